def matmul_kernel(
    a_ptr,
    b_ptr,
    c_ptr,
    M,
    N,
    K,
    stride_am,
    stride_ak,
    stride_bk,
    stride_bn,
    stride_cm,
    stride_cn,
    BLOCK_M: tl.constexpr,
    BLOCK_N: tl.constexpr,
    BLOCK_K: tl.constexpr,
    GROUP_M: tl.constexpr,
):
    pid = tl.program_id(axis=0)
    num_pid_m = tl.cdiv(M, BLOCK_M)
    num_pid_n = tl.cdiv(N, BLOCK_N)
    num_pid_in_group = GROUP_M * num_pid_n
    group_id = pid // num_pid_in_group
    first_pid_m = group_id * GROUP_M
    group_size_m = min(num_pid_m - first_pid_m, GROUP_M)
    pid_m = first_pid_m + ((pid % num_pid_in_group) % group_size_m)
    pid_n = (pid % num_pid_in_group) // group_size_m

    offs_am = (pid_m * BLOCK_M + tl.arange(0, BLOCK_M)) % M
    offs_bn = (pid_n * BLOCK_N + tl.arange(0, BLOCK_N)) % N
    offs_k = tl.arange(0, BLOCK_K)
    a_ptrs = a_ptr + offs_am[:, None] * stride_am + offs_k[None, :] * stride_ak
    b_ptrs = b_ptr + offs_k[:, None] * stride_bk + offs_bn[None, :] * stride_bn

    acc = tl.zeros((BLOCK_M, BLOCK_N), dtype=tl.float32)
    for kk in range(0, tl.cdiv(K, BLOCK_K)):
        a = tl.load(a_ptrs, mask=offs_k[None, :] < K - kk * BLOCK_K, other=0.0)
        b = tl.load(b_ptrs, mask=offs_k[:, None] < K - kk * BLOCK_K, other=0.0)
        acc = tl.dot(a, b, acc)
        a_ptrs += BLOCK_K * stride_ak
        b_ptrs += BLOCK_K * stride_bk

    c = acc.to(c_ptr.dtype.element_ty)
    offs_cm = pid_m * BLOCK_M + tl.arange(0, BLOCK_M)
    offs_cn = pid_n * BLOCK_N + tl.arange(0, BLOCK_N)
    c_ptrs = c_ptr + offs_cm[:, None] * stride_cm + offs_cn[None, :] * stride_cn
    mask = (offs_cm[:, None] < M) & (offs_cn[None, :] < N)
    tl.store(c_ptrs, c, mask=mask)

# config = {"BLOCK_K": 256, "BLOCK_M": 16, "BLOCK_N": 128, "GROUP_M": 8, "arch": "sm_90", "dtype": "fp8e4m3", "num_ctas": 1, "num_stages": 3, "num_warps": 4}
# arch = sm_90


// ===== COMPILED SASS (sm_90a) =====

	.target	sm_90a

	.elftype	@"ET_EXEC"


//--------------------- .note.nv.tkinfo           --------------------------
	.section	.note.nv.tkinfo,"",@"SHT_NOTE"
	.sectionflags	@"SHF_NOTE_NV_TKINFO"
	.tkinfo
        /*0018*/ 	.word	0x00000002
        /*0030*/ 	.string	""
        /*0030*/ 	.string	"ptxas"
        /*0030*/ 	.string	"Cuda compilation tools, release 13.0, V13.0.88"
        /*0030*/ 	.string	"Build cuda_13.0.r13.0/compiler.36424714_0"
        /*0030*/ 	.string	"-v  -suppress-debug-info  -lineinfo  -arch sm_90a "



//--------------------- .note.nv.cuinfo           --------------------------
	.section	.note.nv.cuinfo,"",@"SHT_NOTE"
	.sectionflags	@"SHF_NOTE_NV_CUINFO"
        /*0018*/ 	.short	0x0002
        /*001a*/ 	.short	0x005a
        /*001c*/ 	.short	0x0082
	.zero		2


//--------------------- .nv.info                  --------------------------
	.section	.nv.info,"",@"SHT_CUDA_INFO"
	.align	4


	//----- nvinfo : EIATTR_REGCOUNT
	.align		4
        /*0000*/ 	.byte	0x04, 0x2f
        /*0002*/ 	.short	(.L_1 - .L_0)
	.align		4
.L_0:
        /*0004*/ 	.word	index@(matmul_kernel)
        /*0008*/ 	.word	0x00000020


	//----- nvinfo : EIATTR_FRAME_SIZE
	.align		4
.L_1:
        /*000c*/ 	.byte	0x04, 0x11
        /*000e*/ 	.short	(.L_3 - .L_2)
	.align		4
.L_2:
        /*0010*/ 	.word	index@(matmul_kernel)
        /*0014*/ 	.word	0x00001500


	//----- nvinfo : EIATTR_MIN_STACK_SIZE
	.align		4
.L_3:
        /*0018*/ 	.byte	0x04, 0x12
        /*001a*/ 	.short	(.L_5 - .L_4)
	.align		4
.L_4:
        /*001c*/ 	.word	index@(matmul_kernel)
        /*0020*/ 	.word	0x00001500
.L_5:


//--------------------- .nv.compat                --------------------------
	.section	.nv.compat,"",@"SHT_CUDA_COMPAT_INFO"
	.align	4
        /*0000*/ 	.byte	0x02, 0x09, 0x01, 0x00, 0x02, 0x02, 0x02, 0x00, 0x02, 0x05, 0x05, 0x00, 0x03, 0x07, 0x01, 0x01
        /*0010*/ 	.byte	0x02, 0x03, 0x00, 0x00, 0x02, 0x06, 0x01, 0x00, 0x04, 0x0b, 0x08, 0x00, 0x00, 0x00, 0x00, 0x00
        /*0020*/ 	.byte	0x00, 0x00, 0x00, 0x00


//--------------------- .nv.info.matmul_kernel    --------------------------
	.section	.nv.info.matmul_kernel,"",@"SHT_CUDA_INFO"
	.sectionflags	@""
	.align	4


	//----- nvinfo : EIATTR_CUDA_API_VERSION
	.align		4
        /*0000*/ 	.byte	0x04, 0x37
        /*0002*/ 	.short	(.L_7 - .L_6)
.L_6:
        /*0004*/ 	.word	0x00000082


	//----- nvinfo : EIATTR_KPARAM_INFO
	.align		4
.L_7:
        /*0008*/ 	.byte	0x04, 0x17
        /*000a*/ 	.short	(.L_9 - .L_8)
.L_8:
        /*000c*/ 	.word	0x00000000
        /*0010*/ 	.short	0x000d
        /*0012*/ 	.short	0x0048
        /*0014*/ 	.byte	0x00, 0xf4, 0x21, 0x00


	//----- nvinfo : EIATTR_KPARAM_INFO
	.align		4
.L_9:
        /*0018*/ 	.byte	0x04, 0x17
        /*001a*/ 	.short	(.L_11 - .L_10)
.L_10:
        /*001c*/ 	.word	0x00000000
        /*0020*/ 	.short	0x000c
        /*0022*/ 	.short	0x0040
        /*0024*/ 	.byte	0x00, 0xf4, 0x21, 0x00


	//----- nvinfo : EIATTR_KPARAM_INFO
	.align		4
.L_11:
        /*0028*/ 	.byte	0x04, 0x17
        /*002a*/ 	.short	(.L_13 - .L_12)
.L_12:
        /*002c*/ 	.word	0x00000000
        /*0030*/ 	.short	0x000b
        /*0032*/ 	.short	0x0038
        /*0034*/ 	.byte	0x00, 0xf0, 0x11, 0x00


	//----- nvinfo : EIATTR_KPARAM_INFO
	.align		4
.L_13:
        /*0038*/ 	.byte	0x04, 0x17
        /*003a*/ 	.short	(.L_15 - .L_14)
.L_14:
        /*003c*/ 	.word	0x00000000
        /*0040*/ 	.short	0x000a
        /*0042*/ 	.short	0x0034
        /*0044*/ 	.byte	0x00, 0xf0, 0x11, 0x00


	//----- nvinfo : EIATTR_KPARAM_INFO
	.align		4
.L_15:
        /*0048*/ 	.byte	0x04, 0x17
        /*004a*/ 	.short	(.L_17 - .L_16)
.L_16:
        /*004c*/ 	.word	0x00000000
        /*0050*/ 	.short	0x0009
        /*0052*/ 	.short	0x0030
        /*0054*/ 	.byte	0x00, 0xf0, 0x11, 0x00


	//----- nvinfo : EIATTR_KPARAM_INFO
	.align		4
.L_17:
        /*0058*/ 	.byte	0x04, 0x17
        /*005a*/ 	.short	(.L_19 - .L_18)
.L_18:
        /*005c*/ 	.word	0x00000000
        /*0060*/ 	.short	0x0008
        /*0062*/ 	.short	0x002c
        /*0064*/ 	.byte	0x00, 0xf0, 0x11, 0x00


	//----- nvinfo : EIATTR_KPARAM_INFO
	.align		4
.L_19:
        /*0068*/ 	.byte	0x04, 0x17
        /*006a*/ 	.short	(.L_21 - .L_20)
.L_20:
        /*006c*/ 	.word	0x00000000
        /*0070*/ 	.short	0x0007
        /*0072*/ 	.short	0x0028
        /*0074*/ 	.byte	0x00, 0xf0, 0x11, 0x00


	//----- nvinfo : EIATTR_KPARAM_INFO
	.align		4
.L_21:
        /*0078*/ 	.byte	0x04, 0x17
        /*007a*/ 	.short	(.L_23 - .L_22)
.L_22:
        /*007c*/ 	.word	0x00000000
        /*0080*/ 	.short	0x0006
        /*0082*/ 	.short	0x0024
        /*0084*/ 	.byte	0x00, 0xf0, 0x11, 0x00


	//----- nvinfo : EIATTR_KPARAM_INFO
	.align		4
.L_23:
        /*0088*/ 	.byte	0x04, 0x17
        /*008a*/ 	.short	(.L_25 - .L_24)
.L_24:
        /*008c*/ 	.word	0x00000000
        /*0090*/ 	.short	0x0005
        /*0092*/ 	.short	0x0020
        /*0094*/ 	.byte	0x00, 0xf0, 0x11, 0x00


	//----- nvinfo : EIATTR_KPARAM_INFO
	.align		4
.L_25:
        /*0098*/ 	.byte	0x04, 0x17
        /*009a*/ 	.short	(.L_27 - .L_26)
.L_26:
        /*009c*/ 	.word	0x00000000
        /*00a0*/ 	.short	0x0004
        /*00a2*/ 	.short	0x001c
        /*00a4*/ 	.byte	0x00, 0xf0, 0x11, 0x00


	//----- nvinfo : EIATTR_KPARAM_INFO
	.align		4
.L_27:
        /*00a8*/ 	.byte	0x04, 0x17
        /*00aa*/ 	.short	(.L_29 - .L_28)
.L_28:
        /*00ac*/ 	.word	0x00000000
        /*00b0*/ 	.short	0x0003
        /*00b2*/ 	.short	0x0018
        /*00b4*/ 	.byte	0x00, 0xf0, 0x11, 0x00


	//----- nvinfo : EIATTR_KPARAM_INFO
	.align		4
.L_29:
        /*00b8*/ 	.byte	0x04, 0x17
        /*00ba*/ 	.short	(.L_31 - .L_30)
.L_30:
        /*00bc*/ 	.word	0x00000000
        /*00c0*/ 	.short	0x0002
        /*00c2*/ 	.short	0x0010
        /*00c4*/ 	.byte	0x00, 0xf4, 0x21, 0x00


	//----- nvinfo : EIATTR_KPARAM_INFO
	.align		4
.L_31:
        /*00c8*/ 	.byte	0x04, 0x17
        /*00ca*/ 	.short	(.L_33 - .L_32)
.L_32:
        /*00cc*/ 	.word	0x00000000
        /*00d0*/ 	.short	0x0001
        /*00d2*/ 	.short	0x0008
        /*00d4*/ 	.byte	0x00, 0xf4, 0x21, 0x00


	//----- nvinfo : EIATTR_KPARAM_INFO
	.align		4
.L_33:
        /*00d8*/ 	.byte	0x04, 0x17
        /*00da*/ 	.short	(.L_35 - .L_34)
.L_34:
        /*00dc*/ 	.word	0x00000000
        /*00e0*/ 	.short	0x0000
        /*00e2*/ 	.short	0x0000
        /*00e4*/ 	.byte	0x00, 0xf4, 0x21, 0x00


	//----- nvinfo : EIATTR_SPARSE_MMA_MASK
	.align		4
.L_35:
        /*00e8*/ 	.byte	0x03, 0x50
        /*00ea*/ 	.short	0x0000


	//----- nvinfo : EIATTR_MAXREG_COUNT
	.align		4
        /*00ec*/ 	.byte	0x03, 0x1b
        /*00ee*/ 	.short	0x00ff


	//----- nvinfo : EIATTR_NUM_BARRIERS
	.align		4
        /*00f0*/ 	.byte	0x02, 0x4c
        /*00f2*/ 	.byte	0x01
	.zero		1


	//----- nvinfo : EIATTR_ANNOTATIONS
	.align		4
        /*00f4*/ 	.byte	0x04, 0x55
        /*00f6*/ 	.short	(.L_37 - .L_36)


	//   ....[0]....
.L_36:
        /*00f8*/ 	.word	0x00000001
        /*00fc*/ 	.byte	0x10, 0x05, 0x00, 0x00, 0x01, 0x00, 0x00, 0x00, 0x20, 0x05, 0x00, 0x00, 0x01, 0x00, 0x00, 0x00
        /* <DEDUP_REMOVED lines=2589> */
        /*a2dc*/ 	.byte	0x70, 0x9c, 0x02, 0x00


	//----- nvinfo : EIATTR_MERCURY_ISA_VERSION
	.align		4
.L_37:
        /*a2e0*/ 	.byte	0x03, 0x5f
        /*a2e2*/ 	.short	0x0101


	//----- nvinfo : EIATTR_EXIT_INSTR_OFFSETS
	.align		4
        /*a2e4*/ 	.byte	0x04, 0x1c
        /*a2e6*/ 	.short	(.L_39 - .L_38)


	//   ....[0]....
.L_38:
        /*a2e8*/ 	.word	0x0002a7e0


	//   ....[1]....
        /*a2ec*/ 	.word	0x0002a800


	//----- nvinfo : EIATTR_REQNTID
	.align		4
.L_39:
        /*a2f0*/ 	.byte	0x04, 0x10
        /*a2f2*/ 	.short	(.L_41 - .L_40)
.L_40:
        /*a2f4*/ 	.word	0x00000080
        /*a2f8*/ 	.word	0x00000001
        /*a2fc*/ 	.word	0x00000001


	//----- nvinfo : EIATTR_CBANK_PARAM_SIZE
	.align		4
.L_41:
        /*a300*/ 	.byte	0x03, 0x19
        /*a302*/ 	.short	0x0050


	//----- nvinfo : EIATTR_PARAM_CBANK
	.align		4
        /*a304*/ 	.byte	0x04, 0x0a
        /*a306*/ 	.short	(.L_43 - .L_42)
	.align		4
.L_42:
        /*a308*/ 	.word	index@(.nv.constant0.matmul_kernel)
        /*a30c*/ 	.short	0x0210
        /*a30e*/ 	.short	0x0050


	//----- nvinfo : EIATTR_SW_WAR
	.align		4
.L_43:
        /*a310*/ 	.byte	0x04, 0x36
        /*a312*/ 	.short	(.L_45 - .L_44)
.L_44:
        /*a314*/ 	.word	0x00000008
.L_45:


//--------------------- .nv.callgraph             --------------------------
	.section	.nv.callgraph,"",@"SHT_CUDA_CALLGRAPH"
	.align	4
	.sectionentsize	8
	.align		4
        /*0000*/ 	.word	0x00000000
	.align		4
        /*0004*/ 	.word	0xffffffff
	.align		4
        /*0008*/ 	.word	0x00000000
	.align		4
        /*000c*/ 	.word	0xfffffffe
	.align		4
        /*0010*/ 	.word	0x00000000
	.align		4
        /*0014*/ 	.word	0xfffffffd
	.align		4
        /*0018*/ 	.word	0x00000000
	.align		4
        /*001c*/ 	.word	0xfffffffc


//--------------------- .text.matmul_kernel       --------------------------
	.section	.text.matmul_kernel,"ax",@progbits
	.align	128
        .global         matmul_kernel
        .type           matmul_kernel,@function
        .size           matmul_kernel,(.L_x_4 - matmul_kernel)
        .other          matmul_kernel,@"STO_CUDA_ENTRY STV_DEFAULT"
matmul_kernel:
.text.matmul_kernel:
[----:B------:R-:W0:Y:S08]  /*0000*/  LDC R1, c[0x0][0x28] ;  /* 0x00000a00ff017b82 */ /* 0x000e300000000800 */
[----:B------:R-:W1:Y:S01]  /*0010*/  LDC.64 R2, c[0x0][0x228] ;  /* 0x00008a00ff027b82 */ /* 0x000e620000000a00 */
[----:B------:R-:W2:Y:S01]  /*0020*/  S2R R14, SR_TID.X ;  /* 0x00000000000e7919 */ /* 0x000ea20000002100 */
[----:B0-----:R-:W-:Y:S01]  /*0030*/  VIADD R1, R1, 0xffffeb00 ;  /* 0xffffeb0001017836 */ /* 0x001fe20000000000 */
[----:B------:R-:W-:Y:S01]  /*0040*/  ULDC.64 UR8, c[0x0][0x208] ;  /* 0x0000820000087ab9 */ /* 0x000fe20000000a00 */
[----:B-1----:R-:W-:-:S05]  /*0050*/  VIADD R0, R3, 0x7f ;  /* 0x0000007f03007836 */ /* 0x002fca0000000000 */
[----:B------:R-:W-:-:S04]  /*0060*/  SHF.R.S32.HI R5, RZ, 0x1f, R0 ;  /* 0x0000001fff057819 */ /* 0x000fc80000011400 */
[----:B------:R-:W-:-:S04]  /*0070*/  LEA.HI R5, R5, R0, RZ, 0x7 ;  /* 0x0000000005057211 */ /* 0x000fc800078f38ff */
[----:B------:R-:W-:Y:S02]  /*0080*/  SHF.R.S32.HI R0, RZ, 0x7, R5 ;  /* 0x00000007ff007819 */ /* 0x000fe40000011405 */
[----:B------:R-:W0:Y:S03]  /*0090*/  S2R R5, SR_CTAID.X ;  /* 0x0000000000057919 */ /* 0x000e260000002500 */
[----:B------:R-:W-:-:S05]  /*00a0*/  IMAD.SHL.U32 R0, R0, 0x8, RZ ;  /* 0x0000000800007824 */ /* 0x000fca00078e00ff */
[-C--:B------:R-:W-:Y:S02]  /*00b0*/  IABS R9, R0.reuse ;  /* 0x0000000000097213 */ /* 0x080fe40000000000 */
[----:B------:R-:W-:Y:S02]  /*00c0*/  IABS R12, R0 ;  /* 0x00000000000c7213 */ /* 0x000fe40000000000 */
[----:B------:R-:W1:Y:S08]  /*00d0*/  I2F.RP R4, R9 ;  /* 0x0000000900047306 */ /* 0x000e700000209400 */
[----:B-1----:R-:W1:Y:S01]  /*00e0*/  MUFU.RCP R4, R4 ;  /* 0x0000000400047308 */ /* 0x002e620000001000 */
[----:B0-----:R-:W-:Y:S01]  /*00f0*/  IABS R10, R5 ;  /* 0x00000005000a7213 */ /* 0x001fe20000000000 */
[----:B-1----:R-:W-:-:S02]  /*0100*/  VIADD R6, R4, 0xffffffe ;  /* 0x0ffffffe04067836 */ /* 0x002fc40000000000 */
[----:B------:R-:W-:-:S04]  /*0110*/  IMAD.MOV R4, RZ, RZ, -R12 ;  /* 0x000000ffff047224 */ /* 0x000fc800078e0a0c */
[----:B------:R0:W1:Y:S02]  /*0120*/  F2I.FTZ.U32.TRUNC.NTZ R7, R6 ;  /* 0x0000000600077305 */ /* 0x000064000021f000 */
[----:B0-----:R-:W-:Y:S02]  /*0130*/  IMAD.MOV.U32 R6, RZ, RZ, RZ ;  /* 0x000000ffff067224 */ /* 0x001fe400078e00ff */
[----:B-1----:R-:W-:-:S04]  /*0140*/  IMAD.MOV R8, RZ, RZ, -R7 ;  /* 0x000000ffff087224 */ /* 0x002fc800078e0a07 */
[----:B------:R-:W-:Y:S02]  /*0150*/  IMAD R11, R8, R9, RZ ;  /* 0x00000009080b7224 */ /* 0x000fe400078e02ff */
[----:B------:R-:W-:Y:S02]  /*0160*/  IMAD.MOV.U32 R8, RZ, RZ, R10 ;  /* 0x000000ffff087224 */ /* 0x000fe400078e000a */
[----:B------:R-:W-:-:S06]  /*0170*/  IMAD.HI.U32 R7, R7, R11, R6 ;  /* 0x0000000b07077227 */ /* 0x000fcc00078e0006 */
[----:B------:R-:W-:-:S04]  /*0180*/  IMAD.HI.U32 R7, R7, R8, RZ ;  /* 0x0000000807077227 */ /* 0x000fc800078e00ff */
[----:B------:R-:W-:-:S05]  /*0190*/  IMAD R4, R7, R4, R8 ;  /* 0x0000000407047224 */ /* 0x000fca00078e0208 */
[----:B------:R-:W-:-:S13]  /*01a0*/  ISETP.GT.U32.AND P1, PT, R9, R4, PT ;  /* 0x000000040900720c */ /* 0x000fda0003f24070 */
[----:B------:R-:W-:Y:S02]  /*01b0*/  @!P1 IMAD.IADD R4, R4, 0x1, -R9 ;  /* 0x0000000104049824 */ /* 0x000fe400078e0a09 */
[----:B------:R-:W-:Y:S01]  /*01c0*/  @!P1 VIADD R7, R7, 0x1 ;  /* 0x0000000107079836 */ /* 0x000fe20000000000 */
[----:B------:R-:W-:Y:S02]  /*01d0*/  ISETP.NE.AND P1, PT, R0, RZ, PT ;  /* 0x000000ff0000720c */ /* 0x000fe40003f25270 */
[----:B------:R-:W-:Y:S02]  /*01e0*/  ISETP.GE.U32.AND P0, PT, R4, R9, PT ;  /* 0x000000090400720c */ /* 0x000fe40003f06070 */
[----:B------:R-:W-:-:S04]  /*01f0*/  LOP3.LUT R4, R5, R0, RZ, 0x3c, !PT ;  /* 0x0000000005047212 */ /* 0x000fc800078e3cff */
[----:B------:R-:W-:Y:S01]  /*0200*/  ISETP.GE.AND P2, PT, R4, RZ, PT ;  /* 0x000000ff0400720c */ /* 0x000fe20003f46270 */
[----:B------:R-:W-:-:S06]  /*0210*/  VIADD R4, R2, 0xf ;  /* 0x0000000f02047836 */ /* 0x000fcc0000000000 */
[----:B------:R-:W-:-:S04]  /*0220*/  @P0 VIADD R7, R7, 0x1 ;  /* 0x0000000107070836 */ /* 0x000fc80000000000 */
[----:B------:R-:W-:Y:S01]  /*0230*/  IMAD.MOV.U32 R6, RZ, RZ, R7 ;  /* 0x000000ffff067224 */ /* 0x000fe200078e0007 */
[----:B------:R-:W-:-:S03]  /*0240*/  SHF.R.S32.HI R7, RZ, 0x1f, R4 ;  /* 0x0000001fff077819 */ /* 0x000fc60000011404 */
[----:B------:R-:W-:Y:S01]  /*0250*/  @!P2 IMAD.MOV R6, RZ, RZ, -R6 ;  /* 0x000000ffff06a224 */ /* 0x000fe200078e0a06 */
[----:B------:R-:W-:Y:S02]  /*0260*/  @!P1 LOP3.LUT R6, RZ, R0, RZ, 0x33, !PT ;  /* 0x00000000ff069212 */ /* 0x000fe400078e33ff */
[----:B------:R-:W-:-:S03]  /*0270*/  LEA.HI R7, R7, R4, RZ, 0x4 ;  /* 0x0000000407077211 */ /* 0x000fc600078f20ff */
[----:B------:R-:W-:Y:S02]  /*0280*/  IMAD.SHL.U32 R4, R6, 0x8, RZ ;  /* 0x0000000806047824 */ /* 0x000fe400078e00ff */
[----:B------:R-:W-:-:S03]  /*0290*/  IMAD.MOV R6, RZ, RZ, -R6 ;  /* 0x000000ffff067224 */ /* 0x000fc600078e0a06 */
[----:B------:R-:W-:Y:S01]  /*02a0*/  LEA.HI.SX32 R7, R7, -R4, 0x1c ;  /* 0x8000000407077211 */ /* 0x000fe200078fe2ff */
[----:B------:R-:W-:Y:S02]  /*02b0*/  IMAD R15, R0, R6, R5 ;  /* 0x00000006000f7224 */ /* 0x000fe400078e0205 */
[----:B------:R-:W-:Y:S01]  /*02c0*/  IMAD.MOV.U32 R6, RZ, RZ, RZ ;  /* 0x000000ffff067224 */ /* 0x000fe200078e00ff */
[----:B------:R-:W-:Y:S02]  /*02d0*/  VIMNMX R8, R7, 0x8, PT ;  /* 0x0000000807087848 */ /* 0x000fe40003fe0100 */
[----:B------:R-:W-:Y:S02]  /*02e0*/  IABS R13, R15 ;  /* 0x0000000f000d7213 */ /* 0x000fe40000000000 */
[----:B------:R-:W-:-:S04]  /*02f0*/  IABS R11, R8 ;  /* 0x00000008000b7213 */ /* 0x000fc80000000000 */
[----:B------:R-:W0:Y:S08]  /*0300*/  I2F.RP R9, R11 ;  /* 0x0000000b00097306 */ /* 0x000e300000209400 */
[----:B0-----:R-:W0:Y:S02]  /*0310*/  MUFU.RCP R9, R9 ;  /* 0x0000000900097308 */ /* 0x001e240000001000 */
[----:B0-----:R-:W-:-:S06]  /*0320*/  VIADD R7, R9, 0xffffffe ;  /* 0x0ffffffe09077836 */ /* 0x001fcc0000000000 */
[----:B------:R-:W0:Y:S02]  /*0330*/  F2I.FTZ.U32.TRUNC.NTZ R7, R7 ;  /* 0x0000000700077305 */ /* 0x000e24000021f000 */
[----:B0-----:R-:W-:-:S04]  /*0340*/  IMAD.MOV R10, RZ, RZ, -R7 ;  /* 0x000000ffff0a7224 */ /* 0x001fc800078e0a07 */
[----:B------:R-:W-:-:S04]  /*0350*/  IMAD.MOV.U32 R0, RZ, RZ, R10 ;  /* 0x000000ffff007224 */ /* 0x000fc800078e000a */
[----:B------:R-:W-:Y:S01]  /*0360*/  IMAD R5, R0, R11, RZ ;  /* 0x0000000b00057224 */ /* 0x000fe200078e02ff */
[----:B------:R-:W-:-:S03]  /*0370*/  IABS R0, R8 ;  /* 0x0000000800007213 */ /* 0x000fc60000000000 */
[----:B------:R-:W-:Y:S02]  /*0380*/  IMAD.HI.U32 R6, R7, R5, R6 ;  /* 0x0000000507067227 */ /* 0x000fe400078e0006 */
[----:B------:R-:W0:Y:S02]  /*0390*/  LDC R7, c[0x0][0x230] ;  /* 0x00008c00ff077b82 */ /* 0x000e240000000800 */
[----:B------:R-:W-:Y:S02]  /*03a0*/  IMAD.MOV R0, RZ, RZ, -R0 ;  /* 0x000000ffff007224 */ /* 0x000fe400078e0a00 */
[----:B------:R-:W-:-:S04]  /*03b0*/  IMAD.HI.U32 R6, R6, R13, RZ ;  /* 0x0000000d06067227 */ /* 0x000fc800078e00ff */
[----:B------:R-:W-:-:S05]  /*03c0*/  IMAD R0, R6, R0, R13 ;  /* 0x0000000006007224 */ /* 0x000fca00078e020d */
[----:B------:R-:W-:Y:S01]  /*03d0*/  ISETP.GT.U32.AND P1, PT, R11, R0, PT ;  /* 0x000000000b00720c */ /* 0x000fe20003f24070 */
[----:B0-----:R-:W-:-:S12]  /*03e0*/  VIADD R7, R7, 0xff ;  /* 0x000000ff07077836 */ /* 0x001fd80000000000 */
[----:B------:R-:W-:Y:S02]  /*03f0*/  @!P1 IMAD.IADD R0, R0, 0x1, -R11 ;  /* 0x0000000100009824 */ /* 0x000fe400078e0a0b */
[----:B------:R-:W-:Y:S01]  /*0400*/  @!P1 VIADD R6, R6, 0x1 ;  /* 0x0000000106069836 */ /* 0x000fe20000000000 */
[----:B------:R-:W-:Y:S02]  /*0410*/  ISETP.NE.AND P1, PT, R8, RZ, PT ;  /* 0x000000ff0800720c */ /* 0x000fe40003f25270 */
[----:B------:R-:W-:Y:S02]  /*0420*/  ISETP.GE.U32.AND P0, PT, R0, R11, PT ;  /* 0x0000000b0000720c */ /* 0x000fe40003f06070 */
[----:B------:R-:W-:-:S04]  /*0430*/  LOP3.LUT R0, R15, R8, RZ, 0x3c, !PT ;  /* 0x000000080f007212 */ /* 0x000fc800078e3cff */
[----:B------:R-:W-:Y:S02]  /*0440*/  ISETP.GE.AND P2, PT, R0, RZ, PT ;  /* 0x000000ff0000720c */ /* 0x000fe40003f46270 */
[----:B--2---:R-:W-:-:S05]  /*0450*/  LOP3.LUT R0, R14, 0xf, RZ, 0xc0, !PT ;  /* 0x0000000f0e007812 */ /* 0x004fca00078ec0ff */
[----:B------:R-:W-:Y:S01]  /*0460*/  @P0 VIADD R6, R6, 0x1 ;  /* 0x0000000106060836 */ /* 0x000fe20000000000 */
[----:B------:R-:W-:-:S05]  /*0470*/  ISETP.GT.AND P0, PT, R7, 0xff, PT ;  /* 0x000000ff0700780c */ /* 0x000fca0003f04270 */
[----:B------:R-:W-:Y:S01]  /*0480*/  @!P2 IMAD.MOV R6, RZ, RZ, -R6 ;  /* 0x000000ffff06a224 */ /* 0x000fe200078e0a06 */
[----:B------:R-:W-:-:S05]  /*0490*/  @!P1 LOP3.LUT R6, RZ, R8, RZ, 0x33, !PT ;  /* 0x00000008ff069212 */ /* 0x000fca00078e33ff */
[----:B------:R-:W-:Y:S02]  /*04a0*/  IMAD.MOV R5, RZ, RZ, -R6 ;  /* 0x000000ffff057224 */ /* 0x000fe400078e0a06 */
[----:B------:R-:W-:Y:S02]  /*04b0*/  IMAD.SHL.U32 R24, R6, 0x80, RZ ;  /* 0x0000008006187824 */ /* 0x000fe400078e00ff */
[----:B------:R-:W-:-:S04]  /*04c0*/  IMAD R5, R8, R5, R15 ;  /* 0x0000000508057224 */ /* 0x000fc800078e020f */
[----:B------:R-:W-:Y:S01]  /*04d0*/  IMAD.IADD R5, R4, 0x1, R5 ;  /* 0x0000000104057824 */ /* 0x000fe200078e0205 */
[----:B------:R-:W-:-:S03]  /*04e0*/  SHF.R.U32.HI R4, RZ, 0x4, R14 ;  /* 0x00000004ff047819 */ /* 0x000fc6000001160e */
[----:B------:R-:W-:Y:S01]  /*04f0*/  IMAD R16, R5, 0x10, R0 ;  /* 0x0000001005107824 */ /* 0x000fe200078e0200 */
[----:B------:R-:W-:-:S04]  /*0500*/  SGXT.U32 R28, R4, 0x3 ;  /* 0x00000003041c781a */ /* 0x000fc80000000000 */
[----:B------:R0:W-:Y:S04]  /*0510*/  STL [R1+0xee0], R16 ;  /* 0x000ee01001007387 */ /* 0x0001e80000100800 */
[----:B------:R0:W-:Y:S01]  /*0520*/  STL [R1+0x168], R24 ;  /* 0x0001681801007387 */ /* 0x0001e20000100800 */
[----:B------:R-:W-:Y:S05]  /*0530*/  @P0 BRA `(.L_x_0) ;  /* 0x00000000004c0947 */ /* 0x000fea0003800000 */
[----:B------:R-:W-:Y:S01]  /*0540*/  IMAD.SHL.U32 R0, R14, 0x40, RZ ;  /* 0x000000400e007824 */ /* 0x000fe200078e00ff */
[----:B------:R1:W-:Y:S04]  /*0550*/  STL [R1+0x70], RZ ;  /* 0x000070ff01007387 */ /* 0x0003e80000100800 */
[----:B------:R1:W-:Y:S04]  /*0560*/  STL [R1+0xee4], R0 ;  /* 0x000ee40001007387 */ /* 0x0003e80000100800 */
[----:B------:R1:W-:Y:S04]  /*0570*/  STL [R1+0x74], RZ ;  /* 0x000074ff01007387 */ /* 0x0003e80000100800 */
        /* <DEDUP_REMOVED lines=13> */
[----:B------:R1:W-:Y:S01]  /*0650*/  STL [R1+0x9c], RZ ;  /* 0x00009cff01007387 */ /* 0x0003e20000100800 */
[----:B------:R-:W-:Y:S05]  /*0660*/  BRA `(.L_x_1) ;  /* 0x00000294000c7947 */ /* 0x000fea0003800000 */
.L_x_0:
[----:B------:R-:W-:Y:S01]  /*0670*/  IABS R27, R3 ;  /* 0x00000003001b7213 */ /* 0x000fe20000000000 */
[----:B------:R-:W-:Y:S01]  /*0680*/  ULDC UR6, c[0x0][0x238] ;  /* 0x00008e0000067ab9 */ /* 0x000fe20000000800 */
[----:B------:R-:W-:Y:S01]  /*0690*/  IABS R0, R2 ;  /* 0x0000000200007213 */ /* 0x000fe20000000000 */
[----:B------:R-:W-:Y:S01]  /*06a0*/  ULDC UR4, c[0x0][0x234] ;  /* 0x00008d0000047ab9 */ /* 0x000fe20000000800 */
[----:B------:R-:W1:Y:S01]  /*06b0*/  I2F.RP R6, R27 ;  /* 0x0000001b00067306 */ /* 0x000e620000209400 */
[----:B------:R-:W-:Y:S01]  /*06c0*/  ISETP.GE.AND P5, PT, R16, RZ, PT ;  /* 0x000000ff1000720c */ /* 0x000fe20003fa6270 */
[----:B------:R-:W-:Y:S01]  /*06d0*/  ULDC.64 UR10, c[0x0][0x210] ;  /* 0x00008400000a7ab9 */ /* 0x000fe20000000a00 */
[----:B------:R-:W-:-:S05]  /*06e0*/  ULDC UR14, c[0x0][0x238] ;  /* 0x00008e00000e7ab9 */ /* 0x000fca0000000800 */
[----:B------:R-:W2:Y:S08]  /*06f0*/  I2F.RP R7, R0 ;  /* 0x0000000000077306 */ /* 0x000eb00000209400 */
[----:B-1----:R-:W1:Y:S08]  /*0700*/  MUFU.RCP R6, R6 ;  /* 0x0000000600067308 */ /* 0x002e700000001000 */
[----:B--2---:R-:W2:Y:S01]  /*0710*/  MUFU.RCP R7, R7 ;  /* 0x0000000700077308 */ /* 0x004ea20000001000 */
[----:B-1----:R-:W-:Y:S01]  /*0720*/  VIADD R4, R6, 0xffffffe ;  /* 0x0ffffffe06047836 */ /* 0x002fe20000000000 */
[----:B------:R-:W-:-:S06]  /*0730*/  IABS R6, R24 ;  /* 0x0000001800067213 */ /* 0x000fcc0000000000 */
[----:B------:R1:W3:Y:S01]  /*0740*/  F2I.FTZ.U32.TRUNC.NTZ R5, R4 ;  /* 0x0000000400057305 */ /* 0x0002e2000021f000 */
[----:B--2---:R-:W-:-:S07]  /*0750*/  VIADD R8, R7, 0xffffffe ;  /* 0x0ffffffe07087836 */ /* 0x004fce0000000000 */
[----:B------:R2:W4:Y:S01]  /*0760*/  F2I.FTZ.U32.TRUNC.NTZ R9, R8 ;  /* 0x0000000800097305 */ /* 0x000522000021f000 */
[----:B-1----:R-:W-:Y:S02]  /*0770*/  IMAD.MOV.U32 R4, RZ, RZ, RZ ;  /* 0x000000ffff047224 */ /* 0x002fe400078e00ff */
[----:B---3--:R-:W-:Y:S02]  /*0780*/  IMAD.MOV R10, RZ, RZ, -R5 ;  /* 0x000000ffff0a7224 */ /* 0x008fe400078e0a05 */
[----:B--2---:R-:W-:Y:S02]  /*0790*/  IMAD.MOV.U32 R8, RZ, RZ, RZ ;  /* 0x000000ffff087224 */ /* 0x004fe400078e00ff */
[----:B------:R-:W-:Y:S01]  /*07a0*/  IMAD R11, R10, R27, RZ ;  /* 0x0000001b0a0b7224 */ /* 0x000fe200078e02ff */
[----:B------:R-:W-:Y:S01]  /*07b0*/  IABS R10, R16 ;  /* 0x00000010000a7213 */ /* 0x000fe20000000000 */
[----:B----4-:R-:W-:Y:S02]  /*07c0*/  IMAD.MOV R13, RZ, RZ, -R9 ;  /* 0x000000ffff0d7224 */ /* 0x010fe400078e0a09 */
[----:B------:R-:W-:-:S04]  /*07d0*/  IMAD.HI.U32 R7, R5, R11, R4 ;  /* 0x0000000b05077227 */ /* 0x000fc800078e0004 */
[----:B------:R-:W-:Y:S02]  /*07e0*/  IMAD R5, R13, R0, RZ ;  /* 0x000000000d057224 */ /* 0x000fe400078e02ff */
[----:B------:R-:W-:-:S04]  /*07f0*/  IMAD.HI.U32 R4, R7, R6, RZ ;  /* 0x0000000607047227 */ /* 0x000fc800078e00ff */
[----:B------:R-:W-:-:S04]  /*0800*/  IMAD.HI.U32 R8, R9, R5, R8 ;  /* 0x0000000509087227 */ /* 0x000fc800078e0008 */
[----:B------:R-:W-:Y:S02]  /*0810*/  IMAD.MOV.U32 R5, RZ, RZ, R10 ;  /* 0x000000ffff057224 */ /* 0x000fe400078e000a */
[----:B------:R-:W-:Y:S02]  /*0820*/  IMAD.MOV R4, RZ, RZ, -R4 ;  /* 0x000000ffff047224 */ /* 0x000fe400078e0a04 */
[----:B------:R-:W-:-:S04]  /*0830*/  IMAD.HI.U32 R8, R8, R5, RZ ;  /* 0x0000000508087227 */ /* 0x000fc800078e00ff */
[----:B------:R-:W-:Y:S02]  /*0840*/  IMAD.MOV R8, RZ, RZ, -R8 ;  /* 0x000000ffff087224 */ /* 0x000fe400078e0a08 */
[C---:B------:R-:W-:Y:S02]  /*0850*/  IMAD R4, R27.reuse, R4, R6 ;  /* 0x000000041b047224 */ /* 0x040fe400078e0206 */
[----:B------:R-:W-:Y:S02]  /*0860*/  IMAD R5, R0, R8, R5 ;  /* 0x0000000800057224 */ /* 0x000fe400078e0205 */
[C---:B------:R-:W-:Y:S01]  /*0870*/  VIADD R13, R24.reuse, 0x7e ;  /* 0x0000007e180d7836 */ /* 0x040fe20000000000 */
[----:B------:R-:W-:Y:S01]  /*0880*/  ISETP.GT.U32.AND P0, PT, R27, R4, PT ;  /* 0x000000041b00720c */ /* 0x000fe20003f04070 */
[----:B------:R-:W-:Y:S01]  /*0890*/  VIADD R8, R24, 0x7f ;  /* 0x0000007f18087836 */ /* 0x000fe20000000000 */
[----:B------:R-:W-:Y:S01]  /*08a0*/  ISETP.GT.U32.AND P1, PT, R0, R5, PT ;  /* 0x000000050000720c */ /* 0x000fe20003f24070 */
[----:B------:R-:W-:Y:S01]  /*08b0*/  VIADD R11, R24, 0x7d ;  /* 0x0000007d180b7836 */ /* 0x000fe20000000000 */
[----:B------:R-:W-:-:S02]  /*08c0*/  IABS R12, R13 ;  /* 0x0000000d000c7213 */ /* 0x000fc40000000000 */
[----:B------:R-:W-:Y:S02]  /*08d0*/  IABS R10, R8 ;  /* 0x00000008000a7213 */ /* 0x000fe40000000000 */
[----:B------:R-:W-:Y:S02]  /*08e0*/  IABS R14, R11 ;  /* 0x0000000b000e7213 */ /* 0x000fe40000000000 */
[----:B------:R-:W-:Y:S01]  /*08f0*/  ISETP.GE.AND P6, PT, R11, RZ, PT ;  /* 0x000000ff0b00720c */ /* 0x000fe20003fc6270 */
[----:B------:R-:W-:Y:S01]  /*0900*/  IMAD.HI.U32 R6, R7, R10, RZ ;  /* 0x0000000a07067227 */ /* 0x000fe200078e00ff */
[----:B------:R-:W-:-:S03]  /*0910*/  ISETP.GE.AND P4, PT, R13, RZ, PT ;  /* 0x000000ff0d00720c */ /* 0x000fc60003f86270 */
[----:B------:R-:W-:Y:S01]  /*0920*/  @!P1 IMAD.IADD R5, R5, 0x1, -R0 ;  /* 0x0000000105059824 */ /* 0x000fe200078e0a00 */
[----:B------:R-:W-:Y:S01]  /*0930*/  ISETP.GE.AND P1, PT, R24, RZ, PT ;  /* 0x000000ff1800720c */ /* 0x000fe20003f26270 */
[----:B------:R-:W-:Y:S01]  /*0940*/  @!P0 IMAD.IADD R4, R4, 0x1, -R27 ;  /* 0x0000000104048824 */ /* 0x000fe200078e0a1b */
[----:B------:R-:W-:Y:S01]  /*0950*/  ISETP.GE.AND P0, PT, R8, RZ, PT ;  /* 0x000000ff0800720c */ /* 0x000fe20003f06270 */
[----:B------:R-:W-:Y:S01]  /*0960*/  IMAD.HI.U32 R8, R7, R12, RZ ;  /* 0x0000000c07087227 */ /* 0x000fe200078e00ff */
[----:B------:R-:W-:Y:S02]  /*0970*/  ISETP.GT.U32.AND P3, PT, R0, R5, PT ;  /* 0x000000050000720c */ /* 0x000fe40003f64070 */
[----:B------:R-:W-:Y:S01]  /*0980*/  ISETP.GT.U32.AND P2, PT, R27, R4, PT ;  /* 0x000000041b00720c */ /* 0x000fe20003f44070 */
[----:B------:R-:W-:Y:S02]  /*0990*/  IMAD.MOV R8, RZ, RZ, -R8 ;  /* 0x000000ffff087224 */ /* 0x000fe400078e0a08 */
[----:B------:R-:W-:-:S04]  /*09a0*/  IMAD.HI.U32 R9, R7, R14, RZ ;  /* 0x0000000e07097227 */ /* 0x000fc800078e00ff */
[----:B------:R-:W-:Y:S02]  /*09b0*/  IMAD R8, R27, R8, R12 ;  /* 0x000000081b087224 */ /* 0x000fe400078e020c */
[----:B------:R-:W-:Y:S02]  /*09c0*/  IMAD.MOV R9, RZ, RZ, -R9 ;  /* 0x000000ffff097224 */ /* 0x000fe400078e0a09 */
[----:B------:R-:W-:Y:S01]  /*09d0*/  @!P3 IMAD.IADD R5, R5, 0x1, -R0 ;  /* 0x000000010505b824 */ /* 0x000fe200078e0a00 */
[----:B------:R-:W-:Y:S01]  /*09e0*/  ISETP.GT.U32.AND P3, PT, R27, R8, PT ;  /* 0x000000081b00720c */ /* 0x000fe20003f64070 */
[----:B------:R-:W-:Y:S02]  /*09f0*/  @!P2 IMAD.IADD R4, R4, 0x1, -R27 ;  /* 0x000000010404a824 */ /* 0x000fe400078e0a1b */
[----:B------:R-:W-:Y:S02]  /*0a00*/  IMAD.MOV R6, RZ, RZ, -R6 ;  /* 0x000000ffff067224 */ /* 0x000fe400078e0a06 */
[----:B------:R-:W-:-:S02]  /*0a10*/  IMAD.MOV.U32 R15, RZ, RZ, R4 ;  /* 0x000000ffff0f7224 */ /* 0x000fc400078e0004 */
[C---:B------:R-:W-:Y:S02]  /*0a20*/  IMAD R4, R27.reuse, R9, R14 ;  /* 0x000000091b047224 */ /* 0x040fe400078e020e */
[C---:B------:R-:W-:Y:S02]  /*0a30*/  IMAD R6, R27.reuse, R6, R10 ;  /* 0x000000061b067224 */ /* 0x040fe400078e020a */
[----:B------:R-:W-:Y:S02]  /*0a40*/  VIADD R12, R24, 0x7b ;  /* 0x0000007b180c7836 */ /* 0x000fe40000000000 */
[----:B------:R-:W-:Y:S01]  /*0a50*/  @!P3 IMAD.IADD R8, R8, 0x1, -R27 ;  /* 0x000000010808b824 */ /* 0x000fe200078e0a1b */
[C---:B------:R-:W-:Y:S01]  /*0a60*/  ISETP.GT.U32.AND P3, PT, R27.reuse, R4, PT ;  /* 0x000000041b00720c */ /* 0x040fe20003f64070 */
[----:B------:R-:W-:Y:S01]  /*0a70*/  @!P1 IMAD.MOV R15, RZ, RZ, -R15 ;  /* 0x000000ffff0f9224 */ /* 0x000fe200078e0a0f */
[----:B------:R-:W-:Y:S01]  /*0a80*/  ISETP.GT.U32.AND P2, PT, R27, R6, PT ;  /* 0x000000061b00720c */ /* 0x000fe20003f44070 */
[----:B------:R-:W-:Y:S01]  /*0a90*/  IMAD.MOV.U32 R0, RZ, RZ, R5 ;  /* 0x000000ffff007224 */ /* 0x000fe200078e0005 */
[----:B------:R-:W-:Y:S01]  /*0aa0*/  IABS R20, R12 ;  /* 0x0000000c00147213 */ /* 0x000fe20000000000 */
[----:B------:R-:W-:Y:S01]  /*0ab0*/  VIADD R9, R24, 0x7c ;  /* 0x0000007c18097836 */ /* 0x000fe20000000000 */
[----:B------:R-:W-:Y:S01]  /*0ac0*/  ISETP.NE.AND P1, PT, R2, RZ, PT ;  /* 0x000000ff0200720c */ /* 0x000fe20003f25270 */
[----:B------:R-:W-:Y:S01]  /*0ad0*/  VIADD R11, R24, 0x7a ;  /* 0x0000007a180b7836 */ /* 0x000fe20000000000 */
[----:B------:R-:W-:Y:S01]  /*0ae0*/  STL [R1+0x110], R15 ;  /* 0x0001100f01007387 */ /* 0x000fe20000100800 */
[----:B------:R-:W-:Y:S01]  /*0af0*/  IMAD.HI.U32 R5, R7, R20, RZ ;  /* 0x0000001407057227 */ /* 0x000fe200078e00ff */
[----:B------:R-:W-:-:S02]  /*0b00*/  IABS R10, R9 ;  /* 0x00000009000a7213 */ /* 0x000fc40000000000 */
[----:B------:R-:W-:Y:S01]  /*0b10*/  IABS R18, R11 ;  /* 0x0000000b00127213 */ /* 0x000fe20000000000 */
[--C-:B------:R-:W-:Y:S02]  /*0b20*/  @!P3 IMAD.IADD R4, R4, 0x1, -R27.reuse ;  /* 0x000000010404b824 */ /* 0x100fe400078e0a1b */
[----:B------:R-:W-:Y:S02]  /*0b30*/  @!P2 IMAD.IADD R6, R6, 0x1, -R27 ;  /* 0x000000010606a824 */ /* 0x000fe400078e0a1b */
[----:B------:R-:W-:Y:S01]  /*0b40*/  IMAD.MOV R5, RZ, RZ, -R5 ;  /* 0x000000ffff057224 */ /* 0x000fe200078e0a05 */
[C---:B------:R-:W-:Y:S01]  /*0b50*/  ISETP.GT.U32.AND P3, PT, R27.reuse, R4, PT ;  /* 0x000000041b00720c */ /* 0x040fe20003f64070 */
[----:B------:R-:W-:Y:S01]  /*0b60*/  @!P5 IMAD.MOV R0, RZ, RZ, -R0 ;  /* 0x000000ffff00d224 */ /* 0x000fe200078e0a00 */
[C---:B------:R-:W-:Y:S01]  /*0b70*/  ISETP.GT.U32.AND P2, PT, R27.reuse, R6, PT ;  /* 0x000000061b00720c */ /* 0x040fe20003f44070 */
[----:B------:R-:W-:Y:S01]  /*0b80*/  IMAD R20, R27, R5, R20 ;  /* 0x000000051b147224 */ /* 0x000fe200078e0214 */
[----:B------:R-:W-:Y:S01]  /*0b90*/  @!P1 LOP3.LUT R0, RZ, R2, RZ, 0x33, !PT ;  /* 0x00000002ff009212 */ /* 0x000fe200078e33ff */
[----:B------:R-:W-:Y:S01]  /*0ba0*/  IMAD.HI.U32 R2, R7, R10, RZ ;  /* 0x0000000a07027227 */ /* 0x000fe200078e00ff */
[----:B------:R-:W-:-:S02]  /*0bb0*/  ISETP.GE.AND P1, PT, R9, RZ, PT ;  /* 0x000000ff0900720c */ /* 0x000fc40003f26270 */
[----:B------:R-:W-:Y:S01]  /*0bc0*/  ISETP.GT.U32.AND P5, PT, R27, R8, PT ;  /* 0x000000081b00720c */ /* 0x000fe20003fa4070 */
[----:B------:R-:W-:Y:S01]  /*0bd0*/  IMAD.HI.U32 R9, R7, R18, RZ ;  /* 0x0000001207097227 */ /* 0x000fe200078e00ff */
[----:B------:R1:W-:Y:S03]  /*0be0*/  STL [R1+0xfb4], R0 ;  /* 0x000fb40001007387 */ /* 0x0003e60000100800 */
[--C-:B------:R-:W-:Y:S01]  /*0bf0*/  @!P3 IMAD.IADD R4, R4, 0x1, -R27.reuse ;  /* 0x000000010404b824 */ /* 0x100fe200078e0a1b */
[----:B------:R-:W-:Y:S01]  /*0c00*/  ISETP.GT.U32.AND P3, PT, R27, R20, PT ;  /* 0x000000141b00720c */ /* 0x000fe20003f64070 */
[----:B------:R-:W-:Y:S01]  /*0c10*/  @!P2 IMAD.IADD R6, R6, 0x1, -R27 ;  /* 0x000000010606a824 */ /* 0x000fe200078e0a1b */
[----:B------:R-:W-:Y:S01]  /*0c20*/  ISETP.GE.AND P2, PT, R12, RZ, PT ;  /* 0x000000ff0c00720c */ /* 0x000fe20003f46270 */
[----:B------:R-:W-:Y:S02]  /*0c30*/  IMAD.MOV R2, RZ, RZ, -R2 ;  /* 0x000000ffff027224 */ /* 0x000fe400078e0a02 */
[----:B------:R-:W-:-:S02]  /*0c40*/  IMAD.MOV R9, RZ, RZ, -R9 ;  /* 0x000000ffff097224 */ /* 0x000fc400078e0a09 */
[C---:B------:R-:W-:Y:S02]  /*0c50*/  IMAD R19, R27.reuse, R2, R10 ;  /* 0x000000021b137224 */ /* 0x040fe400078e020a */
[----:B------:R-:W-:Y:S02]  /*0c60*/  IMAD.MOV.U32 R14, RZ, RZ, R6 ;  /* 0x000000ffff0e7224 */ /* 0x000fe400078e0006 */
[C---:B------:R-:W-:Y:S02]  /*0c70*/  IMAD R18, R27.reuse, R9, R18 ;  /* 0x000000091b127224 */ /* 0x040fe400078e0212 */
[C---:B------:R-:W-:Y:S02]  /*0c80*/  VIADD R2, R24.reuse, 0x79 ;  /* 0x0000007918027836 */ /* 0x040fe40000000000 */
[----:B------:R-:W-:Y:S02]  /*0c90*/  VIADD R9, R24, 0x78 ;  /* 0x0000007818097836 */ /* 0x000fe40000000000 */
[----:B------:R-:W-:Y:S01]  /*0ca0*/  @!P0 IMAD.MOV R14, RZ, RZ, -R14 ;  /* 0x000000ffff0e8224 */ /* 0x000fe200078e0a0e */
[C---:B------:R-:W-:Y:S01]  /*0cb0*/  ISETP.GT.U32.AND P0, PT, R27.reuse, R19, PT ;  /* 0x000000131b00720c */ /* 0x040fe20003f04070 */
[--C-:B------:R-:W-:Y:S01]  /*0cc0*/  @!P3 IMAD.IADD R20, R20, 0x1, -R27.reuse ;  /* 0x000000011414b824 */ /* 0x100fe200078e0a1b */
[----:B------:R-:W-:Y:S01]  /*0cd0*/  IABS R10, R2 ;  /* 0x00000002000a7213 */ /* 0x000fe20000000000 */
[----:B-1----:R-:W-:Y:S01]  /*0ce0*/  IMAD.MOV.U32 R0, RZ, RZ, R4 ;  /* 0x000000ffff007224 */ /* 0x002fe200078e0004 */
[----:B0-----:R-:W-:Y:S01]  /*0cf0*/  IABS R16, R9 ;  /* 0x0000000900107213 */ /* 0x001fe20000000000 */
[----:B------:R-:W-:Y:S01]  /*0d00*/  @!P5 IMAD.IADD R8, R8, 0x1, -R27 ;  /* 0x000000010808d824 */ /* 0x000fe200078e0a1b */
[C---:B------:R-:W-:Y:S01]  /*0d10*/  ISETP.GT.U32.AND P3, PT, R27.reuse, R20, PT ;  /* 0x000000141b00720c */ /* 0x040fe20003f64070 */
[----:B------:R-:W-:Y:S01]  /*0d20*/  @!P6 IMAD.MOV R0, RZ, RZ, -R0 ;  /* 0x000000ffff00e224 */ /* 0x000fe200078e0a00 */
[----:B------:R-:W-:Y:S01]  /*0d30*/  ISETP.GT.U32.AND P6, PT, R27, R18, PT ;  /* 0x000000121b00720c */ /* 0x000fe20003fc4070 */
[----:B------:R-:W-:Y:S01]  /*0d40*/  IMAD.MOV.U32 R13, RZ, RZ, R8 ;  /* 0x000000ffff0d7224 */ /* 0x000fe200078e0008 */
[----:B------:R-:W-:Y:S01]  /*0d50*/  ISETP.GE.AND P5, PT, R11, RZ, PT ;  /* 0x000000ff0b00720c */ /* 0x000fe20003fa6270 */
[C---:B------:R-:W-:Y:S01]  /*0d60*/  IMAD.HI.U32 R17, R7.reuse, R10, RZ ;  /* 0x0000000a07117227 */ /* 0x040fe200078e00ff */
[----:B------:R-:W-:Y:S03]  /*0d70*/  STL [R1+0x10c], R14 ;  /* 0x00010c0e01007387 */ /* 0x000fe60000100800 */
[----:B------:R-:W-:-:S04]  /*0d80*/  IMAD.HI.U32 R8, R7, R16, RZ ;  /* 0x0000001007087227 */ /* 0x000fc800078e00ff */
[----:B------:R-:W-:Y:S02]  /*0d90*/  IMAD.MOV R17, RZ, RZ, -R17 ;  /* 0x000000ffff117224 */ /* 0x000fe400078e0a11 */
[----:B------:R-:W-:Y:S02]  /*0da0*/  IMAD.MOV R8, RZ, RZ, -R8 ;  /* 0x000000ffff087224 */ /* 0x000fe400078e0a08 */
[C---:B------:R-:W-:Y:S02]  /*0db0*/  VIADD R5, R24.reuse, 0x76 ;  /* 0x0000007618057836 */ /* 0x040fe40000000000 */
[----:B------:R-:W-:Y:S02]  /*0dc0*/  @!P0 IMAD.IADD R19, R19, 0x1, -R27 ;  /* 0x0000000113138824 */ /* 0x000fe400078e0a1b */
[----:B------:R-:W-:Y:S02]  /*0dd0*/  VIADD R6, R24, 0x77 ;  /* 0x0000007718067836 */ /* 0x000fe40000000000 */
[----:B------:R-:W-:Y:S01]  /*0de0*/  @!P4 IMAD.MOV R13, RZ, RZ, -R13 ;  /* 0x000000ffff0dc224 */ /* 0x000fe200078e0a0d */
[----:B------:R-:W-:Y:S01]  /*0df0*/  ISETP.GE.AND P4, PT, R2, RZ, PT ;  /* 0x000000ff0200720c */ /* 0x000fe20003f86270 */
[C---:B------:R-:W-:Y:S01]  /*0e00*/  IMAD R17, R27.reuse, R17, R10 ;  /* 0x000000111b117224 */ /* 0x040fe200078e020a */
[----:B------:R-:W-:Y:S01]  /*0e10*/  IABS R2, R5 ;  /* 0x0000000500027213 */ /* 0x000fe20000000000 */
[C---:B------:R-:W-:Y:S01]  /*0e20*/  IMAD R16, R27.reuse, R8, R16 ;  /* 0x000000081b107224 */ /* 0x040fe200078e0210 */
[C---:B------:R-:W-:Y:S01]  /*0e30*/  ISETP.GT.U32.AND P0, PT, R27.reuse, R19, PT ;  /* 0x000000131b00720c */ /* 0x040fe20003f04070 */
[--C-:B------:R-:W-:Y:S01]  /*0e40*/  @!P3 IMAD.IADD R20, R20, 0x1, -R27.reuse ;  /* 0x000000011414b824 */ /* 0x100fe200078e0a1b */
[----:B------:R-:W-:Y:S01]  /*0e50*/  IABS R12, R6 ;  /* 0x00000006000c7213 */ /* 0x000fe20000000000 */
[----:B------:R-:W-:Y:S01]  /*0e60*/  @!P6 IMAD.IADD R18, R18, 0x1, -R27 ;  /* 0x000000011212e824 */ /* 0x000fe200078e0a1b */
[----:B------:R-:W-:Y:S01]  /*0e70*/  ISETP.GT.U32.AND P3, PT, R27, R17, PT ;  /* 0x000000111b00720c */ /* 0x000fe20003f64070 */
[----:B------:R-:W-:Y:S01]  /*0e80*/  IMAD.HI.U32 R11, R7, R2, RZ ;  /* 0x00000002070b7227 */ /* 0x000fe200078e00ff */
[----:B------:R-:W-:Y:S01]  /*0e90*/  ISETP.GT.U32.AND P6, PT, R27, R16, PT ;  /* 0x000000101b00720c */ /* 0x000fe20003fc4070 */
[----:B------:R0:W-:Y:S02]  /*0ea0*/  STL [R1+0x108], R13 ;  /* 0x0001080d01007387 */ /* 0x0001e40000100800 */
[----:B------:R-:W-:-:S02]  /*0eb0*/  IMAD.MOV R11, RZ, RZ, -R11 ;  /* 0x000000ffff0b7224 */ /* 0x000fc400078e0a0b */
[----:B------:R1:W-:Y:S01]  /*0ec0*/  STL [R1+0x104], R0 ;  /* 0x0001040001007387 */ /* 0x0003e20000100800 */
[----:B------:R-:W-:Y:S02]  /*0ed0*/  VIADD R15, R24, 0x72 ;  /* 0x00000072180f7836 */ /* 0x000fe40000000000 */
[----:B------:R-:W-:Y:S02]  /*0ee0*/  IMAD R11, R27, R11, R2 ;  /* 0x0000000b1b0b7224 */ /* 0x000fe400078e0202 */
[----:B------:R-:W-:Y:S01]  /*0ef0*/  @!P0 IMAD.IADD R19, R19, 0x1, -R27 ;  /* 0x0000000113138824 */ /* 0x000fe200078e0a1b */
[----:B------:R-:W-:Y:S01]  /*0f00*/  ISETP.GE.AND P0, PT, R9, RZ, PT ;  /* 0x000000ff0900720c */ /* 0x000fe20003f06270 */
[----:B0-----:R-:W-:-:S04]  /*0f10*/  IMAD.HI.U32 R13, R7, R12, RZ ;  /* 0x0000000c070d7227 */ /* 0x001fc800078e00ff */
[----:B------:R-:W-:Y:S02]  /*0f20*/  IMAD.MOV R4, RZ, RZ, -R13 ;  /* 0x000000ffff047224 */ /* 0x000fe400078e0a0d */
[C---:B------:R-:W-:Y:S02]  /*0f30*/  VIADD R13, R24.reuse, 0x74 ;  /* 0x00000074180d7836 */ /* 0x040fe40000000000 */
[----:B------:R-:W-:Y:S02]  /*0f40*/  VIADD R2, R24, 0x75 ;  /* 0x0000007518027836 */ /* 0x000fe40000000000 */
[--C-:B------:R-:W-:Y:S01]  /*0f50*/  @!P3 IMAD.IADD R17, R17, 0x1, -R27.reuse ;  /* 0x000000011111b824 */ /* 0x100fe200078e0a1b */
[----:B------:R-:W-:Y:S01]  /*0f60*/  IABS R8, R13 ;  /* 0x0000000d00087213 */ /* 0x000fe20000000000 */
[----:B------:R-:W-:Y:S01]  /*0f70*/  @!P6 IMAD.IADD R16, R16, 0x1, -R27 ;  /* 0x000000011010e824 */ /* 0x000fe200078e0a1b */
[----:B------:R-:W-:Y:S01]  /*0f80*/  ISETP.GT.U32.AND P3, PT, R27, R18, PT ;  /* 0x000000121b00720c */ /* 0x000fe20003f64070 */
[----:B-1----:R-:W-:Y:S01]  /*0f90*/  IMAD.MOV.U32 R0, RZ, RZ, R19 ;  /* 0x000000ffff007224 */ /* 0x002fe200078e0013 */
[----:B------:R-:W-:Y:S01]  /*0fa0*/  IABS R9, R2 ;  /* 0x0000000200097213 */ /* 0x000fe20000000000 */
[----:B------:R-:W-:Y:S01]  /*0fb0*/  IMAD.HI.U32 R21, R7, R8, RZ ;  /* 0x0000000807157227 */ /* 0x000fe200078e00ff */
[----:B------:R-:W-:-:S03]  /*0fc0*/  ISETP.GT.U32.AND P6, PT, R27, R16, PT ;  /* 0x000000101b00720c */ /* 0x000fc60003fc4070 */
[----:B------:R-:W-:Y:S01]  /*0fd0*/  @!P1 IMAD.MOV R0, RZ, RZ, -R0 ;  /* 0x000000ffff009224 */ /* 0x000fe200078e0a00 */
[----:B------:R-:W-:Y:S01]  /*0fe0*/  ISETP.GT.U32.AND P1, PT, R27, R17, PT ;  /* 0x000000111b00720c */ /* 0x000fe20003f24070 */
[----:B------:R-:W-:-:S03]  /*0ff0*/  IMAD.HI.U32 R19, R7, R9, RZ ;  /* 0x0000000907137227 */ /* 0x000fc600078e00ff */
[----:B------:R0:W-:Y:S01]  /*1000*/  STL [R1+0x100], R0 ;  /* 0x0001000001007387 */ /* 0x0001e20000100800 */
[----:B------:R-:W-:Y:S02]  /*1010*/  IMAD.MOV R21, RZ, RZ, -R21 ;  /* 0x000000ffff157224 */ /* 0x000fe400078e0a15 */
[----:B------:R-:W-:Y:S02]  /*1020*/  IMAD.MOV R19, RZ, RZ, -R19 ;  /* 0x000000ffff137224 */ /* 0x000fe400078e0a13 */
[----:B------:R-:W-:Y:S01]  /*1030*/  @!P3 IMAD.IADD R18, R18, 0x1, -R27 ;  /* 0x000000011212b824 */ /* 0x000fe200078e0a1b */
[C---:B------:R-:W-:Y:S01]  /*1040*/  ISETP.GT.U32.AND P3, PT, R27.reuse, R11, PT ;  /* 0x0000000b1b00720c */ /* 0x040fe20003f64070 */
[C---:B------:R-:W-:Y:S02]  /*1050*/  IMAD R8, R27.reuse, R21, R8 ;  /* 0x000000151b087224 */ /* 0x040fe400078e0208 */
[----:B------:R-:W-:Y:S01]  /*1060*/  IMAD R12, R27, R4, R12 ;  /* 0x000000041b0c7224 */ /* 0x000fe200078e020c */
[----:B------:R-:W-:Y:S01]  /*1070*/  IABS R4, R15 ;  /* 0x0000000f00047213 */ /* 0x000fe20000000000 */
[----:B0-----:R-:W-:-:S02]  /*1080*/  IMAD.MOV.U32 R0, RZ, RZ, R20 ;  /* 0x000000ffff007224 */ /* 0x001fc400078e0014 */
[C---:B------:R-:W-:Y:S02]  /*1090*/  IMAD R9, R27.reuse, R19, R9 ;  /* 0x000000131b097224 */ /* 0x040fe400078e0209 */
[--C-:B------:R-:W-:Y:S01]  /*10a0*/  @!P6 IMAD.IADD R16, R16, 0x1, -R27.reuse ;  /* 0x000000011010e824 */ /* 0x100fe200078e0a1b */
[C---:B------:R-:W-:Y:S01]  /*10b0*/  ISETP.GT.U32.AND P6, PT, R27.reuse, R8, PT ;  /* 0x000000081b00720c */ /* 0x040fe20003fc4070 */
[----:B------:R-:W-:Y:S01]  /*10c0*/  @!P2 IMAD.MOV R0, RZ, RZ, -R0 ;  /* 0x000000ffff00a224 */ /* 0x000fe200078e0a00 */
[----:B------:R-:W-:Y:S01]  /*10d0*/  ISETP.GT.U32.AND P2, PT, R27, R12, PT ;  /* 0x0000000c1b00720c */ /* 0x000fe20003f44070 */
[--C-:B------:R-:W-:Y:S01]  /*10e0*/  @!P1 IMAD.IADD R17, R17, 0x1, -R27.reuse ;  /* 0x0000000111119824 */ /* 0x100fe200078e0a1b */
[----:B------:R-:W-:Y:S01]  /*10f0*/  ISETP.GT.U32.AND P1, PT, R27, R9, PT ;  /* 0x000000091b00720c */ /* 0x000fe20003f24070 */
[----:B------:R-:W-:Y:S01]  /*1100*/  VIADD R14, R24, 0x73 ;  /* 0x00000073180e7836 */ /* 0x000fe20000000000 */
[----:B------:R0:W-:Y:S01]  /*1110*/  STL [R1+0x12c], R0 ;  /* 0x00012c0001007387 */ /* 0x0001e20000100800 */
[----:B------:R-:W-:Y:S01]  /*1120*/  @!P3 IMAD.IADD R11, R11, 0x1, -R27 ;  /* 0x000000010b0bb824 */ /* 0x000fe200078e0a1b */
[----:B------:R-:W-:Y:S01]  /*1130*/  ISETP.GE.AND P3, PT, R5, RZ, PT ;  /* 0x000000ff0500720c */ /* 0x000fe20003f66270 */
[----:B------:R-:W-:Y:S01]  /*1140*/  IMAD.HI.U32 R20, R7, R4, RZ ;  /* 0x0000000407147227 */ /* 0x000fe200078e00ff */
[----:B------:R-:W-:-:S03]  /*1150*/  IABS R10, R14 ;  /* 0x0000000e000a7213 */ /* 0x000fc60000000000 */
[--C-:B------:R-:W-:Y:S01]  /*1160*/  @!P6 IMAD.IADD R8, R8, 0x1, -R27.reuse ;  /* 0x000000010808e824 */ /* 0x100fe200078e0a1b */
[----:B------:R-:W-:Y:S01]  /*1170*/  ISETP.GT.U32.AND P6, PT, R27, R11, PT ;  /* 0x0000000b1b00720c */ /* 0x000fe20003fc4070 */
[--C-:B------:R-:W-:Y:S01]  /*1180*/  @!P2 IMAD.IADD R12, R12, 0x1, -R27.reuse ;  /* 0x000000010c0ca824 */ /* 0x100fe200078e0a1b */
[----:B------:R-:W-:Y:S01]  /*1190*/  ISETP.GE.AND P2, PT, R6, RZ, PT ;  /* 0x000000ff0600720c */ /* 0x000fe20003f46270 */
[----:B------:R-:W-:Y:S02]  /*11a0*/  @!P1 IMAD.IADD R9, R9, 0x1, -R27 ;  /* 0x0000000109099824 */ /* 0x000fe400078e0a1b */
[----:B------:R-:W-:Y:S01]  /*11b0*/  IMAD.MOV.U32 R22, RZ, RZ, R18 ;  /* 0x000000ffff167224 */ /* 0x000fe200078e0012 */
[----:B------:R-:W-:Y:S01]  /*11c0*/  ISETP.GT.U32.AND P1, PT, R27, R12, PT ;  /* 0x0000000c1b00720c */ /* 0x000fe20003f24070 */
[----:B------:R-:W-:-:S04]  /*11d0*/  IMAD.HI.U32 R19, R7, R10, RZ ;  /* 0x0000000a07137227 */ /* 0x000fc800078e00ff */
[----:B0-----:R-:W-:Y:S02]  /*11e0*/  IMAD.MOV.U32 R0, RZ, RZ, R17 ;  /* 0x000000ffff007224 */ /* 0x001fe400078e0011 */
[----:B------:R-:W-:Y:S02]  /*11f0*/  IMAD.MOV R20, RZ, RZ, -R20 ;  /* 0x000000ffff147224 */ /* 0x000fe400078e0a14 */
[----:B------:R-:W-:Y:S01]  /*1200*/  @!P5 IMAD.MOV R22, RZ, RZ, -R22 ;  /* 0x000000ffff16d224 */ /* 0x000fe200078e0a16 */
[C---:B------:R-:W-:Y:S01]  /*1210*/  ISETP.GT.U32.AND P5, PT, R27.reuse, R9, PT ;  /* 0x000000091b00720c */ /* 0x040fe20003fa4070 */
[----:B------:R-:W-:Y:S02]  /*1220*/  IMAD.MOV R19, RZ, RZ, -R19 ;  /* 0x000000ffff137224 */ /* 0x000fe400078e0a13 */
[----:B------:R-:W-:Y:S01]  /*1230*/  @!P4 IMAD.MOV R0, RZ, RZ, -R0 ;  /* 0x000000ffff00c224 */ /* 0x000fe200078e0a00 */
[----:B------:R-:W-:Y:S01]  /*1240*/  STL [R1+0x130], R22 ;  /* 0x0001301601007387 */ /* 0x000fe20000100800 */
[C---:B------:R-:W-:Y:S01]  /*1250*/  IMAD R4, R27.reuse, R20, R4 ;  /* 0x000000141b047224 */ /* 0x040fe200078e0204 */
[C---:B------:R-:W-:Y:S01]  /*1260*/  ISETP.GT.U32.AND P4, PT, R27.reuse, R8, PT ;  /* 0x000000081b00720c */ /* 0x040fe20003f84070 */
[----:B------:R-:W-:Y:S01]  /*1270*/  IMAD R5, R27, R19, R10 ;  /* 0x000000131b057224 */ /* 0x000fe200078e020a */
[----:B------:R0:W-:Y:S01]  /*1280*/  STL [R1+0x138], R0 ;  /* 0x0001380001007387 */ /* 0x0001e20000100800 */
[----:B------:R-:W-:-:S02]  /*1290*/  VIADD R10, R24, 0x71 ;  /* 0x00000071180a7836 */ /* 0x000fc40000000000 */
[----:B------:R-:W-:Y:S02]  /*12a0*/  VIADD R6, R24, 0x70 ;  /* 0x0000007018067836 */ /* 0x000fe40000000000 */
[--C-:B------:R-:W-:Y:S01]  /*12b0*/  @!P6 IMAD.IADD R11, R11, 0x1, -R27.reuse ;  /* 0x000000010b0be824 */ /* 0x100fe200078e0a1b */
[----:B------:R-:W-:Y:S01]  /*12c0*/  ISETP.GT.U32.AND P6, PT, R27, R4, PT ;  /* 0x000000041b00720c */ /* 0x000fe20003fc4070 */
[--C-:B------:R-:W-:Y:S01]  /*12d0*/  @!P1 IMAD.IADD R12, R12, 0x1, -R27.reuse ;  /* 0x000000010c0c9824 */ /* 0x100fe200078e0a1b */
[----:B------:R-:W-:Y:S01]  /*12e0*/  IABS R17, R6 ;  /* 0x0000000600117213 */ /* 0x000fe20000000000 */
[----:B------:R-:W-:Y:S01]  /*12f0*/  @!P5 IMAD.IADD R9, R9, 0x1, -R27 ;  /* 0x000000010909d824 */ /* 0x000fe200078e0a1b */
[----:B------:R-:W-:Y:S01]  /*1300*/  ISETP.GE.AND P1, PT, R2, RZ, PT ;  /* 0x000000ff0200720c */ /* 0x000fe20003f26270 */
[----:B0-----:R-:W-:Y:S01]  /*1310*/  IMAD.MOV.U32 R0, RZ, RZ, R16 ;  /* 0x000000ffff007224 */ /* 0x001fe200078e0010 */
[----:B------:R-:W-:Y:S01]  /*1320*/  IABS R16, R10 ;  /* 0x0000000a00107213 */ /* 0x000fe20000000000 */
[----:B------:R-:W-:Y:S01]  /*1330*/  IMAD.MOV.U32 R2, RZ, RZ, R17 ;  /* 0x000000ffff027224 */ /* 0x000fe200078e0011 */
[----:B------:R-:W-:Y:S01]  /*1340*/  ISETP.GE.AND P5, PT, R13, RZ, PT ;  /* 0x000000ff0d00720c */ /* 0x000fe20003fa6270 */
[----:B------:R-:W-:Y:S01]  /*1350*/  @!P0 IMAD.MOV R0, RZ, RZ, -R0 ;  /* 0x000000ffff008224 */ /* 0x000fe200078e0a00 */
[----:B------:R-:W-:Y:S01]  /*1360*/  ISETP.GT.U32.AND P0, PT, R27, R5, PT ;  /* 0x000000051b00720c */ /* 0x000fe20003f04070 */
[----:B------:R-:W-:-:S03]  /*1370*/  IMAD.HI.U32 R13, R7, R16, RZ ;  /* 0x00000010070d7227 */ /* 0x000fc600078e00ff */
[----:B------:R0:W-:Y:S01]  /*1380*/  STL [R1+0x13c], R0 ;  /* 0x00013c0001007387 */ /* 0x0001e20000100800 */
[----:B------:R-:W-:Y:S02]  /*1390*/  IMAD.MOV.U32 R18, RZ, RZ, R12 ;  /* 0x000000ffff127224 */ /* 0x000fe400078e000c */
[----:B------:R-:W-:Y:S01]  /*13a0*/  @!P4 IMAD.IADD R8, R8, 0x1, -R27 ;  /* 0x000000010808c824 */ /* 0x000fe200078e0a1b */
[----:B------:R-:W-:Y:S01]  /*13b0*/  ISETP.GE.AND P4, PT, R14, RZ, PT ;  /* 0x000000ff0e00720c */ /* 0x000fe20003f86270 */
[----:B------:R-:W-:-:S04]  /*13c0*/  IMAD.HI.U32 R14, R7, R2, RZ ;  /* 0x00000002070e7227 */ /* 0x000fc800078e00ff */
[----:B------:R-:W-:Y:S02]  /*13d0*/  IMAD.MOV R13, RZ, RZ, -R13 ;  /* 0x000000ffff0d7224 */ /* 0x000fe400078e0a0d */
[----:B0-----:R-:W-:Y:S02]  /*13e0*/  IMAD.MOV.U32 R0, RZ, RZ, R11 ;  /* 0x000000ffff007224 */ /* 0x001fe400078e000b */
[----:B------:R-:W-:Y:S02]  /*13f0*/  @!P2 IMAD.MOV R18, RZ, RZ, -R18 ;  /* 0x000000ffff12a224 */ /* 0x000fe400078e0a12 */
[--C-:B------:R-:W-:Y:S01]  /*1400*/  @!P6 IMAD.IADD R4, R4, 0x1, -R27.reuse ;  /* 0x000000010404e824 */ /* 0x100fe200078e0a1b */
[----:B------:R-:W-:Y:S01]  /*1410*/  ISETP.GE.AND P6, PT, R10, RZ, PT ;  /* 0x000000ff0a00720c */ /* 0x000fe20003fc6270 */
[----:B------:R-:W-:Y:S01]  /*1420*/  @!P3 IMAD.MOV R0, RZ, RZ, -R0 ;  /* 0x000000ffff00b224 */ /* 0x000fe200078e0a00 */
[----:B------:R0:W-:Y:S01]  /*1430*/  STL [R1+0x140], R18 ;  /* 0x0001401201007387 */ /* 0x0001e20000100800 */
[----:B------:R-:W-:Y:S01]  /*1440*/  IMAD.MOV R12, RZ, RZ, -R14 ;  /* 0x000000ffff0c7224 */ /* 0x000fe200078e0a0e */
[C---:B------:R-:W-:Y:S01]  /*1450*/  ISETP.GT.U32.AND P3, PT, R27.reuse, R4, PT ;  /* 0x000000041b00720c */ /* 0x040fe20003f64070 */
[----:B------:R-:W-:Y:S01]  /*1460*/  IMAD R10, R27, R13, R16 ;  /* 0x0000000d1b0a7224 */ /* 0x000fe200078e0210 */
[----:B------:R1:W-:Y:S01]  /*1470*/  STL [R1+0x144], R0 ;  /* 0x0001440001007387 */ /* 0x0003e20000100800 */
[----:B------:R-:W-:Y:S01]  /*1480*/  @!P0 IMAD.IADD R5, R5, 0x1, -R27 ;  /* 0x0000000105058824 */ /* 0x000fe200078e0a1b */
[----:B------:R-:W-:Y:S01]  /*1490*/  ISETP.GE.AND P0, PT, R15, RZ, PT ;  /* 0x000000ff0f00720c */ /* 0x000fe20003f06270 */
[----:B------:R-:W-:-:S02]  /*14a0*/  IMAD R2, R27, R12, R2 ;  /* 0x0000000c1b027224 */ /* 0x000fc400078e0202 */
[----:B------:R-:W-:Y:S01]  /*14b0*/  @!P1 IMAD.MOV R9, RZ, RZ, -R9 ;  /* 0x000000ffff099224 */ /* 0x000fe200078e0a09 */
[C---:B------:R-:W-:Y:S01]  /*14c0*/  ISETP.GT.U32.AND P1, PT, R27.reuse, R10, PT ;  /* 0x0000000a1b00720c */ /* 0x040fe20003f24070 */
[C---:B------:R-:W-:Y:S01]  /*14d0*/  VIADD R12, R24.reuse, 0x6d ;  /* 0x0000006d180c7836 */ /* 0x040fe20000000000 */
[C---:B------:R-:W-:Y:S01]  /*14e0*/  ISETP.GT.U32.AND P2, PT, R27.reuse, R5, PT ;  /* 0x000000051b00720c */ /* 0x040fe20003f44070 */
[C---:B0-----:R-:W-:Y:S01]  /*14f0*/  VIADD R18, R24.reuse, 0x69 ;  /* 0x0000006918127836 */ /* 0x041fe20000000000 */
[----:B------:R0:W-:Y:S01]  /*1500*/  STL [R1+0x148], R9 ;  /* 0x0001480901007387 */ /* 0x0001e20000100800 */
[----:B-1----:R-:W-:Y:S02]  /*1510*/  IMAD.MOV.U32 R0, RZ, RZ, R8 ;  /* 0x000000ffff007224 */ /* 0x002fe400078e0008 */
[----:B------:R-:W-:Y:S02]  /*1520*/  VIADD R8, R24, 0x6f ;  /* 0x0000006f18087836 */ /* 0x000fe40000000000 */
[----:B------:R-:W-:Y:S01]  /*1530*/  @!P5 IMAD.MOV R0, RZ, RZ, -R0 ;  /* 0x000000ffff00d224 */ /* 0x000fe200078e0a00 */
[----:B------:R-:W-:Y:S01]  /*1540*/  ISETP.GT.U32.AND P5, PT, R27, R2, PT ;  /* 0x000000021b00720c */ /* 0x000fe20003fa4070 */
[--C-:B------:R-:W-:Y:S01]  /*1550*/  @!P3 IMAD.IADD R4, R4, 0x1, -R27.reuse ;  /* 0x000000010404b824 */ /* 0x100fe200078e0a1b */
[----:B------:R-:W-:Y:S01]  /*1560*/  IABS R11, R8 ;  /* 0x00000008000b7213 */ /* 0x000fe20000000000 */
[--C-:B------:R-:W-:Y:S01]  /*1570*/  @!P1 IMAD.IADD R10, R10, 0x1, -R27.reuse ;  /* 0x000000010a0a9824 */ /* 0x100fe200078e0a1b */
[----:B------:R-:W-:Y:S01]  /*1580*/  ISETP.GE.AND P3, PT, R8, RZ, PT ;  /* 0x000000ff0800720c */ /* 0x000fe20003f66270 */
[----:B------:R-:W-:Y:S01]  /*1590*/  @!P2 IMAD.IADD R5, R5, 0x1, -R27 ;  /* 0x000000010505a824 */ /* 0x000fe200078e0a1b */
[----:B------:R1:W-:Y:S01]  /*15a0*/  STL [R1+0x150], R0 ;  /* 0x0001500001007387 */ /* 0x0003e20000100800 */
[----:B------:R-:W-:Y:S01]  /*15b0*/  IMAD.MOV.U32 R8, RZ, RZ, R11 ;  /* 0x000000ffff087224 */ /* 0x000fe200078e000b */
[----:B------:R-:W-:Y:S01]  /*15c0*/  ISETP.GE.AND P2, PT, R6, RZ, PT ;  /* 0x000000ff0600720c */ /* 0x000fe20003f46270 */
[----:B0-----:R-:W-:-:S02]  /*15d0*/  VIADD R9, R24, 0x6e ;  /* 0x0000006e18097836 */ /* 0x001fc40000000000 */
[----:B------:R-:W-:Y:S02]  /*15e0*/  VIADD R11, R24, 0x6b ;  /* 0x0000006b180b7836 */ /* 0x000fe40000000000 */
[----:B------:R-:W-:Y:S01]  /*15f0*/  @!P5 IMAD.IADD R2, R2, 0x1, -R27 ;  /* 0x000000010202d824 */ /* 0x000fe200078e0a1b */
[----:B------:R-:W-:Y:S01]  /*1600*/  ISETP.GT.U32.AND P5, PT, R27, R10, PT ;  /* 0x0000000a1b00720c */ /* 0x000fe20003fa4070 */
[----:B------:R-:W-:Y:S01]  /*1610*/  VIADD R15, R24, 0x68 ;  /* 0x00000068180f7836 */ /* 0x000fe20000000000 */
[----:B------:R-:W-:Y:S01]  /*1620*/  IABS R6, R9 ;  /* 0x0000000900067213 */ /* 0x000fe20000000000 */
[----:B-1----:R-:W-:Y:S01]  /*1630*/  IMAD.MOV.U32 R0, RZ, RZ, R5 ;  /* 0x000000ffff007224 */ /* 0x002fe200078e0005 */
[----:B------:R-:W-:Y:S01]  /*1640*/  ISETP.GE.AND P1, PT, R9, RZ, PT ;  /* 0x000000ff0900720c */ /* 0x000fe20003f26270 */
[----:B------:R-:W-:-:S04]  /*1650*/  IMAD.HI.U32 R5, R7, R8, RZ ;  /* 0x0000000807057227 */ /* 0x000fc800078e00ff */
[----:B------:R-:W-:Y:S02]  /*1660*/  IMAD.MOV R5, RZ, RZ, -R5 ;  /* 0x000000ffff057224 */ /* 0x000fe400078e0a05 */
[----:B------:R-:W-:Y:S01]  /*1670*/  @!P4 IMAD.MOV R0, RZ, RZ, -R0 ;  /* 0x000000ffff00c224 */ /* 0x000fe200078e0a00 */
[C---:B------:R-:W-:Y:S01]  /*1680*/  ISETP.GT.U32.AND P4, PT, R27.reuse, R2, PT ;  /* 0x000000021b00720c */ /* 0x040fe20003f84070 */
[----:B------:R-:W-:Y:S02]  /*1690*/  IMAD R5, R27, R5, R8 ;  /* 0x000000051b057224 */ /* 0x000fe400078e0208 */
[----:B------:R-:W-:Y:S01]  /*16a0*/  IMAD.HI.U32 R9, R7, R6, RZ ;  /* 0x0000000607097227 */ /* 0x000fe200078e00ff */
[----:B------:R0:W-:Y:S03]  /*16b0*/  STL [R1+0x158], R0 ;  /* 0x0001580001007387 */ /* 0x0001e60000100800 */
[----:B------:R-:W-:Y:S01]  /*16c0*/  @!P5 IMAD.IADD R10, R10, 0x1, -R27 ;  /* 0x000000010a0ad824 */ /* 0x000fe200078e0a1b */
[----:B------:R-:W-:-:S03]  /*16d0*/  ISETP.GT.U32.AND P5, PT, R27, R5, PT ;  /* 0x000000051b00720c */ /* 0x000fc60003fa4070 */
[----:B------:R-:W-:Y:S02]  /*16e0*/  IMAD.MOV.U32 R13, RZ, RZ, R10 ;  /* 0x000000ffff0d7224 */ /* 0x000fe400078e000a */
[----:B------:R-:W-:Y:S02]  /*16f0*/  @!P4 IMAD.IADD R2, R2, 0x1, -R27 ;  /* 0x000000010202c824 */ /* 0x000fe400078e0a1b */
[----:B0-----:R-:W-:Y:S02]  /*1700*/  IMAD.MOV.U32 R0, RZ, RZ, R4 ;  /* 0x000000ffff007224 */ /* 0x001fe400078e0004 */
[----:B------:R-:W-:Y:S02]  /*1710*/  IMAD.MOV R4, RZ, RZ, -R9 ;  /* 0x000000ffff047224 */ /* 0x000fe400078e0a09 */
[----:B------:R-:W-:Y:S02]  /*1720*/  @!P6 IMAD.MOV R13, RZ, RZ, -R13 ;  /* 0x000000ffff0de224 */ /* 0x000fe400078e0a0d */
[----:B------:R-:W-:-:S02]  /*1730*/  IMAD R6, R27, R4, R6 ;  /* 0x000000041b067224 */ /* 0x000fc400078e0206 */
[----:B------:R-:W-:Y:S01]  /*1740*/  @!P0 IMAD.MOV R0, RZ, RZ, -R0 ;  /* 0x000000ffff008224 */ /* 0x000fe200078e0a00 */
[----:B------:R-:W-:Y:S01]  /*1750*/  ISETP.GE.AND P0, PT, R12, RZ, PT ;  /* 0x000000ff0c00720c */ /* 0x000fe20003f06270 */
[----:B------:R-:W-:Y:S01]  /*1760*/  @!P5 IMAD.IADD R5, R5, 0x1, -R27 ;  /* 0x000000010505d824 */ /* 0x000fe200078e0a1b */
[C---:B------:R-:W-:Y:S01]  /*1770*/  ISETP.GT.U32.AND P6, PT, R27.reuse, R6, PT ;  /* 0x000000061b00720c */ /* 0x040fe20003fc4070 */
[C---:B------:R-:W-:Y:S01]  /*1780*/  VIADD R9, R24.reuse, 0x6c ;  /* 0x0000006c18097836 */ /* 0x040fe20000000000 */
[----:B------:R-:W-:Y:S01]  /*1790*/  IABS R12, R12 ;  /* 0x0000000c000c7213 */ /* 0x000fe20000000000 */
[----:B------:R0:W-:Y:S01]  /*17a0*/  STL [R1+0x160], R0 ;  /* 0x0001600001007387 */ /* 0x0001e20000100800 */
[----:B------:R-:W-:Y:S01]  /*17b0*/  ISETP.GT.U32.AND P5, PT, R27, R5, PT ;  /* 0x000000051b00720c */ /* 0x000fe20003fa4070 */
[----:B------:R-:W-:Y:S01]  /*17c0*/  VIADD R4, R24, 0x6a ;  /* 0x0000006a18047836 */ /* 0x000fe20000000000 */
[----:B------:R-:W-:Y:S01]  /*17d0*/  ISETP.GE.AND P4, PT, R9, RZ, PT ;  /* 0x000000ff0900720c */ /* 0x000fe20003f86270 */
[----:B------:R-:W-:Y:S01]  /*17e0*/  IMAD.HI.U32 R8, R7, R12, RZ ;  /* 0x0000000c07087227 */ /* 0x000fe200078e00ff */
[----:B------:R-:W-:Y:S01]  /*17f0*/  IABS R9, R9 ;  /* 0x0000000900097213 */ /* 0x000fe20000000000 */
[----:B------:R1:W-:Y:S01]  /*1800*/  STL [R1+0x164], R13 ;  /* 0x0001640d01007387 */ /* 0x0003e20000100800 */
[----:B------:R-:W-:Y:S01]  /*1810*/  IABS R10, R4 ;  /* 0x00000004000a7213 */ /* 0x000fe20000000000 */
[----:B------:R-:W-:-:S02]  /*1820*/  IMAD.MOV R8, RZ, RZ, -R8 ;  /* 0x000000ffff087224 */ /* 0x000fc400078e0a08 */
[----:B0-----:R-:W-:Y:S02]  /*1830*/  IMAD.MOV.U32 R0, RZ, RZ, R2 ;  /* 0x000000ffff007224 */ /* 0x001fe400078e0002 */
[--C-:B------:R-:W-:Y:S02]  /*1840*/  @!P6 IMAD.IADD R6, R6, 0x1, -R27.reuse ;  /* 0x000000010606e824 */ /* 0x100fe400078e0a1b */
[----:B------:R-:W-:Y:S01]  /*1850*/  @!P2 IMAD.MOV R0, RZ, RZ, -R0 ;  /* 0x000000ffff00a224 */ /* 0x000fe200078e0a00 */
[----:B------:R-:W-:Y:S01]  /*1860*/  ISETP.GE.AND P2, PT, R11, RZ, PT ;  /* 0x000000ff0b00720c */ /* 0x000fe20003f46270 */
[----:B------:R-:W-:Y:S01]  /*1870*/  IMAD R12, R27, R8, R12 ;  /* 0x000000081b0c7224 */ /* 0x000fe200078e020c */
[----:B------:R-:W-:Y:S01]  /*1880*/  IABS R11, R11 ;  /* 0x0000000b000b7213 */ /* 0x000fe20000000000 */
[----:B------:R-:W-:Y:S01]  /*1890*/  @!P5 IMAD.IADD R5, R5, 0x1, -R27 ;  /* 0x000000010505d824 */ /* 0x000fe200078e0a1b */
[----:B------:R-:W-:Y:S01]  /*18a0*/  ISETP.GT.U32.AND P6, PT, R27, R6, PT ;  /* 0x000000061b00720c */ /* 0x000fe20003fc4070 */
[----:B------:R-:W-:Y:S01]  /*18b0*/  IMAD.HI.U32 R2, R7, R9, RZ ;  /* 0x0000000907027227 */ /* 0x000fe200078e00ff */
[----:B------:R-:W-:Y:S01]  /*18c0*/  ISETP.GT.U32.AND P5, PT, R27, R12, PT ;  /* 0x0000000c1b00720c */ /* 0x000fe20003fa4070 */
[----:B------:R0:W-:Y:S02]  /*18d0*/  STL [R1+0x170], R0 ;  /* 0x0001700001007387 */ /* 0x0001e40000100800 */
[----:B-1----:R-:W-:-:S04]  /*18e0*/  IMAD.HI.U32 R13, R7, R11, RZ ;  /* 0x0000000b070d7227 */ /* 0x002fc800078e00ff */
[----:B------:R-:W-:-:S04]  /*18f0*/  IMAD.HI.U32 R8, R7, R10, RZ ;  /* 0x0000000a07087227 */ /* 0x000fc800078e00ff */
[----:B------:R-:W-:Y:S02]  /*1900*/  IMAD.MOV R13, RZ, RZ, -R13 ;  /* 0x000000ffff0d7224 */ /* 0x000fe400078e0a0d */
[----:B------:R-:W-:Y:S02]  /*1910*/  IMAD.MOV R2, RZ, RZ, -R2 ;  /* 0x000000ffff027224 */ /* 0x000fe400078e0a02 */
[----:B------:R-:W-:Y:S02]  /*1920*/  IMAD.MOV R8, RZ, RZ, -R8 ;  /* 0x000000ffff087224 */ /* 0x000fe400078e0a08 */
[C---:B------:R-:W-:Y:S01]  /*1930*/  IMAD R11, R27.reuse, R13, R11 ;  /* 0x0000000d1b0b7224 */ /* 0x040fe200078e020b */
[----:B------:R-:W-:Y:S01]  /*1940*/  IABS R13, R15 ;  /* 0x0000000f000d7213 */ /* 0x000fe20000000000 */
[----:B------:R-:W-:Y:S01]  /*1950*/  IMAD R9, R27, R2, R9 ;  /* 0x000000021b097224 */ /* 0x000fe200078e0209 */
[----:B------:R-:W-:Y:S01]  /*1960*/  IABS R2, R18 ;  /* 0x0000001200027213 */ /* 0x000fe20000000000 */
[----:B0-----:R-:W-:-:S02]  /*1970*/  IMAD.MOV.U32 R0, RZ, RZ, R5 ;  /* 0x000000ffff007224 */ /* 0x001fc400078e0005 */
[C---:B------:R-:W-:Y:S02]  /*1980*/  IMAD R10, R27.reuse, R8, R10 ;  /* 0x000000081b0a7224 */ /* 0x040fe400078e020a */
[--C-:B------:R-:W-:Y:S01]  /*1990*/  @!P6 IMAD.IADD R6, R6, 0x1, -R27.reuse ;  /* 0x000000010606e824 */ /* 0x100fe200078e0a1b */
[C---:B------:R-:W-:Y:S01]  /*19a0*/  ISETP.GT.U32.AND P6, PT, R27.reuse, R11, PT ;  /* 0x0000000b1b00720c */ /* 0x040fe20003fc4070 */
[----:B------:R-:W-:Y:S01]  /*19b0*/  @!P3 IMAD.MOV R0, RZ, RZ, -R0 ;  /* 0x000000ffff00b224 */ /* 0x000fe200078e0a00 */
[C---:B------:R-:W-:Y:S01]  /*19c0*/  ISETP.GT.U32.AND P3, PT, R27.reuse, R9, PT ;  /* 0x000000091b00720c */ /* 0x040fe20003f64070 */
[----:B------:R-:W-:Y:S01]  /*19d0*/  @!P5 IMAD.IADD R12, R12, 0x1, -R27 ;  /* 0x000000010c0cd824 */ /* 0x000fe200078e0a1b */
[----:B------:R-:W-:Y:S01]  /*19e0*/  ISETP.GT.U32.AND P5, PT, R27, R10, PT ;  /* 0x0000000a1b00720c */ /* 0x000fe20003fa4070 */
[----:B------:R-:W-:Y:S01]  /*19f0*/  IMAD.HI.U32 R5, R7, R2, RZ ;  /* 0x0000000207057227 */ /* 0x000fe200078e00ff */
[----:B------:R0:W-:Y:S03]  /*1a00*/  STL [R1+0x178], R0 ;  /* 0x0001780001007387 */ /* 0x0001e60000100800 */
[----:B------:R-:W-:-:S02]  /*1a10*/  IMAD.MOV R5, RZ, RZ, -R5 ;  /* 0x000000ffff057224 */ /* 0x000fc400078e0a05 */
[----:B------:R-:W-:Y:S02]  /*1a20*/  VIADD R8, R24, 0x67 ;  /* 0x0000006718087836 */ /* 0x000fe40000000000 */
[--C-:B------:R-:W-:Y:S02]  /*1a30*/  @!P6 IMAD.IADD R11, R11, 0x1, -R27.reuse ;  /* 0x000000010b0be824 */ /* 0x100fe400078e0a1b */
[--C-:B------:R-:W-:Y:S01]  /*1a40*/  @!P3 IMAD.IADD R9, R9, 0x1, -R27.reuse ;  /* 0x000000010909b824 */ /* 0x100fe200078e0a1b */
[C---:B------:R-:W-:Y:S01]  /*1a50*/  ISETP.GT.U32.AND P3, PT, R27.reuse, R12, PT ;  /* 0x0000000c1b00720c */ /* 0x040fe20003f64070 */
[----:B------:R-:W-:Y:S01]  /*1a60*/  @!P5 IMAD.IADD R10, R10, 0x1, -R27 ;  /* 0x000000010a0ad824 */ /* 0x000fe200078e0a1b */
[C---:B------:R-:W-:Y:S01]  /*1a70*/  ISETP.GT.U32.AND P5, PT, R27.reuse, R11, PT ;  /* 0x0000000b1b00720c */ /* 0x040fe20003fa4070 */
[----:B0-----:R-:W-:Y:S01]  /*1a80*/  IMAD.MOV.U32 R0, RZ, RZ, R6 ;  /* 0x000000ffff007224 */ /* 0x001fe200078e0006 */
[----:B------:R-:W-:Y:S01]  /*1a90*/  ISETP.GT.U32.AND P6, PT, R27, R9, PT ;  /* 0x000000091b00720c */ /* 0x000fe20003fc4070 */
[----:B------:R-:W-:Y:S01]  /*1aa0*/  IMAD.HI.U32 R6, R7, R13, RZ ;  /* 0x0000000d07067227 */ /* 0x000fe200078e00ff */
[----:B------:R-:W-:-:S03]  /*1ab0*/  IABS R17, R8 ;  /* 0x0000000800117213 */ /* 0x000fc60000000000 */
[----:B------:R-:W-:Y:S02]  /*1ac0*/  IMAD.MOV R6, RZ, RZ, -R6 ;  /* 0x000000ffff067224 */ /* 0x000fe400078e0a06 */
[----:B------:R-:W-:Y:S01]  /*1ad0*/  @!P1 IMAD.MOV R0, RZ, RZ, -R0 ;  /* 0x000000ffff009224 */ /* 0x000fe200078e0a00 */
[C---:B------:R-:W-:Y:S01]  /*1ae0*/  ISETP.GT.U32.AND P1, PT, R27.reuse, R10, PT ;  /* 0x0000000a1b00720c */ /* 0x040fe20003f24070 */
[C---:B------:R-:W-:Y:S02]  /*1af0*/  IMAD R2, R27.reuse, R5, R2 ;  /* 0x000000051b027224 */ /* 0x040fe400078e0202 */
[C---:B------:R-:W-:Y:S01]  /*1b00*/  IMAD R13, R27.reuse, R6, R13 ;  /* 0x000000061b0d7224 */ /* 0x040fe200078e020d */
[----:B------:R0:W-:Y:S01]  /*1b10*/  STL [R1+0x190], R0 ;  /* 0x0001900001007387 */ /* 0x0001e20000100800 */
[--C-:B------:R-:W-:Y:S01]  /*1b20*/  @!P3 IMAD.IADD R12, R12, 0x1, -R27.reuse ;  /* 0x000000010c0cb824 */ /* 0x100fe200078e0a1b */
[----:B------:R-:W-:Y:S01]  /*1b30*/  ISETP.GT.U32.AND P3, PT, R27, R2, PT ;  /* 0x000000021b00720c */ /* 0x000fe20003f64070 */
[----:B------:R-:W-:Y:S01]  /*1b40*/  @!P5 IMAD.IADD R11, R11, 0x1, -R27 ;  /* 0x000000010b0bd824 */ /* 0x000fe200078e0a1b */
[----:B------:R-:W-:Y:S01]  /*1b50*/  ISETP.GT.U32.AND P5, PT, R27, R13, PT ;  /* 0x0000000d1b00720c */ /* 0x000fe20003fa4070 */
[----:B------:R-:W-:-:S02]  /*1b60*/  VIADD R5, R24, 0x66 ;  /* 0x0000006618057836 */ /* 0x000fc40000000000 */
[----:B------:R-:W-:Y:S02]  /*1b70*/  VIADD R6, R24, 0x65 ;  /* 0x0000006518067836 */ /* 0x000fe40000000000 */
[--C-:B------:R-:W-:Y:S01]  /*1b80*/  @!P6 IMAD.IADD R9, R9, 0x1, -R27.reuse ;  /* 0x000000010909e824 */ /* 0x100fe200078e0a1b */
[----:B------:R-:W-:Y:S01]  /*1b90*/  IABS R16, R5 ;  /* 0x0000000500107213 */ /* 0x000fe20000000000 */
[----:B------:R-:W-:Y:S01]  /*1ba0*/  @!P1 IMAD.IADD R10, R10, 0x1, -R27 ;  /* 0x000000010a0a9824 */ /* 0x000fe200078e0a1b */
[----:B------:R-:W-:Y:S01]  /*1bb0*/  ISETP.GE.AND P1, PT, R18, RZ, PT ;  /* 0x000000ff1200720c */ /* 0x000fe20003f26270 */
[----:B------:R-:W-:Y:S01]  /*1bc0*/  IMAD.MOV.U32 R19, RZ, RZ, R12 ;  /* 0x000000ffff137224 */ /* 0x000fe200078e000c */
[----:B------:R-:W-:Y:S01]  /*1bd0*/  IABS R18, R6 ;  /* 0x0000000600127213 */ /* 0x000fe20000000000 */
[----:B0-----:R-:W-:Y:S01]  /*1be0*/  IMAD.MOV.U32 R0, RZ, RZ, R9 ;  /* 0x000000ffff007224 */ /* 0x001fe200078e0009 */
[----:B------:R-:W-:Y:S01]  /*1bf0*/  ISETP.GE.AND P6, PT, R4, RZ, PT ;  /* 0x000000ff0400720c */ /* 0x000fe20003fc6270 */
[----:B------:R-:W-:-:S04]  /*1c00*/  IMAD.HI.U32 R4, R7, R16, RZ ;  /* 0x0000001007047227 */ /* 0x000fc800078e00ff */
[--C-:B------:R-:W-:Y:S01]  /*1c10*/  @!P3 IMAD.IADD R2, R2, 0x1, -R27.reuse ;  /* 0x000000010202b824 */ /* 0x100fe200078e0a1b */
[----:B------:R-:W-:Y:S01]  /*1c20*/  ISETP.GE.AND P3, PT, R15, RZ, PT ;  /* 0x000000ff0f00720c */ /* 0x000fe20003f66270 */
[----:B------:R-:W-:Y:S02]  /*1c30*/  @!P5 IMAD.IADD R13, R13, 0x1, -R27 ;  /* 0x000000010d0dd824 */ /* 0x000fe400078e0a1b */
[----:B------:R-:W-:Y:S01]  /*1c40*/  @!P0 IMAD.MOV R19, RZ, RZ, -R19 ;  /* 0x000000ffff138224 */ /* 0x000fe200078e0a13 */
[C---:B------:R-:W-:Y:S01]  /*1c50*/  ISETP.GT.U32.AND P0, PT, R27.reuse, R2, PT ;  /* 0x000000021b00720c */ /* 0x040fe20003f04070 */
[----:B------:R-:W-:Y:S02]  /*1c60*/  IMAD.MOV.U32 R15, RZ, RZ, R18 ;  /* 0x000000ffff0f7224 */ /* 0x000fe400078e0012 */
[----:B------:R-:W-:Y:S01]  /*1c70*/  @!P4 IMAD.MOV R0, RZ, RZ, -R0 ;  /* 0x000000ffff00c224 */ /* 0x000fe200078e0a00 */
[----:B------:R-:W-:Y:S01]  /*1c80*/  ISETP.GT.U32.AND P4, PT, R27, R13, PT ;  /* 0x0000000d1b00720c */ /* 0x000fe20003f84070 */
[----:B------:R-:W-:Y:S01]  /*1c90*/  IMAD.MOV R4, RZ, RZ, -R4 ;  /* 0x000000ffff047224 */ /* 0x000fe200078e0a04 */
[----:B------:R-:W-:Y:S01]  /*1ca0*/  STL [R1+0x194], R19 ;  /* 0x0001941301007387 */ /* 0x000fe20000100800 */
[----:B------:R-:W-:-:S03]  /*1cb0*/  IMAD.HI.U32 R14, R7, R17, RZ ;  /* 0x00000011070e7227 */ /* 0x000fc600078e00ff */
[----:B------:R0:W-:Y:S01]  /*1cc0*/  STL [R1+0x19c], R0 ;  /* 0x00019c0001007387 */ /* 0x0001e20000100800 */
[----:B------:R-:W-:-:S04]  /*1cd0*/  IMAD.HI.U32 R12, R7, R15, RZ ;  /* 0x0000000f070c7227 */ /* 0x000fc800078e00ff */
[C---:B------:R-:W-:Y:S02]  /*1ce0*/  IMAD R16, R27.reuse, R4, R16 ;  /* 0x000000041b107224 */ /* 0x040fe400078e0210 */
[----:B------:R-:W-:Y:S02]  /*1cf0*/  IMAD.MOV R14, RZ, RZ, -R14 ;  /* 0x000000ffff0e7224 */ /* 0x000fe400078e0a0e */
[----:B------:R-:W-:Y:S02]  /*1d00*/  IMAD.MOV R9, RZ, RZ, -R12 ;  /* 0x000000ffff097224 */ /* 0x000fe400078e0a0c */
[----:B0-----:R-:W-:Y:S02]  /*1d10*/  IMAD.MOV.U32 R0, RZ, RZ, R10 ;  /* 0x000000ffff007224 */ /* 0x001fe400078e000a */
[C---:B------:R-:W-:Y:S02]  /*1d20*/  IMAD R17, R27.reuse, R14, R17 ;  /* 0x0000000e1b117224 */ /* 0x040fe400078e0211 */
[----:B------:R-:W-:Y:S01]  /*1d30*/  @!P6 IMAD.MOV R0, RZ, RZ, -R0 ;  /* 0x000000ffff00e224 */ /* 0x000fe200078e0a00 */
[C---:B------:R-:W-:Y:S01]  /*1d40*/  ISETP.GT.U32.AND P6, PT, R27.reuse, R16, PT ;  /* 0x000000101b00720c */ /* 0x040fe20003fc4070 */
[C---:B------:R-:W-:Y:S01]  /*1d50*/  IMAD R15, R27.reuse, R9, R15 ;  /* 0x000000091b0f7224 */ /* 0x040fe200078e020f */
[----:B------:R-:W-:Y:S01]  /*1d60*/  ISETP.GT.U32.AND P5, PT, R27, R17, PT ;  /* 0x000000111b00720c */ /* 0x000fe20003fa4070 */
[----:B------:R-:W-:-:S02]  /*1d70*/  @!P4 IMAD.IADD R13, R13, 0x1, -R27 ;  /* 0x000000010d0dc824 */ /* 0x000fc400078e0a1b */
[----:B------:R-:W-:Y:S01]  /*1d80*/  @!P2 IMAD.MOV R11, RZ, RZ, -R11 ;  /* 0x000000ffff0ba224 */ /* 0x000fe200078e0a0b */
[----:B------:R-:W-:Y:S01]  /*1d90*/  ISETP.GT.U32.AND P4, PT, R27, R15, PT ;  /* 0x0000000f1b00720c */ /* 0x000fe20003f84070 */
[--C-:B------:R-:W-:Y:S01]  /*1da0*/  @!P0 IMAD.IADD R2, R2, 0x1, -R27.reuse ;  /* 0x0000000102028824 */ /* 0x100fe200078e0a1b */
[----:B------:R-:W-:Y:S01]  /*1db0*/  ISETP.GE.AND P0, PT, R5, RZ, PT ;  /* 0x000000ff0500720c */ /* 0x000fe20003f06270 */
[C---:B------:R-:W-:Y:S01]  /*1dc0*/  VIADD R5, R24.reuse, 0x63 ;  /* 0x0000006318057836 */ /* 0x040fe20000000000 */
[----:B------:R-:W-:Y:S01]  /*1dd0*/  STL [R1+0x1ac], R11 ;  /* 0x0001ac0b01007387 */ /* 0x000fe20000100800 */
[----:B------:R-:W-:Y:S01]  /*1de0*/  VIADD R4, R24, 0x64 ;  /* 0x0000006418047836 */ /* 0x000fe20000000000 */
[----:B------:R-:W-:Y:S01]  /*1df0*/  ISETP.GE.AND P2, PT, R8, RZ, PT ;  /* 0x000000ff0800720c */ /* 0x000fe20003f46270 */
[--C-:B------:R-:W-:Y:S01]  /*1e00*/  @!P6 IMAD.IADD R16, R16, 0x1, -R27.reuse ;  /* 0x000000011010e824 */ /* 0x100fe200078e0a1b */
[----:B------:R0:W-:Y:S01]  /*1e10*/  STL [R1+0x1b4], R0 ;  /* 0x0001b40001007387 */ /* 0x0001e20000100800 */
[--C-:B------:R-:W-:Y:S01]  /*1e20*/  @!P5 IMAD.IADD R17, R17, 0x1, -R27.reuse ;  /* 0x000000011111d824 */ /* 0x100fe200078e0a1b */
[----:B------:R-:W-:Y:S01]  /*1e30*/  ISETP.GE.AND P5, PT, R6, RZ, PT ;  /* 0x000000ff0600720c */ /* 0x000fe20003fa6270 */
[----:B------:R-:W-:Y:S01]  /*1e40*/  VIADD R8, R24, 0x62 ;  /* 0x0000006218087836 */ /* 0x000fe20000000000 */
[----:B------:R-:W-:Y:S01]  /*1e50*/  IABS R6, R5 ;  /* 0x0000000500067213 */ /* 0x000fe20000000000 */
[----:B------:R-:W-:Y:S01]  /*1e60*/  @!P4 IMAD.IADD R15, R15, 0x1, -R27 ;  /* 0x000000010f0fc824 */ /* 0x000fe200078e0a1b */
[----:B------:R-:W-:Y:S01]  /*1e70*/  IABS R12, R4 ;  /* 0x00000004000c7213 */ /* 0x000fe20000000000 */
[----:B------:R-:W-:Y:S01]  /*1e80*/  IMAD.MOV.U32 R19, RZ, RZ, R13 ;  /* 0x000000ffff137224 */ /* 0x000fe200078e000d */
[----:B------:R-:W-:Y:S01]  /*1e90*/  ISETP.GT.U32.AND P6, PT, R27, R17, PT ;  /* 0x000000111b00720c */ /* 0x000fe20003fc4070 */
[----:B------:R-:W-:Y:S01]  /*1ea0*/  IMAD.HI.U32 R9, R7, R6, RZ ;  /* 0x0000000607097227 */ /* 0x000fe200078e00ff */
[----:B------:R-:W-:-:S02]  /*1eb0*/  ISETP.GT.U32.AND P4, PT, R27, R15, PT ;  /* 0x0000000f1b00720c */ /* 0x000fc40003f84070 */
[----:B------:R-:W-:Y:S01]  /*1ec0*/  IABS R14, R8 ;  /* 0x00000008000e7213 */ /* 0x000fe20000000000 */
[----:B0-----:R-:W-:Y:S02]  /*1ed0*/  IMAD.MOV.U32 R0, RZ, RZ, R2 ;  /* 0x000000ffff007224 */ /* 0x001fe400078e0002 */
[----:B------:R-:W-:Y:S02]  /*1ee0*/  IMAD.MOV R9, RZ, RZ, -R9 ;  /* 0x000000ffff097224 */ /* 0x000fe400078e0a09 */
[----:B------:R-:W-:Y:S01]  /*1ef0*/  @!P1 IMAD.MOV R0, RZ, RZ, -R0 ;  /* 0x000000ffff009224 */ /* 0x000fe200078e0a00 */
[----:B------:R-:W-:Y:S01]  /*1f00*/  ISETP.GT.U32.AND P1, PT, R27, R16, PT ;  /* 0x000000101b00720c */ /* 0x000fe20003f24070 */
[----:B------:R-:W-:-:S03]  /*1f10*/  IMAD.HI.U32 R10, R7, R12, RZ ;  /* 0x0000000c070a7227 */ /* 0x000fc600078e00ff */
[----:B------:R0:W-:Y:S01]  /*1f20*/  STL [R1+0x1b8], R0 ;  /* 0x0001b80001007387 */ /* 0x0001e20000100800 */
[----:B------:R-:W-:Y:S02]  /*1f30*/  IMAD.MOV R10, RZ, RZ, -R10 ;  /* 0x000000ffff0a7224 */ /* 0x000fe400078e0a0a */
[--C-:B------:R-:W-:Y:S02]  /*1f40*/  @!P4 IMAD.IADD R15, R15, 0x1, -R27.reuse ;  /* 0x000000010f0fc824 */ /* 0x100fe400078e0a1b */
[----:B------:R-:W-:Y:S02]  /*1f50*/  IMAD R12, R27, R10, R12 ;  /* 0x0000000a1b0c7224 */ /* 0x000fe400078e020c */
[--C-:B------:R-:W-:Y:S02]  /*1f60*/  @!P6 IMAD.IADD R17, R17, 0x1, -R27.reuse ;  /* 0x000000011111e824 */ /* 0x100fe400078e0a1b */
[----:B------:R-:W-:Y:S01]  /*1f70*/  @!P1 IMAD.IADD R16, R16, 0x1, -R27 ;  /* 0x0000000110109824 */ /* 0x000fe200078e0a1b */
[----:B------:R-:W-:Y:S01]  /*1f80*/  ISETP.GE.AND P1, PT, R4, RZ, PT ;  /* 0x000000ff0400720c */ /* 0x000fe20003f26270 */
[C---:B------:R-:W-:Y:S01]  /*1f90*/  IMAD R4, R27.reuse, R9, R6 ;  /* 0x000000091b047224 */ /* 0x040fe200078e0206 */
[----:B------:R-:W-:Y:S01]  /*1fa0*/  ISETP.GT.U32.AND P6, PT, R27, R12, PT ;  /* 0x0000000c1b00720c */ /* 0x000fe20003fc4070 */
[----:B------:R-:W-:-:S02]  /*1fb0*/  VIADD R6, R24, 0x60 ;  /* 0x0000006018067836 */ /* 0x000fc40000000000 */
[----:B0-----:R-:W-:Y:S01]  /*1fc0*/  IMAD.MOV.U32 R0, RZ, RZ, R17 ;  /* 0x000000ffff007224 */ /* 0x001fe200078e0011 */
[----:B------:R-:W-:Y:S01]  /*1fd0*/  ISETP.GT.U32.AND P4, PT, R27, R4, PT ;  /* 0x000000041b00720c */ /* 0x000fe20003f84070 */
[----:B------:R-:W-:Y:S01]  /*1fe0*/  VIADD R2, R24, 0x61 ;  /* 0x0000006118027836 */ /* 0x000fe20000000000 */
[----:B------:R-:W-:Y:S01]  /*1ff0*/  IABS R11, R6 ;  /* 0x00000006000b7213 */ /* 0x000fe20000000000 */
[----:B------:R-:W-:Y:S02]  /*2000*/  @!P2 IMAD.MOV R0, RZ, RZ, -R0 ;  /* 0x000000ffff00a224 */ /* 0x000fe400078e0a00 */
[----:B------:R-:W-:Y:S01]  /*2010*/  IMAD.HI.U32 R18, R7, R14, RZ ;  /* 0x0000000e07127227 */ /* 0x000fe200078e00ff */
[----:B------:R-:W-:-:S03]  /*2020*/  IABS R10, R2 ;  /* 0x00000002000a7213 */ /* 0x000fc60000000000 */
[----:B------:R-:W-:Y:S01]  /*2030*/  @!P6 IMAD.IADD R12, R12, 0x1, -R27 ;  /* 0x000000010c0ce824 */ /* 0x000fe200078e0a1b */
[----:B------:R-:W-:Y:S01]  /*2040*/  ISETP.GE.AND P6, PT, R5, RZ, PT ;  /* 0x000000ff0500720c */ /* 0x000fe20003fc6270 */
[----:B------:R-:W-:-:S04]  /*2050*/  IMAD.HI.U32 R13, R7, R11, RZ ;  /* 0x0000000b070d7227 */ /* 0x000fc800078e00ff */
[----:B------:R-:W-:Y:S02]  /*2060*/  @!P4 IMAD.IADD R4, R4, 0x1, -R27 ;  /* 0x000000010404c824 */ /* 0x000fe400078e0a1b */
[----:B------:R-:W-:Y:S01]  /*2070*/  @!P3 IMAD.MOV R19, RZ, RZ, -R19 ;  /* 0x000000ffff13b224 */ /* 0x000fe200078e0a13 */
[C---:B------:R-:W-:Y:S01]  /*2080*/  ISETP.GT.U32.AND P3, PT, R27.reuse, R12, PT ;  /* 0x0000000c1b00720c */ /* 0x040fe20003f64070 */
[----:B------:R-:W-:Y:S01]  /*2090*/  IMAD.MOV R13, RZ, RZ, -R13 ;  /* 0x000000ffff0d7224 */ /* 0x000fe200078e0a0d */
[----:B------:R-:W-:Y:S01]  /*20a0*/  ISETP.GT.U32.AND P2, PT, R27, R4, PT ;  /* 0x000000041b00720c */ /* 0x000fe20003f44070 */
[----:B------:R-:W-:Y:S01]  /*20b0*/  IMAD.HI.U32 R9, R7, R10, RZ ;  /* 0x0000000a07097227 */ /* 0x000fe200078e00ff */
[----:B------:R-:W-:Y:S03]  /*20c0*/  STL [R1+0x18c], R19 ;  /* 0x00018c1301007387 */ /* 0x000fe60000100800 */
[----:B------:R-:W-:Y:S01]  /*20d0*/  IMAD.MOV R18, RZ, RZ, -R18 ;  /* 0x000000ffff127224 */ /* 0x000fe200078e0a12 */
[----:B------:R0:W-:Y:S01]  /*20e0*/  STL [R1+0x188], R0 ;  /* 0x0001880001007387 */ /* 0x0001e20000100800 */
[----:B------:R-:W-:-:S02]  /*20f0*/  IMAD R11, R27, R13, R11 ;  /* 0x0000000d1b0b7224 */ /* 0x000fc400078e020b */
[----:B------:R-:W-:Y:S02]  /*2100*/  IMAD.MOV R9, RZ, RZ, -R9 ;  /* 0x000000ffff097224 */ /* 0x000fe400078e0a09 */
[C---:B------:R-:W-:Y:S02]  /*2110*/  IMAD R14, R27.reuse, R18, R14 ;  /* 0x000000121b0e7224 */ /* 0x040fe400078e020e */
[----:B------:R-:W-:Y:S01]  /*2120*/  @!P2 IMAD.IADD R4, R4, 0x1, -R27 ;  /* 0x000000010404a824 */ /* 0x000fe200078e0a1b */
[C---:B------:R-:W-:Y:S01]  /*2130*/  ISETP.GT.U32.AND P2, PT, R27.reuse, R11, PT ;  /* 0x0000000b1b00720c */ /* 0x040fe20003f44070 */
[C---:B------:R-:W-:Y:S01]  /*2140*/  IMAD R10, R27.reuse, R9, R10 ;  /* 0x000000091b0a7224 */ /* 0x040fe200078e020a */
[C---:B------:R-:W-:Y:S01]  /*2150*/  ISETP.GT.U32.AND P4, PT, R27.reuse, R14, PT ;  /* 0x0000000e1b00720c */ /* 0x040fe20003f84070 */
[----:B0-----:R-:W-:Y:S02]  /*2160*/  IMAD.MOV.U32 R0, RZ, RZ, R15 ;  /* 0x000000ffff007224 */ /* 0x001fe400078e000f */
[----:B------:R-:W-:Y:S01]  /*2170*/  @!P0 IMAD.MOV R16, RZ, RZ, -R16 ;  /* 0x000000ffff108224 */ /* 0x000fe200078e0a10 */
[----:B------:R-:W-:Y:S01]  /*2180*/  ISETP.GE.AND P0, PT, R8, RZ, PT ;  /* 0x000000ff0800720c */ /* 0x000fe20003f06270 */
[----:B------:R-:W-:Y:S01]  /*2190*/  @!P5 IMAD.MOV R0, RZ, RZ, -R0 ;  /* 0x000000ffff00d224 */ /* 0x000fe200078e0a00 */
[----:B------:R-:W-:Y:S01]  /*21a0*/  ISETP.GT.U32.AND P5, PT, R27, R10, PT ;  /* 0x0000000a1b00720c */ /* 0x000fe20003fa4070 */
[----:B------:R-:W-:Y:S01]  /*21b0*/  @!P3 IMAD.IADD R12, R12, 0x1, -R27 ;  /* 0x000000010c0cb824 */ /* 0x000fe200078e0a1b */
[----:B------:R-:W-:Y:S01]  /*21c0*/  STL [R1+0x1a4], R16 ;  /* 0x0001a41001007387 */ /* 0x000fe20000100800 */
[----:B------:R-:W-:Y:S01]  /*21d0*/  ISETP.GE.AND P3, PT, R2, RZ, PT ;  /* 0x000000ff0200720c */ /* 0x000fe20003f66270 */
[----:B------:R-:W-:-:S02]  /*21e0*/  VIADD R2, R24, 0x5e ;  /* 0x0000005e18027836 */ /* 0x000fc40000000000 */
[----:B------:R0:W-:Y:S01]  /*21f0*/  STL [R1+0x1d4], R0 ;  /* 0x0001d40001007387 */ /* 0x0001e20000100800 */
[----:B------:R-:W-:Y:S02]  /*2200*/  VIADD R5, R24, 0x5f ;  /* 0x0000005f18057836 */ /* 0x000fe40000000000 */
[--C-:B------:R-:W-:Y:S01]  /*2210*/  @!P2 IMAD.IADD R11, R11, 0x1, -R27.reuse ;  /* 0x000000010b0ba824 */ /* 0x100fe200078e0a1b */
[----:B------:R-:W-:Y:S01]  /*2220*/  IABS R13, R2 ;  /* 0x00000002000d7213 */ /* 0x000fe20000000000 */
[--C-:B------:R-:W-:Y:S01]  /*2230*/  @!P4 IMAD.IADD R14, R14, 0x1, -R27.reuse ;  /* 0x000000010e0ec824 */ /* 0x100fe200078e0a1b */
[----:B------:R-:W-:Y:S01]  /*2240*/  IABS R9, R5 ;  /* 0x0000000500097213 */ /* 0x000fe20000000000 */
[----:B------:R-:W-:Y:S01]  /*2250*/  @!P5 IMAD.IADD R10, R10, 0x1, -R27 ;  /* 0x000000010a0ad824 */ /* 0x000fe200078e0a1b */
[C---:B------:R-:W-:Y:S01]  /*2260*/  ISETP.GT.U32.AND P2, PT, R27.reuse, R11, PT ;  /* 0x0000000b1b00720c */ /* 0x040fe20003f44070 */
[----:B------:R-:W-:Y:S01]  /*2270*/  VIADD R18, R24, 0x4c ;  /* 0x0000004c18127836 */ /* 0x000fe20000000000 */
[----:B------:R-:W-:Y:S01]  /*2280*/  ISETP.GT.U32.AND P5, PT, R27, R14, PT ;  /* 0x0000000e1b00720c */ /* 0x000fe20003fa4070 */
[----:B0-----:R-:W-:Y:S01]  /*2290*/  IMAD.MOV.U32 R0, RZ, RZ, R12 ;  /* 0x000000ffff007224 */ /* 0x001fe200078e000c */
[----:B------:R-:W-:Y:S01]  /*22a0*/  ISETP.GE.AND P4, PT, R6, RZ, PT ;  /* 0x000000ff0600720c */ /* 0x000fe20003f86270 */
[----:B------:R-:W-:-:S04]  /*22b0*/  IMAD.HI.U32 R8, R7, R9, RZ ;  /* 0x0000000907087227 */ /* 0x000fc800078e00ff */
[----:B------:R-:W-:Y:S01]  /*22c0*/  @!P1 IMAD.MOV R0, RZ, RZ, -R0 ;  /* 0x000000ffff009224 */ /* 0x000fe200078e0a00 */
[C---:B------:R-:W-:Y:S01]  /*22d0*/  ISETP.GT.U32.AND P1, PT, R27.reuse, R10, PT ;  /* 0x0000000a1b00720c */ /* 0x040fe20003f24070 */
[----:B------:R-:W-:Y:S02]  /*22e0*/  IMAD.MOV R8, RZ, RZ, -R8 ;  /* 0x000000ffff087224 */ /* 0x000fe400078e0a08 */
[----:B------:R-:W-:Y:S01]  /*22f0*/  VIADD R6, R24, 0x5d ;  /* 0x0000005d18067836 */ /* 0x000fe20000000000 */
[----:B------:R0:W-:Y:S01]  /*2300*/  STL [R1+0x1d8], R0 ;  /* 0x0001d80001007387 */ /* 0x0001e20000100800 */
[----:B------:R-:W-:Y:S02]  /*2310*/  IMAD R9, R27, R8, R9 ;  /* 0x000000081b097224 */ /* 0x000fe400078e0209 */
[--C-:B------:R-:W-:Y:S01]  /*2320*/  @!P2 IMAD.IADD R11, R11, 0x1, -R27.reuse ;  /* 0x000000010b0ba824 */ /* 0x100fe200078e0a1b */
[----:B------:R-:W-:Y:S01]  /*2330*/  IABS R12, R6 ;  /* 0x00000006000c7213 */ /* 0x000fe20000000000 */
[----:B------:R-:W-:Y:S01]  /*2340*/  @!P5 IMAD.IADD R14, R14, 0x1, -R27 ;  /* 0x000000010e0ed824 */ /* 0x000fe200078e0a1b */
[----:B------:R-:W-:Y:S01]  /*2350*/  ISETP.GT.U32.AND P5, PT, R27, R9, PT ;  /* 0x000000091b00720c */ /* 0x000fe20003fa4070 */
[----:B------:R-:W-:-:S02]  /*2360*/  VIADD R19, R24, 0x4b ;  /* 0x0000004b18137836 */ /* 0x000fc40000000000 */
[----:B------:R-:W-:-:S04]  /*2370*/  IMAD.HI.U32 R15, R7, R12, RZ ;  /* 0x0000000c070f7227 */ /* 0x000fc800078e00ff */
[----:B0-----:R-:W-:Y:S02]  /*2380*/  IMAD.MOV.U32 R0, RZ, RZ, R4 ;  /* 0x000000ffff007224 */ /* 0x001fe400078e0004 */
[----:B------:R-:W-:-:S04]  /*2390*/  IMAD.HI.U32 R4, R7, R13, RZ ;  /* 0x0000000d07047227 */ /* 0x000fc800078e00ff */
[----:B------:R-:W-:Y:S02]  /*23a0*/  IMAD.MOV R4, RZ, RZ, -R4 ;  /* 0x000000ffff047224 */ /* 0x000fe400078e0a04 */
[----:B------:R-:W-:Y:S01]  /*23b0*/  @!P6 IMAD.MOV R0, RZ, RZ, -R0 ;  /* 0x000000ffff00e224 */ /* 0x000fe200078e0a00 */
[----:B------:R-:W-:Y:S01]  /*23c0*/  ISETP.GE.AND P6, PT, R5, RZ, PT ;  /* 0x000000ff0500720c */ /* 0x000fe20003fc6270 */
[C---:B------:R-:W-:Y:S02]  /*23d0*/  IMAD R13, R27.reuse, R4, R13 ;  /* 0x000000041b0d7224 */ /* 0x040fe400078e020d */
[----:B------:R-:W-:Y:S01]  /*23e0*/  VIADD R4, R24, 0x5c ;  /* 0x0000005c18047836 */ /* 0x000fe20000000000 */
[----:B------:R0:W-:Y:S01]  /*23f0*/  STL [R1+0x1e0], R0 ;  /* 0x0001e00001007387 */ /* 0x0001e20000100800 */
[----:B------:R-:W-:Y:S01]  /*2400*/  @!P1 IMAD.IADD R10, R10, 0x1, -R27 ;  /* 0x000000010a0a9824 */ /* 0x000fe200078e0a1b */
[----:B------:R-:W-:Y:S01]  /*2410*/  ISETP.GT.U32.AND P2, PT, R27, R13, PT ;  /* 0x0000000d1b00720c */ /* 0x000fe20003f44070 */
[----:B------:R-:W-:Y:S01]  /*2420*/  IMAD.MOV R15, RZ, RZ, -R15 ;  /* 0x000000ffff0f7224 */ /* 0x000fe200078e0a0f */
[----:B------:R-:W-:Y:S01]  /*2430*/  ISETP.GE.AND P1, PT, R2, RZ, PT ;  /* 0x000000ff0200720c */ /* 0x000fe20003f26270 */
[----:B------:R-:W-:Y:S01]  /*2440*/  @!P5 IMAD.IADD R9, R9, 0x1, -R27 ;  /* 0x000000010909d824 */ /* 0x000fe200078e0a1b */
[----:B------:R-:W-:Y:S01]  /*2450*/  IABS R2, R4 ;  /* 0x0000000400027213 */ /* 0x000fe20000000000 */
[----:B------:R-:W-:Y:S01]  /*2460*/  IMAD R12, R27, R15, R12 ;  /* 0x0000000f1b0c7224 */ /* 0x000fe200078e020c */
[----:B------:R-:W-:Y:S01]  /*2470*/  ISETP.GE.AND P5, PT, R6, RZ, PT ;  /* 0x000000ff0600720c */ /* 0x000fe20003fa6270 */
[----:B------:R-:W-:-:S02]  /*2480*/  VIADD R5, R24, 0x5b ;  /* 0x0000005b18057836 */ /* 0x000fc40000000000 */
[----:B0-----:R-:W-:Y:S02]  /*2490*/  IMAD.MOV.U32 R0, RZ, RZ, R14 ;  /* 0x000000ffff007224 */ /* 0x001fe400078e000e */
[----:B------:R-:W-:Y:S01]  /*24a0*/  IMAD.MOV.U32 R14, RZ, RZ, R10 ;  /* 0x000000ffff0e7224 */ /* 0x000fe200078e000a */
[----:B------:R-:W-:Y:S01]  /*24b0*/  IABS R8, R5 ;  /* 0x0000000500087213 */ /* 0x000fe20000000000 */
[----:B------:R-:W-:Y:S02]  /*24c0*/  @!P2 IMAD.IADD R13, R13, 0x1, -R27 ;  /* 0x000000010d0da824 */ /* 0x000fe400078e0a1b */
[----:B------:R-:W-:Y:S01]  /*24d0*/  @!P0 IMAD.MOV R0, RZ, RZ, -R0 ;  /* 0x000000ffff008224 */ /* 0x000fe200078e0a00 */
[----:B------:R-:W-:Y:S01]  /*24e0*/  ISETP.GT.U32.AND P0, PT, R27, R9, PT ;  /* 0x000000091b00720c */ /* 0x000fe20003f04070 */
[----:B------:R-:W-:Y:S01]  /*24f0*/  IMAD.HI.U32 R6, R7, R2, RZ ;  /* 0x0000000207067227 */ /* 0x000fe200078e00ff */
[C---:B------:R-:W-:Y:S02]  /*2500*/  ISETP.GT.U32.AND P2, PT, R27.reuse, R13, PT ;  /* 0x0000000d1b00720c */ /* 0x040fe40003f44070 */
[----:B------:R0:W-:Y:S01]  /*2510*/  STL [R1+0x1e8], R0 ;  /* 0x0001e80001007387 */ /* 0x0001e20000100800 */
[----:B------:R-:W-:Y:S01]  /*2520*/  @!P3 IMAD.MOV R14, RZ, RZ, -R14 ;  /* 0x000000ffff0eb224 */ /* 0x000fe200078e0a0e */
[----:B------:R-:W-:Y:S01]  /*2530*/  ISETP.GT.U32.AND P3, PT, R27, R12, PT ;  /* 0x0000000c1b00720c */ /* 0x000fe20003f64070 */
[----:B------:R-:W-:-:S02]  /*2540*/  IMAD.MOV R6, RZ, RZ, -R6 ;  /* 0x000000ffff067224 */ /* 0x000fc400078e0a06 */
[----:B------:R-:W-:Y:S01]  /*2550*/  IMAD.HI.U32 R10, R7, R8, RZ ;  /* 0x00000008070a7227 */ /* 0x000fe200078e00ff */
[----:B------:R1:W-:Y:S03]  /*2560*/  STL [R1+0x1e4], R14 ;  /* 0x0001e40e01007387 */ /* 0x0003e60000100800 */
[----:B------:R-:W-:Y:S02]  /*2570*/  IMAD R2, R27, R6, R2 ;  /* 0x000000061b027224 */ /* 0x000fe400078e0202 */
[----:B0-----:R-:W-:Y:S02]  /*2580*/  IMAD.MOV.U32 R0, RZ, RZ, R11 ;  /* 0x000000ffff007224 */ /* 0x001fe400078e000b */
[----:B------:R-:W-:Y:S01]  /*2590*/  @!P2 IMAD.IADD R13, R13, 0x1, -R27 ;  /* 0x000000010d0da824 */ /* 0x000fe200078e0a1b */
[----:B------:R-:W-:Y:S01]  /*25a0*/  ISETP.GT.U32.AND P2, PT, R27, R2, PT ;  /* 0x000000021b00720c */ /* 0x000fe20003f44070 */
[----:B------:R-:W-:Y:S01]  /*25b0*/  @!P4 IMAD.MOV R0, RZ, RZ, -R0 ;  /* 0x000000ffff00c224 */ /* 0x000fe200078e0a00 */
[----:B------:R-:W-:Y:S01]  /*25c0*/  ISETP.GE.AND P4, PT, R4, RZ, PT ;  /* 0x000000ff0400720c */ /* 0x000fe20003f86270 */
[----:B------:R-:W-:-:S02]  /*25d0*/  IMAD.MOV R4, RZ, RZ, -R10 ;  /* 0x000000ffff047224 */ /* 0x000fc400078e0a0a */
[--C-:B------:R-:W-:Y:S01]  /*25e0*/  @!P0 IMAD.IADD R9, R9, 0x1, -R27.reuse ;  /* 0x0000000109098824 */ /* 0x100fe200078e0a1b */
[----:B------:R-:W-:Y:S01]  /*25f0*/  ISETP.GE.AND P0, PT, R5, RZ, PT ;  /* 0x000000ff0500720c */ /* 0x000fe20003f06270 */
[----:B------:R-:W-:Y:S01]  /*2600*/  @!P3 IMAD.IADD R12, R12, 0x1, -R27 ;  /* 0x000000010c0cb824 */ /* 0x000fe200078e0a1b */
[----:B------:R0:W-:Y:S01]  /*2610*/  STL [R1+0x1dc], R0 ;  /* 0x0001dc0001007387 */ /* 0x0001e20000100800 */
[C---:B------:R-:W-:Y:S02]  /*2620*/  IMAD R8, R27.reuse, R4, R8 ;  /* 0x000000041b087224 */ /* 0x040fe400078e0208 */
[----:B-1----:R-:W-:Y:S01]  /*2630*/  IMAD.MOV.U32 R14, RZ, RZ, R9 ;  /* 0x000000ffff0e7224 */ /* 0x002fe200078e0009 */
[C---:B------:R-:W-:Y:S01]  /*2640*/  ISETP.GT.U32.AND P3, PT, R27.reuse, R12, PT ;  /* 0x0000000c1b00720c */ /* 0x040fe20003f64070 */
[----:B------:R-:W-:Y:S02]  /*2650*/  VIADD R5, R24, 0x59 ;  /* 0x0000005918057836 */ /* 0x000fe40000000000 */
[----:B------:R-:W-:Y:S01]  /*2660*/  @!P6 IMAD.MOV R14, RZ, RZ, -R14 ;  /* 0x000000ffff0ee224 */ /* 0x000fe200078e0a0e */
[C---:B------:R-:W-:Y:S01]  /*2670*/  ISETP.GT.U32.AND P6, PT, R27.reuse, R8, PT ;  /* 0x000000081b00720c */ /* 0x040fe20003fc4070 */
[----:B------:R-:W-:Y:S01]  /*2680*/  @!P2 IMAD.IADD R2, R2, 0x1, -R27 ;  /* 0x000000010202a824 */ /* 0x000fe200078e0a1b */
[----:B------:R-:W-:Y:S01]  /*2690*/  IABS R11, R5 ;  /* 0x00000005000b7213 */ /* 0x000fe20000000000 */
[C---:B------:R-:W-:Y:S01]  /*26a0*/  VIADD R10, R24.reuse, 0x5a ;  /* 0x0000005a180a7836 */ /* 0x040fe20000000000 */
[----:B------:R-:W-:Y:S01]  /*26b0*/  STL [R1+0x1d0], R14 ;  /* 0x0001d00e01007387 */ /* 0x000fe20000100800 */
[----:B0-----:R-:W-:Y:S01]  /*26c0*/  IMAD.MOV.U32 R0, RZ, RZ, R13 ;  /* 0x000000ffff007224 */ /* 0x001fe200078e000d */
[----:B------:R-:W-:Y:S01]  /*26d0*/  ISETP.GT.U32.AND P2, PT, R27, R2, PT ;  /* 0x000000021b00720c */ /* 0x000fe20003f44070 */
[----:B------:R-:W-:Y:S01]  /*26e0*/  VIADD R4, R24, 0x58 ;  /* 0x0000005818047836 */ /* 0x000fe20000000000 */
[----:B------:R-:W-:Y:S01]  /*26f0*/  IABS R6, R10 ;  /* 0x0000000a00067213 */ /* 0x000fe20000000000 */
[----:B------:R-:W-:Y:S01]  /*2700*/  @!P1 IMAD.MOV R0, RZ, RZ, -R0 ;  /* 0x000000ffff009224 */ /* 0x000fe200078e0a00 */
[----:B------:R-:W-:Y:S01]  /*2710*/  ISETP.GE.AND P1, PT, R10, RZ, PT ;  /* 0x000000ff0a00720c */ /* 0x000fe20003f26270 */
[----:B------:R-:W-:Y:S01]  /*2720*/  @!P3 IMAD.IADD R12, R12, 0x1, -R27 ;  /* 0x000000010c0cb824 */ /* 0x000fe200078e0a1b */
[----:B------:R-:W-:Y:S01]  /*2730*/  ISETP.GE.AND P3, PT, R5, RZ, PT ;  /* 0x000000ff0500720c */ /* 0x000fe20003f66270 */
[----:B------:R-:W-:Y:S01]  /*2740*/  IMAD.MOV.U32 R10, RZ, RZ, R11 ;  /* 0x000000ffff0a7224 */ /* 0x000fe200078e000b */
[----:B------:R0:W-:Y:S01]  /*2750*/  STL [R1+0x1c8], R0 ;  /* 0x0001c80001007387 */ /* 0x0001e20000100800 */
[----:B------:R-:W-:Y:S01]  /*2760*/  @!P6 IMAD.IADD R8, R8, 0x1, -R27 ;  /* 0x000000010808e824 */ /* 0x000fe200078e0a1b */
[----:B------:R-:W-:Y:S01]  /*2770*/  IABS R9, R4 ;  /* 0x0000000400097213 */ /* 0x000fe20000000000 */
[----:B------:R-:W-:-:S03]  /*2780*/  IMAD.HI.U32 R13, R7, R6, RZ ;  /* 0x00000006070d7227 */ /* 0x000fc600078e00ff */
[----:B------:R-:W-:Y:S01]  /*2790*/  ISETP.GT.U32.AND P6, PT, R27, R8, PT ;  /* 0x000000081b00720c */ /* 0x000fe20003fc4070 */
[----:B------:R-:W-:-:S04]  /*27a0*/  IMAD.HI.U32 R5, R7, R10, RZ ;  /* 0x0000000a07057227 */ /* 0x000fc800078e00ff */
[----:B0-----:R-:W-:Y:S02]  /*27b0*/  IMAD.MOV.U32 R0, RZ, RZ, R12 ;  /* 0x000000ffff007224 */ /* 0x001fe400078e000c */
[----:B------:R-:W-:Y:S02]  /*27c0*/  IMAD.MOV R13, RZ, RZ, -R13 ;  /* 0x000000ffff0d7224 */ /* 0x000fe400078e0a0d */
[----:B------:R-:W-:Y:S01]  /*27d0*/  @!P5 IMAD.MOV R0, RZ, RZ, -R0 ;  /* 0x000000ffff00d224 */ /* 0x000fe200078e0a00 */
[----:B------:R-:W-:Y:S01]  /*27e0*/  ISETP.GE.AND P5, PT, R4, RZ, PT ;  /* 0x000000ff0400720c */ /* 0x000fe20003fa6270 */
[----:B------:R-:W-:Y:S02]  /*27f0*/  IMAD.MOV R5, RZ, RZ, -R5 ;  /* 0x000000ffff057224 */ /* 0x000fe400078e0a05 */
[----:B------:R-:W-:Y:S01]  /*2800*/  @!P2 IMAD.IADD R2, R2, 0x1, -R27 ;  /* 0x000000010202a824 */ /* 0x000fe200078e0a1b */
[----:B------:R0:W-:Y:S01]  /*2810*/  STL [R1+0x1c4], R0 ;  /* 0x0001c40001007387 */ /* 0x0001e20000100800 */
[----:B------:R-:W-:-:S02]  /*2820*/  IMAD R6, R27, R13, R6 ;  /* 0x0000000d1b067224 */ /* 0x000fc400078e0206 */
[----:B------:R-:W-:Y:S02]  /*2830*/  IMAD R10, R27, R5, R10 ;  /* 0x000000051b0a7224 */ /* 0x000fe400078e020a */
[----:B------:R-:W-:Y:S01]  /*2840*/  IMAD.HI.U32 R11, R7, R9, RZ ;  /* 0x00000009070b7227 */ /* 0x000fe200078e00ff */
[----:B------:R-:W-:-:S03]  /*2850*/  ISETP.GT.U32.AND P2, PT, R27, R6, PT ;  /* 0x000000061b00720c */ /* 0x000fc60003f44070 */
[----:B------:R-:W-:Y:S02]  /*2860*/  IMAD.MOV R11, RZ, RZ, -R11 ;  /* 0x000000ffff0b7224 */ /* 0x000fe400078e0a0b */
[----:B0-----:R-:W-:Y:S02]  /*2870*/  IMAD.MOV.U32 R0, RZ, RZ, R2 ;  /* 0x000000ffff007224 */ /* 0x001fe400078e0002 */
[----:B------:R-:W-:Y:S02]  /*2880*/  @!P6 IMAD.IADD R8, R8, 0x1, -R27 ;  /* 0x000000010808e824 */ /* 0x000fe400078e0a1b */
[----:B------:R-:W-:Y:S01]  /*2890*/  @!P4 IMAD.MOV R0, RZ, RZ, -R0 ;  /* 0x000000ffff00c224 */ /* 0x000fe200078e0a00 */
[C---:B------:R-:W-:Y:S01]  /*28a0*/  ISETP.GT.U32.AND P4, PT, R27.reuse, R10, PT ;  /* 0x0000000a1b00720c */ /* 0x040fe20003f84070 */
[----:B------:R-:W-:Y:S02]  /*28b0*/  IMAD R9, R27, R11, R9 ;  /* 0x0000000b1b097224 */ /* 0x000fe400078e0209 */
[----:B------:R-:W-:Y:S01]  /*28c0*/  @!P2 IMAD.IADD R6, R6, 0x1, -R27 ;  /* 0x000000010606a824 */ /* 0x000fe200078e0a1b */
[----:B------:R0:W-:Y:S01]  /*28d0*/  STL [R1+0x1b0], R0 ;  /* 0x0001b00001007387 */ /* 0x0001e20000100800 */
[----:B------:R-:W-:-:S02]  /*28e0*/  VIADD R15, R24, 0x57 ;  /* 0x00000057180f7836 */ /* 0x000fc40000000000 */
[C---:B------:R-:W-:Y:S01]  /*28f0*/  VIADD R13, R24.reuse, 0x56 ;  /* 0x00000056180d7836 */ /* 0x040fe20000000000 */
[----:B------:R-:W-:Y:S01]  /*2900*/  ISETP.GT.U32.AND P2, PT, R27, R6, PT ;  /* 0x000000061b00720c */ /* 0x000fe20003f44070 */
[C---:B------:R-:W-:Y:S01]  /*2910*/  VIADD R5, R24.reuse, 0x55 ;  /* 0x0000005518057836 */ /* 0x040fe20000000000 */
[----:B------:R-:W-:Y:S01]  /*2920*/  ISETP.GE.AND P6, PT, R15, RZ, PT ;  /* 0x000000ff0f00720c */ /* 0x000fe20003fc6270 */
[----:B------:R-:W-:Y:S01]  /*2930*/  VIADD R11, R24, 0x54 ;  /* 0x00000054180b7836 */ /* 0x000fe20000000000 */
[----:B------:R-:W-:Y:S01]  /*2940*/  IABS R15, R15 ;  /* 0x0000000f000f7213 */ /* 0x000fe20000000000 */
[----:B------:R-:W-:Y:S01]  /*2950*/  @!P4 IMAD.IADD R10, R10, 0x1, -R27 ;  /* 0x000000010a0ac824 */ /* 0x000fe200078e0a1b */
[----:B------:R-:W-:Y:S01]  /*2960*/  IABS R14, R13 ;  /* 0x0000000d000e7213 */ /* 0x000fe20000000000 */
[----:B0-----:R-:W-:Y:S01]  /*2970*/  IMAD.MOV.U32 R0, RZ, RZ, R8 ;  /* 0x000000ffff007224 */ /* 0x001fe200078e0008 */
[----:B------:R-:W-:Y:S01]  /*2980*/  IABS R4, R5 ;  /* 0x0000000500047213 */ /* 0x000fe20000000000 */
[----:B------:R-:W-:Y:S01]  /*2990*/  IMAD.HI.U32 R16, R7, R15, RZ ;  /* 0x0000000f07107227 */ /* 0x000fe200078e00ff */
[----:B------:R-:W-:-:S02]  /*29a0*/  ISETP.GT.U32.AND P4, PT, R27, R10, PT ;  /* 0x0000000a1b00720c */ /* 0x000fc40003f84070 */
[----:B------:R-:W-:Y:S01]  /*29b0*/  IABS R2, R11 ;  /* 0x0000000b00027213 */ /* 0x000fe20000000000 */
[----:B------:R-:W-:Y:S01]  /*29c0*/  @!P0 IMAD.MOV R0, RZ, RZ, -R0 ;  /* 0x000000ffff008224 */ /* 0x000fe200078e0a00 */
[----:B------:R-:W-:Y:S01]  /*29d0*/  ISETP.GT.U32.AND P0, PT, R27, R9, PT ;  /* 0x000000091b00720c */ /* 0x000fe20003f04070 */
[----:B------:R-:W-:Y:S02]  /*29e0*/  IMAD.MOV R16, RZ, RZ, -R16 ;  /* 0x000000ffff107224 */ /* 0x000fe400078e0a10 */
[----:B------:R-:W-:Y:S01]  /*29f0*/  IMAD.HI.U32 R12, R7, R14, RZ ;  /* 0x0000000e070c7227 */ /* 0x000fe200078e00ff */
[----:B------:R0:W-:Y:S03]  /*2a00*/  STL [R1+0x1a8], R0 ;  /* 0x0001a80001007387 */ /* 0x0001e60000100800 */
[----:B------:R-:W-:Y:S01]  /*2a10*/  @!P2 IMAD.IADD R6, R6, 0x1, -R27 ;  /* 0x000000010606a824 */ /* 0x000fe200078e0a1b */
[----:B------:R-:W-:Y:S01]  /*2a20*/  ISETP.GE.AND P2, PT, R13, RZ, PT ;  /* 0x000000ff0d00720c */ /* 0x000fe20003f46270 */
[----:B------:R-:W-:-:S04]  /*2a30*/  IMAD.HI.U32 R8, R7, R4, RZ ;  /* 0x0000000407087227 */ /* 0x000fc800078e00ff */
[----:B------:R-:W-:Y:S02]  /*2a40*/  @!P0 IMAD.IADD R9, R9, 0x1, -R27 ;  /* 0x0000000109098824 */ /* 0x000fe400078e0a1b */
[C---:B------:R-:W-:Y:S02]  /*2a50*/  IMAD R13, R27.reuse, R16, R15 ;  /* 0x000000101b0d7224 */ /* 0x040fe400078e020f */
[----:B------:R-:W-:Y:S01]  /*2a60*/  @!P4 IMAD.IADD R10, R10, 0x1, -R27 ;  /* 0x000000010a0ac824 */ /* 0x000fe200078e0a1b */
[C---:B------:R-:W-:Y:S01]  /*2a70*/  ISETP.GT.U32.AND P0, PT, R27.reuse, R9, PT ;  /* 0x000000091b00720c */ /* 0x040fe20003f04070 */
[----:B------:R-:W-:Y:S01]  /*2a80*/  IMAD.MOV R12, RZ, RZ, -R12 ;  /* 0x000000ffff0c7224 */ /* 0x000fe200078e0a0c */
[----:B------:R-:W-:Y:S01]  /*2a90*/  ISETP.GT.U32.AND P4, PT, R27, R13, PT ;  /* 0x0000000d1b00720c */ /* 0x000fe20003f84070 */
[----:B------:R-:W-:Y:S02]  /*2aa0*/  IMAD.MOV.U32 R17, RZ, RZ, R6 ;  /* 0x000000ffff117224 */ /* 0x000fe400078e0006 */
[----:B------:R-:W-:-:S02]  /*2ab0*/  IMAD.MOV R8, RZ, RZ, -R8 ;  /* 0x000000ffff087224 */ /* 0x000fc400078e0a08 */
[----:B0-----:R-:W-:Y:S02]  /*2ac0*/  IMAD.MOV.U32 R0, RZ, RZ, R10 ;  /* 0x000000ffff007224 */ /* 0x001fe400078e000a */
[----:B------:R-:W-:Y:S02]  /*2ad0*/  IMAD R14, R27, R12, R14 ;  /* 0x0000000c1b0e7224 */ /* 0x000fe400078e020e */
[----:B------:R-:W-:-:S04]  /*2ae0*/  IMAD.HI.U32 R12, R7, R2, RZ ;  /* 0x00000002070c7227 */ /* 0x000fc800078e00ff */
[----:B------:R-:W-:Y:S01]  /*2af0*/  @!P1 IMAD.MOV R17, RZ, RZ, -R17 ;  /* 0x000000ffff119224 */ /* 0x000fe200078e0a11 */
[----:B------:R-:W-:Y:S01]  /*2b00*/  ISETP.GT.U32.AND P1, PT, R27, R14, PT ;  /* 0x0000000e1b00720c */ /* 0x000fe20003f24070 */
[----:B------:R-:W-:Y:S01]  /*2b10*/  @!P3 IMAD.MOV R0, RZ, RZ, -R0 ;  /* 0x000000ffff00b224 */ /* 0x000fe200078e0a00 */
[----:B------:R-:W-:Y:S01]  /*2b20*/  ISETP.GE.AND P3, PT, R5, RZ, PT ;  /* 0x000000ff0500720c */ /* 0x000fe20003f66270 */
[----:B------:R-:W-:Y:S01]  /*2b30*/  IMAD R4, R27, R8, R4 ;  /* 0x000000081b047224 */ /* 0x000fe200078e0204 */
[----:B------:R-:W-:Y:S01]  /*2b40*/  STL [R1+0x1a0], R17 ;  /* 0x0001a01101007387 */ /* 0x000fe20000100800 */
[----:B------:R-:W-:Y:S02]  /*2b50*/  IMAD.MOV R6, RZ, RZ, -R12 ;  /* 0x000000ffff067224 */ /* 0x000fe400078e0a0c */
[----:B------:R-:W-:Y:S01]  /*2b60*/  @!P0 IMAD.IADD R9, R9, 0x1, -R27 ;  /* 0x0000000109098824 */ /* 0x000fe200078e0a1b */
[----:B------:R0:W-:Y:S01]  /*2b70*/  STL [R1+0x198], R0 ;  /* 0x0001980001007387 */ /* 0x0001e20000100800 */
[C---:B------:R-:W-:Y:S01]  /*2b80*/  ISETP.GT.U32.AND P0, PT, R27.reuse, R4, PT ;  /* 0x000000041b00720c */ /* 0x040fe20003f04070 */
[----:B------:R-:W-:-:S02]  /*2b90*/  IMAD R2, R27, R6, R2 ;  /* 0x000000061b027224 */ /* 0x000fc400078e0202 */
[--C-:B------:R-:W-:Y:S02]  /*2ba0*/  @!P4 IMAD.IADD R13, R13, 0x1, -R27.reuse ;  /* 0x000000010d0dc824 */ /* 0x100fe400078e0a1b */
[----:B------:R-:W-:Y:S02]  /*2bb0*/  VIADD R5, R24, 0x53 ;  /* 0x0000005318057836 */ /* 0x000fe40000000000 */
[----:B------:R-:W-:Y:S01]  /*2bc0*/  @!P1 IMAD.IADD R14, R14, 0x1, -R27 ;  /* 0x000000010e0e9824 */ /* 0x000fe200078e0a1b */
[C---:B------:R-:W-:Y:S01]  /*2bd0*/  ISETP.GT.U32.AND P4, PT, R27.reuse, R13, PT ;  /* 0x0000000d1b00720c */ /* 0x040fe20003f84070 */
[----:B0-----:R-:W-:Y:S01]  /*2be0*/  IMAD.MOV.U32 R0, RZ, RZ, R9 ;  /* 0x000000ffff007224 */ /* 0x001fe200078e0009 */
[----:B------:R-:W-:Y:S01]  /*2bf0*/  IABS R12, R5 ;  /* 0x00000005000c7213 */ /* 0x000fe20000000000 */
[----:B------:R-:W-:Y:S01]  /*2c00*/  VIADD R6, R24, 0x52 ;  /* 0x0000005218067836 */ /* 0x000fe20000000000 */
[C---:B------:R-:W-:Y:S01]  /*2c10*/  ISETP.GT.U32.AND P1, PT, R27.reuse, R14, PT ;  /* 0x0000000e1b00720c */ /* 0x040fe20003f24070 */
[----:B------:R-:W-:Y:S01]  /*2c20*/  @!P5 IMAD.MOV R0, RZ, RZ, -R0 ;  /* 0x000000ffff00d224 */ /* 0x000fe200078e0a00 */
[----:B------:R-:W-:Y:S01]  /*2c30*/  ISETP.GT.U32.AND P5, PT, R27, R2, PT ;  /* 0x000000021b00720c */ /* 0x000fe20003fa4070 */
[--C-:B------:R-:W-:Y:S01]  /*2c40*/  @!P0 IMAD.IADD R4, R4, 0x1, -R27.reuse ;  /* 0x0000000104048824 */ /* 0x100fe200078e0a1b */
[----:B------:R-:W-:Y:S01]  /*2c50*/  IABS R9, R6 ;  /* 0x0000000600097213 */ /* 0x000fe20000000000 */
[----:B------:R-:W-:Y:S01]  /*2c60*/  IMAD.HI.U32 R15, R7, R12, RZ ;  /* 0x0000000c070f7227 */ /* 0x000fe200078e00ff */
[----:B------:R0:W-:Y:S02]  /*2c70*/  STL [R1+0x184], R0 ;  /* 0x0001840001007387 */ /* 0x0001e40000100800 */
[----:B------:R-:W-:Y:S01]  /*2c80*/  ISETP.GT.U32.AND P0, PT, R27, R4, PT ;  /* 0x000000041b00720c */ /* 0x000fe20003f04070 */
[----:B------:R-:W-:Y:S01]  /*2c90*/  @!P4 IMAD.IADD R13, R13, 0x1, -R27 ;  /* 0x000000010d0dc824 */ /* 0x000fe200078e0a1b */
[----:B------:R-:W-:Y:S01]  /*2ca0*/  ISETP.GE.AND P4, PT, R11, RZ, PT ;  /* 0x000000ff0b00720c */ /* 0x000fe20003f86270 */
[----:B------:R-:W-:-:S02]  /*2cb0*/  IMAD.MOV R15, RZ, RZ, -R15 ;  /* 0x000000ffff0f7224 */ /* 0x000fc400078e0a0f */
[----:B------:R-:W-:-:S04]  /*2cc0*/  IMAD.HI.U32 R11, R7, R9, RZ ;  /* 0x00000009070b7227 */ /* 0x000fc800078e00ff */
[----:B------:R-:W-:Y:S02]  /*2cd0*/  @!P5 IMAD.IADD R2, R2, 0x1, -R27 ;  /* 0x000000010202d824 */ /* 0x000fe400078e0a1b */
[----:B------:R-:W-:Y:S02]  /*2ce0*/  VIADD R8, R24, 0x51 ;  /* 0x0000005118087836 */ /* 0x000fe40000000000 */
[C---:B------:R-:W-:Y:S01]  /*2cf0*/  IMAD R12, R27.reuse, R15, R12 ;  /* 0x0000000f1b0c7224 */ /* 0x040fe200078e020c */
[C---:B------:R-:W-:Y:S01]  /*2d00*/  ISETP.GT.U32.AND P5, PT, R27.reuse, R2, PT ;  /* 0x000000021b00720c */ /* 0x040fe20003fa4070 */
[----:B------:R-:W-:Y:S01]  /*2d10*/  IMAD.MOV R11, RZ, RZ, -R11 ;  /* 0x000000ffff0b7224 */ /* 0x000fe200078e0a0b */
[----:B------:R-:W-:Y:S01]  /*2d20*/  IABS R10, R8 ;  /* 0x00000008000a7213 */ /* 0x000fe20000000000 */
[--C-:B------:R-:W-:Y:S01]  /*2d30*/  @!P0 IMAD.IADD R4, R4, 0x1, -R27.reuse ;  /* 0x0000000104048824 */ /* 0x100fe200078e0a1b */
[----:B------:R-:W-:Y:S01]  /*2d40*/  ISETP.GE.AND P0, PT, R8, RZ, PT ;  /* 0x000000ff0800720c */ /* 0x000fe20003f06270 */
[----:B------:R-:W-:Y:S01]  /*2d50*/  @!P1 IMAD.IADD R14, R14, 0x1, -R27 ;  /* 0x000000010e0e9824 */ /* 0x000fe200078e0a1b */
[C---:B------:R-:W-:Y:S01]  /*2d60*/  ISETP.GT.U32.AND P1, PT, R27.reuse, R12, PT ;  /* 0x0000000c1b00720c */ /* 0x040fe20003f24070 */
[----:B------:R-:W-:-:S02]  /*2d70*/  IMAD R8, R27, R11, R9 ;  /* 0x0000000b1b087224 */ /* 0x000fc400078e0209 */
[----:B------:R-:W-:Y:S02]  /*2d80*/  IMAD.MOV.U32 R16, RZ, RZ, R13 ;  /* 0x000000ffff107224 */ /* 0x000fe400078e000d */
[----:B0-----:R-:W-:Y:S02]  /*2d90*/  IMAD.MOV.U32 R0, RZ, RZ, R14 ;  /* 0x000000ffff007224 */ /* 0x001fe400078e000e */
[--C-:B------:R-:W-:Y:S01]  /*2da0*/  @!P5 IMAD.IADD R2, R2, 0x1, -R27.reuse ;  /* 0x000000010202d824 */ /* 0x100fe200078e0a1b */
[----:B------:R-:W-:Y:S01]  /*2db0*/  ISETP.GT.U32.AND P5, PT, R27, R8, PT ;  /* 0x000000081b00720c */ /* 0x000fe20003fa4070 */
[----:B------:R-:W-:Y:S01]  /*2dc0*/  @!P6 IMAD.MOV R16, RZ, RZ, -R16 ;  /* 0x000000ffff10e224 */ /* 0x000fe200078e0a10 */
[----:B------:R-:W-:Y:S01]  /*2dd0*/  ISETP.GE.AND P6, PT, R5, RZ, PT ;  /* 0x000000ff0500720c */ /* 0x000fe20003fc6270 */
[----:B------:R-:W-:Y:S02]  /*2de0*/  VIADD R5, R24, 0x50 ;  /* 0x0000005018057836 */ /* 0x000fe40000000000 */
[----:B------:R-:W-:Y:S01]  /*2df0*/  @!P1 IMAD.IADD R12, R12, 0x1, -R27 ;  /* 0x000000010c0c9824 */ /* 0x000fe200078e0a1b */
[----:B------:R-:W-:Y:S01]  /*2e00*/  STL [R1+0x180], R16 ;  /* 0x0001801001007387 */ /* 0x000fe20000100800 */
[----:B------:R-:W-:Y:S01]  /*2e10*/  IMAD.MOV.U32 R14, RZ, RZ, R4 ;  /* 0x000000ffff0e7224 */ /* 0x000fe200078e0004 */
[----:B------:R-:W-:Y:S01]  /*2e20*/  IABS R9, R5 ;  /* 0x0000000500097213 */ /* 0x000fe20000000000 */
[----:B------:R-:W-:Y:S01]  /*2e30*/  VIADD R4, R24, 0x4f ;  /* 0x0000004f18047836 */ /* 0x000fe20000000000 */
[----:B------:R-:W-:Y:S01]  /*2e40*/  ISETP.GT.U32.AND P1, PT, R27, R12, PT ;  /* 0x0000000c1b00720c */ /* 0x000fe20003f24070 */
[----:B------:R-:W-:-:S03]  /*2e50*/  IMAD.HI.U32 R13, R7, R10, RZ ;  /* 0x0000000a070d7227 */ /* 0x000fc600078e00ff */
[----:B------:R-:W-:Y:S01]  /*2e60*/  IABS R20, R4 ;  /* 0x0000000400147213 */ /* 0x000fe20000000000 */
[----:B------:R-:W-:Y:S02]  /*2e70*/  @!P5 IMAD.IADD R8, R8, 0x1, -R27 ;  /* 0x000000010808d824 */ /* 0x000fe400078e0a1b */
[----:B------:R-:W-:Y:S01]  /*2e80*/  @!P2 IMAD.MOV R0, RZ, RZ, -R0 ;  /* 0x000000ffff00a224 */ /* 0x000fe200078e0a00 */
[----:B------:R-:W-:Y:S01]  /*2e90*/  ISETP.GE.AND P2, PT, R6, RZ, PT ;  /* 0x000000ff0600720c */ /* 0x000fe20003f46270 */
[----:B------:R-:W-:Y:S01]  /*2ea0*/  IMAD.MOV R13, RZ, RZ, -R13 ;  /* 0x000000ffff0d7224 */ /* 0x000fe200078e0a0d */
[----:B------:R-:W-:Y:S01]  /*2eb0*/  ISETP.GT.U32.AND P5, PT, R27, R8, PT ;  /* 0x000000081b00720c */ /* 0x000fe20003fa4070 */
[----:B------:R-:W-:Y:S01]  /*2ec0*/  IMAD.HI.U32 R6, R7, R9, RZ ;  /* 0x0000000907067227 */ /* 0x000fe200078e00ff */
[----:B------:R0:W-:Y:S03]  /*2ed0*/  STL [R1+0x17c], R0 ;  /* 0x00017c0001007387 */ /* 0x0001e60000100800 */
[----:B------:R-:W-:-:S02]  /*2ee0*/  IMAD R10, R27, R13, R10 ;  /* 0x0000000d1b0a7224 */ /* 0x000fc400078e020a */
[----:B------:R-:W-:Y:S02]  /*2ef0*/  IMAD.MOV R6, RZ, RZ, -R6 ;  /* 0x000000ffff067224 */ /* 0x000fe400078e0a06 */
[----:B------:R-:W-:Y:S01]  /*2f00*/  @!P1 IMAD.IADD R12, R12, 0x1, -R27 ;  /* 0x000000010c0c9824 */ /* 0x000fe200078e0a1b */
[C---:B------:R-:W-:Y:S01]  /*2f10*/  ISETP.GT.U32.AND P1, PT, R27.reuse, R10, PT ;  /* 0x0000000a1b00720c */ /* 0x040fe20003f24070 */
[----:B------:R-:W-:Y:S02]  /*2f20*/  IMAD R9, R27, R6, R9 ;  /* 0x000000061b097224 */ /* 0x000fe400078e0209 */
[----:B0-----:R-:W-:Y:S02]  /*2f30*/  IMAD.MOV.U32 R0, RZ, RZ, R2 ;  /* 0x000000ffff007224 */ /* 0x001fe400078e0002 */
[----:B------:R-:W-:-:S04]  /*2f40*/  IMAD.HI.U32 R2, R7, R20, RZ ;  /* 0x0000001407027227 */ /* 0x000fc800078e00ff */
[----:B------:R-:W-:Y:S02]  /*2f50*/  IMAD.MOV R2, RZ, RZ, -R2 ;  /* 0x000000ffff027224 */ /* 0x000fe400078e0a02 */
[----:B------:R-:W-:Y:S01]  /*2f60*/  @!P5 IMAD.IADD R8, R8, 0x1, -R27 ;  /* 0x000000010808d824 */ /* 0x000fe200078e0a1b */
[C---:B------:R-:W-:Y:S01]  /*2f70*/  ISETP.GT.U32.AND P5, PT, R27.reuse, R9, PT ;  /* 0x000000091b00720c */ /* 0x040fe20003fa4070 */
[C---:B------:R-:W-:Y:S02]  /*2f80*/  IMAD R20, R27.reuse, R2, R20 ;  /* 0x000000021b147224 */ /* 0x040fe400078e0214 */
[----:B------:R-:W-:Y:S02]  /*2f90*/  IMAD.MOV.U32 R13, RZ, RZ, R12 ;  /* 0x000000ffff0d7224 */ /* 0x000fe400078e000c */
[----:B------:R-:W-:Y:S01]  /*2fa0*/  @!P4 IMAD.MOV R0, RZ, RZ, -R0 ;  /* 0x000000ffff00c224 */ /* 0x000fe200078e0a00 */
[----:B------:R-:W-:Y:S01]  /*2fb0*/  ISETP.GE.AND P4, PT, R4, RZ, PT ;  /* 0x000000ff0400720c */ /* 0x000fe20003f86270 */
[----:B------:R-:W-:Y:S01]  /*2fc0*/  @!P6 IMAD.MOV R13, RZ, RZ, -R13 ;  /* 0x000000ffff0de224 */ /* 0x000fe200078e0a0d */
[----:B------:R-:W-:Y:S01]  /*2fd0*/  ISETP.GT.U32.AND P6, PT, R27, R20, PT ;  /* 0x000000141b00720c */ /* 0x000fe20003fc4070 */
[----:B------:R-:W-:-:S02]  /*2fe0*/  @!P1 IMAD.IADD R10, R10, 0x1, -R27 ;  /* 0x000000010a0a9824 */ /* 0x000fc400078e0a1b */
[C---:B------:R-:W-:Y:S02]  /*2ff0*/  VIADD R4, R24.reuse, 0x4e ;  /* 0x0000004e18047836 */ /* 0x040fe40000000000 */
[----:B------:R-:W-:Y:S01]  /*3000*/  @!P3 IMAD.MOV R14, RZ, RZ, -R14 ;  /* 0x000000ffff0eb224 */ /* 0x000fe200078e0a0e */
[----:B------:R-:W-:Y:S01]  /*3010*/  ISETP.GE.AND P3, PT, R5, RZ, PT ;  /* 0x000000ff0500720c */ /* 0x000fe20003f66270 */
[----:B------:R-:W-:Y:S01]  /*3020*/  VIADD R5, R24, 0x4d ;  /* 0x0000004d18057836 */ /* 0x000fe20000000000 */
[----:B------:R-:W-:Y:S01]  /*3030*/  ISETP.GT.U32.AND P1, PT, R27, R10, PT ;  /* 0x0000000a1b00720c */ /* 0x000fe20003f24070 */
[--C-:B------:R-:W-:Y:S01]  /*3040*/  @!P5 IMAD.IADD R9, R9, 0x1, -R27.reuse ;  /* 0x000000010909d824 */ /* 0x100fe200078e0a1b */
[----:B------:R-:W-:Y:S01]  /*3050*/  IABS R11, R4 ;  /* 0x00000004000b7213 */ /* 0x000fe20000000000 */
[----:B------:R0:W-:Y:S01]  /*3060*/  STL [R1+0x174], R14 ;  /* 0x0001740e01007387 */ /* 0x0001e20000100800 */
[----:B------:R-:W-:Y:S01]  /*3070*/  IABS R15, R5 ;  /* 0x00000005000f7213 */ /* 0x000fe20000000000 */
[----:B------:R-:W-:Y:S01]  /*3080*/  @!P6 IMAD.IADD R20, R20, 0x1, -R27 ;  /* 0x000000011414e824 */ /* 0x000fe200078e0a1b */
[----:B------:R-:W-:Y:S01]  /*3090*/  ISETP.GT.U32.AND P5, PT, R27, R9, PT ;  /* 0x000000091b00720c */ /* 0x000fe20003fa4070 */
[----:B------:R-:W-:Y:S01]  /*30a0*/  IMAD.HI.U32 R6, R7, R11, RZ ;  /* 0x0000000b07067227 */ /* 0x000fe200078e00ff */
[----:B------:R1:W-:Y:S02]  /*30b0*/  STL [R1+0x16c], R0 ;  /* 0x00016c0001007387 */ /* 0x0003e40000100800 */
[----:B------:R-:W-:Y:S01]  /*30c0*/  ISETP.GT.U32.AND P6, PT, R27, R20, PT ;  /* 0x000000141b00720c */ /* 0x000fe20003fc4070 */
[----:B------:R-:W-:Y:S01]  /*30d0*/  IMAD.HI.U32 R2, R7, R15, RZ ;  /* 0x0000000f07027227 */ /* 0x000fe200078e00ff */
[----:B------:R-:W-:Y:S01]  /*30e0*/  STL [R1+0x15c], R13 ;  /* 0x00015c0d01007387 */ /* 0x000fe20000100800 */
[----:B0-----:R-:W-:-:S02]  /*30f0*/  IABS R14, R19 ;  /* 0x00000013000e7213 */ /* 0x001fc40000000000 */
[----:B------:R-:W-:Y:S02]  /*3100*/  IMAD.MOV R6, RZ, RZ, -R6 ;  /* 0x000000ffff067224 */ /* 0x000fe400078e0a06 */
[----:B------:R-:W-:Y:S01]  /*3110*/  @!P1 IMAD.IADD R10, R10, 0x1, -R27 ;  /* 0x000000010a0a9824 */ /* 0x000fe200078e0a1b */
[----:B------:R-:W-:Y:S01]  /*3120*/  ISETP.GE.AND P1, PT, R5, RZ, PT ;  /* 0x000000ff0500720c */ /* 0x000fe20003f26270 */
[----:B------:R-:W-:Y:S01]  /*3130*/  IMAD.MOV R2, RZ, RZ, -R2 ;  /* 0x000000ffff027224 */ /* 0x000fe200078e0a02 */
[----:B------:R-:W-:Y:S01]  /*3140*/  IABS R5, R18 ;  /* 0x0000001200057213 */ /* 0x000fe20000000000 */
[C---:B------:R-:W-:Y:S02]  /*3150*/  IMAD R11, R27.reuse, R6, R11 ;  /* 0x000000061b0b7224 */ /* 0x040fe400078e020b */
[----:B------:R-:W-:Y:S02]  /*3160*/  IMAD R15, R27, R2, R15 ;  /* 0x000000021b0f7224 */ /* 0x000fe400078e020f */
[----:B------:R-:W-:Y:S01]  /*3170*/  @!P5 IMAD.IADD R9, R9, 0x1, -R27 ;  /* 0x000000010909d824 */ /* 0x000fe200078e0a1b */
[----:B------:R-:W-:Y:S01]  /*3180*/  ISETP.GT.U32.AND P5, PT, R27, R11, PT ;  /* 0x0000000b1b00720c */ /* 0x000fe20003fa4070 */
[----:B-1----:R-:W-:-:S02]  /*3190*/  IMAD.MOV.U32 R0, RZ, RZ, R8 ;  /* 0x000000ffff007224 */ /* 0x002fc400078e0008 */
[----:B------:R-:W-:-:S04]  /*31a0*/  IMAD.HI.U32 R8, R7, R5, RZ ;  /* 0x0000000507087227 */ /* 0x000fc800078e00ff */
[----:B------:R-:W-:Y:S01]  /*31b0*/  @!P6 IMAD.IADD R20, R20, 0x1, -R27 ;  /* 0x000000011414e824 */ /* 0x000fe200078e0a1b */
[----:B------:R-:W-:Y:S01]  /*31c0*/  ISETP.GT.U32.AND P6, PT, R27, R15, PT ;  /* 0x0000000f1b00720c */ /* 0x000fe20003fc4070 */
[----:B------:R-:W-:Y:S02]  /*31d0*/  IMAD.MOV R8, RZ, RZ, -R8 ;  /* 0x000000ffff087224 */ /* 0x000fe400078e0a08 */
[----:B------:R-:W-:-:S04]  /*31e0*/  IMAD.HI.U32 R22, R7, R14, RZ ;  /* 0x0000000e07167227 */ /* 0x000fc800078e00ff */
[----:B------:R-:W-:Y:S02]  /*31f0*/  IMAD R5, R27, R8, R5 ;  /* 0x000000081b057224 */ /* 0x000fe400078e0205 */
[----:B------:R-:W-:Y:S02]  /*3200*/  IMAD.MOV R22, RZ, RZ, -R22 ;  /* 0x000000ffff167224 */ /* 0x000fe400078e0a16 */
[----:B------:R-:W-:Y:S01]  /*3210*/  @!P2 IMAD.MOV R0, RZ, RZ, -R0 ;  /* 0x000000ffff00a224 */ /* 0x000fe200078e0a00 */
[----:B------:R-:W-:Y:S01]  /*3220*/  ISETP.GE.AND P2, PT, R4, RZ, PT ;  /* 0x000000ff0400720c */ /* 0x000fe20003f46270 */
[--C-:B------:R-:W-:Y:S01]  /*3230*/  @!P5 IMAD.IADD R11, R11, 0x1, -R27.reuse ;  /* 0x000000010b0bd824 */ /* 0x100fe200078e0a1b */
[C---:B------:R-:W-:Y:S01]  /*3240*/  ISETP.GT.U32.AND P5, PT, R27.reuse, R5, PT ;  /* 0x000000051b00720c */ /* 0x040fe20003fa4070 */
[----:B------:R-:W-:Y:S01]  /*3250*/  IMAD R14, R27, R22, R14 ;  /* 0x000000161b0e7224 */ /* 0x000fe200078e020e */
[----:B------:R0:W-:Y:S01]  /*3260*/  STL [R1+0x154], R0 ;  /* 0x0001540001007387 */ /* 0x0001e20000100800 */
[----:B------:R-:W-:-:S02]  /*3270*/  @!P6 IMAD.IADD R15, R15, 0x1, -R27 ;  /* 0x000000010f0fe824 */ /* 0x000fc400078e0a1b */
[C---:B------:R-:W-:Y:S01]  /*3280*/  VIADD R4, R24.reuse, 0x4a ;  /* 0x0000004a18047836 */ /* 0x040fe20000000000 */
[----:B------:R-:W-:Y:S01]  /*3290*/  ISETP.GT.U32.AND P6, PT, R27, R14, PT ;  /* 0x0000000e1b00720c */ /* 0x000fe20003fc4070 */
[C---:B------:R-:W-:Y:S02]  /*32a0*/  VIADD R17, R24.reuse, 0x49 ;  /* 0x0000004918117836 */ /* 0x040fe40000000000 */
[----:B------:R-:W-:Y:S01]  /*32b0*/  VIADD R12, R24, 0x48 ;  /* 0x00000048180c7836 */ /* 0x000fe20000000000 */
[----:B------:R-:W-:Y:S01]  /*32c0*/  IABS R16, R4 ;  /* 0x0000000400107213 */ /* 0x000fe20000000000 */
[----:B0-----:R-:W-:Y:S01]  /*32d0*/  IMAD.MOV.U32 R0, RZ, RZ, R10 ;  /* 0x000000ffff007224 */ /* 0x001fe200078e000a */
[----:B------:R-:W-:Y:S01]  /*32e0*/  IABS R6, R17 ;  /* 0x0000001100067213 */ /* 0x000fe20000000000 */
[----:B------:R-:W-:Y:S01]  /*32f0*/  @!P5 IMAD.IADD R5, R5, 0x1, -R27 ;  /* 0x000000010505d824 */ /* 0x000fe200078e0a1b */
[----:B------:R-:W-:Y:S01]  /*3300*/  IABS R2, R12 ;  /* 0x0000000c00027213 */ /* 0x000fe20000000000 */
[----:B------:R-:W-:Y:S01]  /*3310*/  @!P0 IMAD.MOV R0, RZ, RZ, -R0 ;  /* 0x000000ffff008224 */ /* 0x000fe200078e0a00 */
[----:B------:R-:W-:Y:S01]  /*3320*/  ISETP.GT.U32.AND P5, PT, R27, R11, PT ;  /* 0x0000000b1b00720c */ /* 0x000fe20003fa4070 */
[----:B------:R-:W-:Y:S01]  /*3330*/  IMAD.HI.U32 R21, R7, R16, RZ ;  /* 0x0000001007157227 */ /* 0x000fe200078e00ff */
[----:B------:R-:W-:-:S02]  /*3340*/  ISETP.GT.U32.AND P0, PT, R27, R15, PT ;  /* 0x0000000f1b00720c */ /* 0x000fc40003f04070 */
[----:B------:R0:W-:Y:S01]  /*3350*/  STL [R1+0x14c], R0 ;  /* 0x00014c0001007387 */ /* 0x0001e20000100800 */
[----:B------:R-:W-:-:S04]  /*3360*/  IMAD.HI.U32 R8, R7, R6, RZ ;  /* 0x0000000607087227 */ /* 0x000fc800078e00ff */
[----:B------:R-:W-:Y:S01]  /*3370*/  @!P6 IMAD.IADD R14, R14, 0x1, -R27 ;  /* 0x000000010e0ee824 */ /* 0x000fe200078e0a1b */
[----:B------:R-:W-:Y:S01]  /*3380*/  ISETP.GT.U32.AND P6, PT, R27, R5, PT ;  /* 0x000000051b00720c */ /* 0x000fe20003fc4070 */
[----:B------:R-:W-:Y:S02]  /*3390*/  IMAD.MOV R21, RZ, RZ, -R21 ;  /* 0x000000ffff157224 */ /* 0x000fe400078e0a15 */
[----:B------:R-:W-:-:S04]  /*33a0*/  IMAD.HI.U32 R13, R7, R2, RZ ;  /* 0x00000002070d7227 */ /* 0x000fc800078e00ff */
[----:B0-----:R-:W-:Y:S02]  /*33b0*/  IMAD.MOV.U32 R0, RZ, RZ, R9 ;  /* 0x000000ffff007224 */ /* 0x001fe400078e0009 */
[----:B------:R-:W-:Y:S02]  /*33c0*/  IMAD.MOV R22, RZ, RZ, -R8 ;  /* 0x000000ffff167224 */ /* 0x000fe400078e0a08 */
[----:B------:R-:W-:Y:S01]  /*33d0*/  @!P3 IMAD.MOV R0, RZ, RZ, -R0 ;  /* 0x000000ffff00b224 */ /* 0x000fe200078e0a00 */
[C---:B------:R-:W-:Y:S01]  /*33e0*/  ISETP.GT.U32.AND P3, PT, R27.reuse, R14, PT ;  /* 0x0000000e1b00720c */ /* 0x040fe20003f64070 */
[C---:B------:R-:W-:Y:S02]  /*33f0*/  IMAD R8, R27.reuse, R21, R16 ;  /* 0x000000151b087224 */ /* 0x040fe400078e0210 */
[----:B------:R-:W-:Y:S01]  /*3400*/  IMAD.MOV R16, RZ, RZ, -R13 ;  /* 0x000000ffff107224 */ /* 0x000fe200078e0a0d */
[----:B------:R0:W-:Y:S01]  /*3410*/  STL [R1+0x134], R0 ;  /* 0x0001340001007387 */ /* 0x0001e20000100800 */
[----:B------:R-:W-:-:S02]  /*3420*/  IMAD R6, R27, R22, R6 ;  /* 0x000000161b067224 */ /* 0x000fc400078e0206 */
[----:B------:R-:W-:Y:S02]  /*3430*/  IMAD R2, R27, R16, R2 ;  /* 0x000000101b027224 */ /* 0x000fe400078e0202 */
[--C-:B------:R-:W-:Y:S01]  /*3440*/  @!P5 IMAD.IADD R11, R11, 0x1, -R27.reuse ;  /* 0x000000010b0bd824 */ /* 0x100fe200078e0a1b */
[----:B------:R-:W-:Y:S01]  /*3450*/  ISETP.GT.U32.AND P5, PT, R27, R6, PT ;  /* 0x000000061b00720c */ /* 0x000fe20003fa4070 */
[--C-:B------:R-:W-:Y:S01]  /*3460*/  @!P6 IMAD.IADD R5, R5, 0x1, -R27.reuse ;  /* 0x000000010505e824 */ /* 0x100fe200078e0a1b */
[----:B------:R-:W-:Y:S01]  /*3470*/  ISETP.GT.U32.AND P6, PT, R27, R2, PT ;  /* 0x000000021b00720c */ /* 0x000fe20003fc4070 */
[C---:B------:R-:W-:Y:S02]  /*3480*/  VIADD R13, R24.reuse, 0x47 ;  /* 0x00000047180d7836 */ /* 0x040fe40000000000 */
[----:B0-----:R-:W-:Y:S02]  /*3490*/  IMAD.MOV.U32 R0, RZ, RZ, R20 ;  /* 0x000000ffff007224 */ /* 0x001fe400078e0014 */
[--C-:B------:R-:W-:Y:S01]  /*34a0*/  @!P0 IMAD.IADD R15, R15, 0x1, -R27.reuse ;  /* 0x000000010f0f8824 */ /* 0x100fe200078e0a1b */
[----:B------:R-:W-:Y:S01]  /*34b0*/  IABS R16, R13 ;  /* 0x0000000d00107213 */ /* 0x000fe20000000000 */
[----:B------:R-:W-:Y:S01]  /*34c0*/  @!P4 IMAD.MOV R0, RZ, RZ, -R0 ;  /* 0x000000ffff00c224 */ /* 0x000fe200078e0a00 */
[----:B------:R-:W-:Y:S01]  /*34d0*/  ISETP.GT.U32.AND P4, PT, R27, R8, PT ;  /* 0x000000081b00720c */ /* 0x000fe20003f84070 */
[----:B------:R-:W-:Y:S01]  /*34e0*/  VIADD R10, R24, 0x46 ;  /* 0x00000046180a7836 */ /* 0x000fe20000000000 */
[----:B------:R-:W-:Y:S01]  /*34f0*/  ISETP.GE.AND P0, PT, R18, RZ, PT ;  /* 0x000000ff1200720c */ /* 0x000fe20003f06270 */
[----:B------:R-:W-:Y:S01]  /*3500*/  @!P5 IMAD.IADD R6, R6, 0x1, -R27 ;  /* 0x000000010606d824 */ /* 0x000fe200078e0a1b */
[----:B------:R0:W-:Y:S01]  /*3510*/  STL [R1+0x128], R0 ;  /* 0x0001280001007387 */ /* 0x0001e20000100800 */
[----:B------:R-:W-:Y:S01]  /*3520*/  IMAD.MOV.U32 R21, RZ, RZ, R11 ;  /* 0x000000ffff157224 */ /* 0x000fe200078e000b */
[----:B------:R-:W-:Y:S01]  /*3530*/  IABS R9, R10 ;  /* 0x0000000a00097213 */ /* 0x000fe20000000000 */
[----:B------:R-:W-:Y:S01]  /*3540*/  IMAD.HI.U32 R20, R7, R16, RZ ;  /* 0x0000001007147227 */ /* 0x000fe200078e00ff */
[----:B------:R-:W-:-:S03]  /*3550*/  ISETP.GE.AND P5, PT, R17, RZ, PT ;  /* 0x000000ff1100720c */ /* 0x000fc60003fa6270 */
[--C-:B------:R-:W-:Y:S01]  /*3560*/  @!P3 IMAD.IADD R14, R14, 0x1, -R27.reuse ;  /* 0x000000010e0eb824 */ /* 0x100fe200078e0a1b */
[----:B------:R-:W-:Y:S01]  /*3570*/  ISETP.GE.AND P3, PT, R19, RZ, PT ;  /* 0x000000ff1300720c */ /* 0x000fe20003f66270 */
[----:B------:R-:W-:Y:S01]  /*3580*/  @!P4 IMAD.IADD R8, R8, 0x1, -R27 ;  /* 0x000000010808c824 */ /* 0x000fe200078e0a1b */
[----:B------:R-:W-:Y:S01]  /*3590*/  ISETP.GE.AND P4, PT, R4, RZ, PT ;  /* 0x000000ff0400720c */ /* 0x000fe20003f86270 */
[----:B0-----:R-:W-:Y:S02]  /*35a0*/  IMAD.MOV.U32 R0, RZ, RZ, R15 ;  /* 0x000000ffff007224 */ /* 0x001fe400078e000f */
[----:B------:R-:W-:Y:S01]  /*35b0*/  @!P6 IMAD.IADD R2, R2, 0x1, -R27 ;  /* 0x000000010202e824 */ /* 0x000fe200078e0a1b */
[C---:B------:R-:W-:Y:S01]  /*35c0*/  ISETP.GT.U32.AND P6, PT, R27.reuse, R8, PT ;  /* 0x000000081b00720c */ /* 0x040fe20003fc4070 */
[----:B------:R-:W-:Y:S01]  /*35d0*/  @!P2 IMAD.MOV R21, RZ, RZ, -R21 ;  /* 0x000000ffff15a224 */ /* 0x000fe200078e0a15 */
[----:B------:R-:W-:Y:S01]  /*35e0*/  ISETP.GT.U32.AND P2, PT, R27, R6, PT ;  /* 0x000000061b00720c */ /* 0x000fe20003f44070 */
[----:B------:R-:W-:-:S02]  /*35f0*/  IMAD.MOV R20, RZ, RZ, -R20 ;  /* 0x000000ffff147224 */ /* 0x000fc400078e0a14 */
[----:B------:R-:W-:Y:S01]  /*3600*/  @!P1 IMAD.MOV R0, RZ, RZ, -R0 ;  /* 0x000000ffff009224 */ /* 0x000fe200078e0a00 */
[----:B------:R-:W-:Y:S01]  /*3610*/  STL [R1+0x124], R21 ;  /* 0x0001241501007387 */ /* 0x000fe20000100800 */
[----:B------:R-:W-:Y:S01]  /*3620*/  IMAD.HI.U32 R18, R7, R9, RZ ;  /* 0x0000000907127227 */ /* 0x000fe200078e00ff */
[C---:B------:R-:W-:Y:S02]  /*3630*/  ISETP.GT.U32.AND P1, PT, R27.reuse, R2, PT ;  /* 0x000000021b00720c */ /* 0x040fe40003f24070 */
[----:B------:R0:W-:Y:S01]  /*3640*/  STL [R1+0x120], R0 ;  /* 0x0001200001007387 */ /* 0x0001e20000100800 */
[----:B------:R-:W-:Y:S02]  /*3650*/  IMAD R4, R27, R20, R16 ;  /* 0x000000141b047224 */ /* 0x000fe400078e0210 */
[----:B------:R-:W-:Y:S02]  /*3660*/  IMAD.MOV.U32 R15, RZ, RZ, R5 ;  /* 0x000000ffff0f7224 */ /* 0x000fe400078e0005 */
[----:B------:R-:W-:-:S02]  /*3670*/  IMAD.MOV R18, RZ, RZ, -R18 ;  /* 0x000000ffff127224 */ /* 0x000fc400078e0a12 */
[----:B------:R-:W-:Y:S02]  /*3680*/  VIADD R11, R24, 0x45 ;  /* 0x00000045180b7836 */ /* 0x000fe40000000000 */
[----:B------:R-:W-:Y:S01]  /*3690*/  @!P0 IMAD.MOV R15, RZ, RZ, -R15 ;  /* 0x000000ffff0f8224 */ /* 0x000fe200078e0a0f */
[C---:B------:R-:W-:Y:S01]  /*36a0*/  ISETP.GT.U32.AND P0, PT, R27.reuse, R4, PT ;  /* 0x000000041b00720c */ /* 0x040fe20003f04070 */
[----:B0-----:R-:W-:Y:S02]  /*36b0*/  IMAD.MOV.U32 R0, RZ, RZ, R14 ;  /* 0x000000ffff007224 */ /* 0x001fe400078e000e */
[----:B------:R-:W-:Y:S01]  /*36c0*/  @!P6 IMAD.IADD R8, R8, 0x1, -R27 ;  /* 0x000000010808e824 */ /* 0x000fe200078e0a1b */
[----:B------:R-:W-:Y:S01]  /*36d0*/  STL [R1+0x11c], R15 ;  /* 0x00011c0f01007387 */ /* 0x000fe20000100800 */
[----:B------:R-:W-:Y:S01]  /*36e0*/  @!P3 IMAD.MOV R0, RZ, RZ, -R0 ;  /* 0x000000ffff00b224 */ /* 0x000fe200078e0a00 */
[----:B------:R-:W-:Y:S01]  /*36f0*/  ISETP.GE.AND P3, PT, R12, RZ, PT ;  /* 0x000000ff0c00720c */ /* 0x000fe20003f66270 */
[C---:B------:R-:W-:Y:S01]  /*3700*/  IMAD R9, R27.reuse, R18, R9 ;  /* 0x000000121b097224 */ /* 0x040fe200078e0209 */
[----:B------:R-:W-:Y:S01]  /*3710*/  IABS R12, R11 ;  /* 0x0000000b000c7213 */ /* 0x000fe20000000000 */
[--C-:B------:R-:W-:Y:S01]  /*3720*/  @!P2 IMAD.IADD R6, R6, 0x1, -R27.reuse ;  /* 0x000000010606a824 */ /* 0x100fe200078e0a1b */
[----:B------:R0:W-:Y:S01]  /*3730*/  STL [R1+0x118], R0 ;  /* 0x0001180001007387 */ /* 0x0001e20000100800 */
[----:B------:R-:W-:Y:S01]  /*3740*/  IMAD.MOV.U32 R14, RZ, RZ, R8 ;  /* 0x000000ffff0e7224 */ /* 0x000fe200078e0008 */
[----:B------:R-:W-:Y:S01]  /*3750*/  ISETP.GT.U32.AND P6, PT, R27, R9, PT ;  /* 0x000000091b00720c */ /* 0x000fe20003fc4070 */
[----:B------:R-:W-:Y:S01]  /*3760*/  @!P1 IMAD.IADD R2, R2, 0x1, -R27 ;  /* 0x0000000102029824 */ /* 0x000fe200078e0a1b */
[----:B------:R-:W-:Y:S01]  /*3770*/  ISETP.GE.AND P2, PT, R13, RZ, PT ;  /* 0x000000ff0d00720c */ /* 0x000fe20003f46270 */
[----:B------:R-:W-:Y:S01]  /*3780*/  IMAD.HI.U32 R13, R7, R12, RZ ;  /* 0x0000000c070d7227 */ /* 0x000fe200078e00ff */
[----:B------:R-:W-:-:S03]  /*3790*/  ISETP.GE.AND P1, PT, R10, RZ, PT ;  /* 0x000000ff0a00720c */ /* 0x000fc60003f26270 */
[----:B------:R-:W-:Y:S02]  /*37a0*/  @!P4 IMAD.MOV R14, RZ, RZ, -R14 ;  /* 0x000000ffff0ec224 */ /* 0x000fe400078e0a0e */
[----:B0-----:R-:W-:Y:S02]  /*37b0*/  IMAD.MOV.U32 R0, RZ, RZ, R6 ;  /* 0x000000ffff007224 */ /* 0x001fe400078e0006 */
[----:B------:R-:W-:Y:S01]  /*37c0*/  @!P0 IMAD.IADD R4, R4, 0x1, -R27 ;  /* 0x0000000104048824 */ /* 0x000fe200078e0a1b */
[----:B------:R-:W-:Y:S01]  /*37d0*/  STL [R1+0x114], R14 ;  /* 0x0001140e01007387 */ /* 0x000fe20000100800 */
[----:B------:R-:W-:Y:S01]  /*37e0*/  @!P5 IMAD.MOV R0, RZ, RZ, -R0 ;  /* 0x000000ffff00d224 */ /* 0x000fe200078e0a00 */
[----:B------:R-:W-:Y:S01]  /*37f0*/  ISETP.GE.AND P0, PT, R11, RZ, PT ;  /* 0x000000ff0b00720c */ /* 0x000fe20003f06270 */
[----:B------:R-:W-:Y:S01]  /*3800*/  IMAD.MOV R13, RZ, RZ, -R13 ;  /* 0x000000ffff0d7224 */ /* 0x000fe200078e0a0d */
[C---:B------:R-:W-:Y:S01]  /*3810*/  ISETP.GT.U32.AND P4, PT, R27.reuse, R4, PT ;  /* 0x000000041b00720c */ /* 0x040fe20003f84070 */
[----:B------:R-:W-:Y:S01]  /*3820*/  VIADD R5, R24, 0x44 ;  /* 0x0000004418057836 */ /* 0x000fe20000000000 */
[----:B------:R0:W-:Y:S01]  /*3830*/  STL [R1+0xfc], R0 ;  /* 0x0000fc0001007387 */ /* 0x0001e20000100800 */
[----:B------:R-:W-:-:S02]  /*3840*/  IMAD R12, R27, R13, R12 ;  /* 0x0000000d1b0c7224 */ /* 0x000fc400078e020c */
[----:B------:R-:W-:Y:S01]  /*3850*/  @!P6 IMAD.IADD R9, R9, 0x1, -R27 ;  /* 0x000000010909e824 */ /* 0x000fe200078e0a1b */
[----:B------:R-:W-:Y:S01]  /*3860*/  IABS R15, R5 ;  /* 0x00000005000f7213 */ /* 0x000fe20000000000 */
[C---:B------:R-:W-:Y:S01]  /*3870*/  VIADD R13, R24.reuse, 0x43 ;  /* 0x00000043180d7836 */ /* 0x040fe20000000000 */
[----:B------:R-:W-:Y:S01]  /*3880*/  ISETP.GE.AND P5, PT, R5, RZ, PT ;  /* 0x000000ff0500720c */ /* 0x000fe20003fa6270 */
[----:B------:R-:W-:Y:S01]  /*3890*/  VIADD R6, R24, 0x41 ;  /* 0x0000004118067836 */ /* 0x000fe20000000000 */
[----:B------:R-:W-:Y:S01]  /*38a0*/  ISETP.GT.U32.AND P6, PT, R27, R9, PT ;  /* 0x000000091b00720c */ /* 0x000fe20003fc4070 */
[----:B------:R-:W-:-:S03]  /*38b0*/  IMAD.HI.U32 R10, R7, R15, RZ ;  /* 0x0000000f070a7227 */ /* 0x000fc600078e00ff */
[----:B------:R-:W-:Y:S01]  /*38c0*/  IABS R11, R6 ;  /* 0x00000006000b7213 */ /* 0x000fe20000000000 */
[----:B0-----:R-:W-:Y:S02]  /*38d0*/  IMAD.MOV.U32 R0, RZ, RZ, R2 ;  /* 0x000000ffff007224 */ /* 0x001fe400078e0002 */
[----:B------:R-:W-:Y:S02]  /*38e0*/  IMAD.MOV R10, RZ, RZ, -R10 ;  /* 0x000000ffff0a7224 */ /* 0x000fe400078e0a0a */
[----:B------:R-:W-:Y:S01]  /*38f0*/  @!P3 IMAD.MOV R0, RZ, RZ, -R0 ;  /* 0x000000ffff00b224 */ /* 0x000fe200078e0a00 */
[----:B------:R-:W-:Y:S01]  /*3900*/  ISETP.GT.U32.AND P3, PT, R27, R12, PT ;  /* 0x0000000c1b00720c */ /* 0x000fe20003f64070 */
[----:B------:R-:W-:Y:S01]  /*3910*/  @!P4 IMAD.IADD R4, R4, 0x1, -R27 ;  /* 0x000000010404c824 */ /* 0x000fe200078e0a1b */
[----:B------:R-:W-:Y:S01]  /*3920*/  ISETP.GE.AND P4, PT, R13, RZ, PT ;  /* 0x000000ff0d00720c */ /* 0x000fe20003f86270 */
[----:B------:R-:W-:Y:S01]  /*3930*/  IMAD R15, R27, R10, R15 ;  /* 0x0000000a1b0f7224 */ /* 0x000fe200078e020f */
[----:B------:R0:W-:Y:S01]  /*3940*/  STL [R1+0xf8], R0 ;  /* 0x0000f80001007387 */ /* 0x0001e20000100800 */
[----:B------:R-:W-:Y:S01]  /*3950*/  IABS R13, R13 ;  /* 0x0000000d000d7213 */ /* 0x000fe20000000000 */
[----:B------:R-:W-:-:S02]  /*3960*/  @!P6 IMAD.IADD R9, R9, 0x1, -R27 ;  /* 0x000000010909e824 */ /* 0x000fc400078e0a1b */
[----:B------:R-:W-:Y:S01]  /*3970*/  ISETP.GT.U32.AND P6, PT, R27, R15, PT ;  /* 0x0000000f1b00720c */ /* 0x000fe20003fc4070 */
[----:B------:R-:W-:Y:S02]  /*3980*/  VIADD R2, R24, 0x42 ;  /* 0x0000004218027836 */ /* 0x000fe40000000000 */
[----:B------:R-:W-:-:S03]  /*3990*/  IMAD.HI.U32 R8, R7, R13, RZ ;  /* 0x0000000d07087227 */ /* 0x000fc600078e00ff */
[----:B------:R-:W-:Y:S01]  /*39a0*/  IABS R5, R2 ;  /* 0x0000000200057213 */ /* 0x000fe20000000000 */
[----:B0-----:R-:W-:Y:S02]  /*39b0*/  IMAD.MOV.U32 R0, RZ, RZ, R4 ;  /* 0x000000ffff007224 */ /* 0x001fe400078e0004 */
[--C-:B------:R-:W-:Y:S01]  /*39c0*/  @!P3 IMAD.IADD R12, R12, 0x1, -R27.reuse ;  /* 0x000000010c0cb824 */ /* 0x100fe200078e0a1b */
[----:B------:R-:W-:Y:S01]  /*39d0*/  ISETP.GE.AND P3, PT, R2, RZ, PT ;  /* 0x000000ff0200720c */ /* 0x000fe20003f66270 */
[----:B------:R-:W-:Y:S02]  /*39e0*/  @!P2 IMAD.MOV R0, RZ, RZ, -R0 ;  /* 0x000000ffff00a224 */ /* 0x000fe400078e0a00 */
[----:B------:R-:W-:Y:S01]  /*39f0*/  IMAD.MOV R8, RZ, RZ, -R8 ;  /* 0x000000ffff087224 */ /* 0x000fe200078e0a08 */
[----:B------:R-:W-:Y:S01]  /*3a00*/  ISETP.GT.U32.AND P2, PT, R27, R12, PT ;  /* 0x0000000c1b00720c */ /* 0x000fe20003f44070 */
[----:B------:R-:W-:Y:S01]  /*3a10*/  @!P6 IMAD.IADD R15, R15, 0x1, -R27 ;  /* 0x000000010f0fe824 */ /* 0x000fe200078e0a1b */
[----:B------:R0:W-:Y:S01]  /*3a20*/  STL [R1+0xf4], R0 ;  /* 0x0000f40001007387 */ /* 0x0001e20000100800 */
[----:B------:R-:W-:-:S02]  /*3a30*/  IMAD R13, R27, R8, R13 ;  /* 0x000000081b0d7224 */ /* 0x000fc400078e020d */
[----:B------:R-:W-:Y:S01]  /*3a40*/  IMAD.HI.U32 R2, R7, R11, RZ ;  /* 0x0000000b07027227 */ /* 0x000fe200078e00ff */
[----:B------:R-:W-:-:S03]  /*3a50*/  ISETP.GT.U32.AND P6, PT, R27, R15, PT ;  /* 0x0000000f1b00720c */ /* 0x000fc60003fc4070 */
[----:B------:R-:W-:-:S04]  /*3a60*/  IMAD.HI.U32 R4, R7, R5, RZ ;  /* 0x0000000507047227 */ /* 0x000fc800078e00ff */
[----:B------:R-:W-:Y:S01]  /*3a70*/  @!P2 IMAD.IADD R12, R12, 0x1, -R27 ;  /* 0x000000010c0ca824 */ /* 0x000fe200078e0a1b */
[C---:B------:R-:W-:Y:S01]  /*3a80*/  ISETP.GT.U32.AND P2, PT, R27.reuse, R13, PT ;  /* 0x0000000d1b00720c */ /* 0x040fe20003f44070 */
[----:B0-----:R-:W-:Y:S02]  /*3a90*/  IMAD.MOV.U32 R0, RZ, RZ, R9 ;  /* 0x000000ffff007224 */ /* 0x001fe400078e0009 */
[----:B------:R-:W-:Y:S02]  /*3aa0*/  IMAD.MOV R4, RZ, RZ, -R4 ;  /* 0x000000ffff047224 */ /* 0x000fe400078e0a04 */
[----:B------:R-:W-:Y:S01]  /*3ab0*/  @!P1 IMAD.MOV R0, RZ, RZ, -R0 ;  /* 0x000000ffff009224 */ /* 0x000fe200078e0a00 */
[----:B------:R-:W-:Y:S01]  /*3ac0*/  ISETP.GE.AND P1, PT, R6, RZ, PT ;  /* 0x000000ff0600720c */ /* 0x000fe20003f26270 */
[----:B------:R-:W-:Y:S02]  /*3ad0*/  IMAD.MOV R6, RZ, RZ, -R2 ;  /* 0x000000ffff067224 */ /* 0x000fe400078e0a02 */
[----:B------:R-:W-:Y:S01]  /*3ae0*/  VIADD R2, R24, 0x40 ;  /* 0x0000004018027836 */ /* 0x000fe20000000000 */
[----:B------:R0:W-:Y:S01]  /*3af0*/  STL [R1+0xf0], R0 ;  /* 0x0000f00001007387 */ /* 0x0001e20000100800 */
[----:B------:R-:W-:-:S02]  /*3b00*/  IMAD R11, R27, R6, R11 ;  /* 0x000000061b0b7224 */ /* 0x000fc400078e020b */
[----:B------:R-:W-:Y:S01]  /*3b10*/  @!P2 IMAD.IADD R13, R13, 0x1, -R27 ;  /* 0x000000010d0da824 */ /* 0x000fe200078e0a1b */
[----:B------:R-:W-:Y:S01]  /*3b20*/  IABS R6, R2 ;  /* 0x0000000200067213 */ /* 0x000fe20000000000 */
[C---:B------:R-:W-:Y:S01]  /*3b30*/  IMAD R5, R27.reuse, R4, R5 ;  /* 0x000000041b057224 */ /* 0x040fe200078e0205 */
[----:B------:R-:W-:Y:S01]  /*3b40*/  ISETP.GT.U32.AND P2, PT, R27, R11, PT ;  /* 0x0000000b1b00720c */ /* 0x000fe20003f44070 */
[----:B------:R-:W-:Y:S02]  /*3b50*/  @!P6 IMAD.IADD R15, R15, 0x1, -R27 ;  /* 0x000000010f0fe824 */ /* 0x000fe400078e0a1b */
[----:B------:R-:W-:Y:S01]  /*3b60*/  VIADD R9, R24, 0x3e ;  /* 0x0000003e18097836 */ /* 0x000fe20000000000 */
[----:B------:R-:W-:Y:S01]  /*3b70*/  ISETP.GT.U32.AND P6, PT, R27, R5, PT ;  /* 0x000000051b00720c */ /* 0x000fe20003fc4070 */
[----:B0-----:R-:W-:Y:S02]  /*3b80*/  IMAD.MOV.U32 R0, RZ, RZ, R12 ;  /* 0x000000ffff007224 */ /* 0x001fe400078e000c */
[----:B------:R-:W-:Y:S01]  /*3b90*/  IMAD.HI.U32 R12, R7, R6, RZ ;  /* 0x00000006070c7227 */ /* 0x000fe200078e00ff */
[----:B------:R-:W-:-:S03]  /*3ba0*/  IABS R10, R9 ;  /* 0x00000009000a7213 */ /* 0x000fc60000000000 */
[----:B------:R-:W-:Y:S01]  /*3bb0*/  @!P0 IMAD.MOV R0, RZ, RZ, -R0 ;  /* 0x000000ffff008224 */ /* 0x000fe200078e0a00 */
[----:B------:R-:W-:Y:S01]  /*3bc0*/  ISETP.GT.U32.AND P0, PT, R27, R13, PT ;  /* 0x0000000d1b00720c */ /* 0x000fe20003f04070 */
[----:B------:R-:W-:Y:S02]  /*3bd0*/  IMAD.MOV R12, RZ, RZ, -R12 ;  /* 0x000000ffff0c7224 */ /* 0x000fe400078e0a0c */
[C---:B------:R-:W-:Y:S01]  /*3be0*/  VIADD R14, R24.reuse, 0x3f ;  /* 0x0000003f180e7836 */ /* 0x040fe20000000000 */
[----:B------:R0:W-:Y:S01]  /*3bf0*/  STL [R1+0xec], R0 ;  /* 0x0000ec0001007387 */ /* 0x0001e20000100800 */
[--C-:B------:R-:W-:Y:S02]  /*3c00*/  @!P6 IMAD.IADD R5, R5, 0x1, -R27.reuse ;  /* 0x000000010505e824 */ /* 0x100fe400078e0a1b */
[--C-:B------:R-:W-:Y:S01]  /*3c10*/  @!P2 IMAD.IADD R11, R11, 0x1, -R27.reuse ;  /* 0x000000010b0ba824 */ /* 0x100fe200078e0a1b */
[----:B------:R-:W-:Y:S01]  /*3c20*/  IABS R16, R14 ;  /* 0x0000000e00107213 */ /* 0x000fe20000000000 */
[C---:B------:R-:W-:Y:S01]  /*3c30*/  VIADD R4, R24.reuse, 0x3d ;  /* 0x0000003d18047836 */ /* 0x040fe20000000000 */
[C---:B------:R-:W-:Y:S01]  /*3c40*/  ISETP.GT.U32.AND P6, PT, R27.reuse, R5, PT ;  /* 0x000000051b00720c */ /* 0x040fe20003fc4070 */
[----:B------:R-:W-:Y:S01]  /*3c50*/  VIADD R21, R24, 0x4 ;  /* 0x0000000418157836 */ /* 0x000fe20000000000 */
[----:B------:R-:W-:Y:S01]  /*3c60*/  ISETP.GT.U32.AND P2, PT, R27, R11, PT ;  /* 0x0000000b1b00720c */ /* 0x000fe20003f44070 */
[----:B------:R-:W-:Y:S01]  /*3c70*/  @!P0 IMAD.IADD R13, R13, 0x1, -R27 ;  /* 0x000000010d0d8824 */ /* 0x000fe200078e0a1b */
[----:B------:R-:W-:Y:S01]  /*3c80*/  IABS R8, R4 ;  /* 0x0000000400087213 */ /* 0x000fe20000000000 */
[----:B0-----:R-:W-:-:S02]  /*3c90*/  IMAD.MOV.U32 R0, RZ, RZ, R15 ;  /* 0x000000ffff007224 */ /* 0x001fc400078e000f */
[----:B------:R-:W-:-:S04]  /*3ca0*/  IMAD.HI.U32 R15, R7, R16, RZ ;  /* 0x00000010070f7227 */ /* 0x000fc800078e00ff */
[----:B------:R-:W-:Y:S01]  /*3cb0*/  @!P5 IMAD.MOV R0, RZ, RZ, -R0 ;  /* 0x000000ffff00d224 */ /* 0x000fe200078e0a00 */
[----:B------:R-:W-:Y:S01]  /*3cc0*/  ISETP.GE.AND P5, PT, R2, RZ, PT ;  /* 0x000000ff0200720c */ /* 0x000fe20003fa6270 */
[----:B------:R-:W-:Y:S02]  /*3cd0*/  IMAD R2, R27, R12, R6 ;  /* 0x0000000c1b027224 */ /* 0x000fe400078e0206 */
[----:B------:R-:W-:Y:S01]  /*3ce0*/  IMAD.HI.U32 R6, R7, R10, RZ ;  /* 0x0000000a07067227 */ /* 0x000fe200078e00ff */
[----:B------:R0:W-:Y:S02]  /*3cf0*/  STL [R1+0xe8], R0 ;  /* 0x0000e80001007387 */ /* 0x0001e40000100800 */
[----:B------:R-:W-:Y:S01]  /*3d00*/  ISETP.GT.U32.AND P0, PT, R27, R2, PT ;  /* 0x000000021b00720c */ /* 0x000fe20003f04070 */
[----:B------:R-:W-:Y:S02]  /*3d10*/  IMAD.MOV R6, RZ, RZ, -R6 ;  /* 0x000000ffff067224 */ /* 0x000fe400078e0a06 */
[----:B------:R-:W-:-:S04]  /*3d20*/  IMAD.HI.U32 R12, R7, R8, RZ ;  /* 0x00000008070c7227 */ /* 0x000fc800078e00ff */
[----:B------:R-:W-:Y:S02]  /*3d30*/  IMAD.MOV R15, RZ, RZ, -R15 ;  /* 0x000000ffff0f7224 */ /* 0x000fe400078e0a0f */
[----:B0-----:R-:W-:Y:S02]  /*3d40*/  IMAD.MOV.U32 R0, RZ, RZ, R13 ;  /* 0x000000ffff007224 */ /* 0x001fe400078e000d */
[C---:B------:R-:W-:Y:S02]  /*3d50*/  IMAD R10, R27.reuse, R6, R10 ;  /* 0x000000061b0a7224 */ /* 0x040fe400078e020a */
[--C-:B------:R-:W-:Y:S02]  /*3d60*/  @!P0 IMAD.IADD R2, R2, 0x1, -R27.reuse ;  /* 0x0000000102028824 */ /* 0x100fe400078e0a1b */
[----:B------:R-:W-:Y:S02]  /*3d70*/  @!P4 IMAD.MOV R0, RZ, RZ, -R0 ;  /* 0x000000ffff00c224 */ /* 0x000fe400078e0a00 */
[----:B------:R-:W-:Y:S01]  /*3d80*/  IMAD.MOV R12, RZ, RZ, -R12 ;  /* 0x000000ffff0c7224 */ /* 0x000fe200078e0a0c */
[----:B------:R-:W-:Y:S01]  /*3d90*/  ISETP.GT.U32.AND P4, PT, R27, R2, PT ;  /* 0x000000021b00720c */ /* 0x000fe20003f84070 */
[----:B------:R-:W-:Y:S01]  /*3da0*/  VIADD R6, R24, 0x3c ;  /* 0x0000003c18067836 */ /* 0x000fe20000000000 */
[----:B------:R0:W-:Y:S01]  /*3db0*/  STL [R1+0xe4], R0 ;  /* 0x0000e40001007387 */ /* 0x0001e20000100800 */
[----:B------:R-:W-:Y:S01]  /*3dc0*/  @!P6 IMAD.IADD R5, R5, 0x1, -R27 ;  /* 0x000000010505e824 */ /* 0x000fe200078e0a1b */
[----:B------:R-:W-:Y:S01]  /*3dd0*/  ISETP.GE.AND P6, PT, R14, RZ, PT ;  /* 0x000000ff0e00720c */ /* 0x000fe20003fc6270 */
[----:B------:R-:W-:-:S02]  /*3de0*/  IMAD R16, R27, R15, R16 ;  /* 0x0000000f1b107224 */ /* 0x000fc400078e0210 */
[----:B------:R-:W-:Y:S01]  /*3df0*/  @!P2 IMAD.IADD R11, R11, 0x1, -R27 ;  /* 0x000000010b0ba824 */ /* 0x000fe200078e0a1b */
[C---:B------:R-:W-:Y:S01]  /*3e00*/  ISETP.GT.U32.AND P2, PT, R27.reuse, R10, PT ;  /* 0x0000000a1b00720c */ /* 0x040fe20003f44070 */
[C---:B------:R-:W-:Y:S01]  /*3e10*/  IMAD R8, R27.reuse, R12, R8 ;  /* 0x0000000c1b087224 */ /* 0x040fe200078e0208 */
[----:B------:R-:W-:Y:S01]  /*3e20*/  IABS R12, R6 ;  /* 0x00000006000c7213 */ /* 0x000fe20000000000 */
[----:B------:R-:W-:Y:S01]  /*3e30*/  IMAD.MOV.U32 R13, RZ, RZ, R5 ;  /* 0x000000ffff0d7224 */ /* 0x000fe200078e0005 */
[----:B------:R-:W-:Y:S01]  /*3e40*/  ISETP.GT.U32.AND P0, PT, R27, R16, PT ;  /* 0x000000101b00720c */ /* 0x000fe20003f04070 */
[----:B0-----:R-:W-:Y:S02]  /*3e50*/  IMAD.MOV.U32 R0, RZ, RZ, R11 ;  /* 0x000000ffff007224 */ /* 0x001fe400078e000b */
[----:B------:R-:W-:Y:S02]  /*3e60*/  IMAD.MOV.U32 R5, RZ, RZ, R12 ;  /* 0x000000ffff057224 */ /* 0x000fe400078e000c */
[----:B------:R-:W-:Y:S01]  /*3e70*/  @!P3 IMAD.MOV R13, RZ, RZ, -R13 ;  /* 0x000000ffff0db224 */ /* 0x000fe200078e0a0d */
[----:B------:R-:W-:Y:S01]  /*3e80*/  ISETP.GE.AND P3, PT, R9, RZ, PT ;  /* 0x000000ff0900720c */ /* 0x000fe20003f66270 */
[----:B------:R-:W-:Y:S01]  /*3e90*/  @!P1 IMAD.MOV R0, RZ, RZ, -R0 ;  /* 0x000000ffff009224 */ /* 0x000fe200078e0a00 */
[----:B------:R-:W-:Y:S01]  /*3ea0*/  ISETP.GT.U32.AND P1, PT, R27, R8, PT ;  /* 0x000000081b00720c */ /* 0x000fe20003f24070 */
[----:B------:R-:W-:Y:S01]  /*3eb0*/  VIADD R9, R24, 0x3b ;  /* 0x0000003b18097836 */ /* 0x000fe20000000000 */
[----:B------:R-:W-:Y:S01]  /*3ec0*/  STL [R1+0xe0], R13 ;  /* 0x0000e00d01007387 */ /* 0x000fe20000100800 */
[----:B------:R-:W-:Y:S01]  /*3ed0*/  @!P4 IMAD.IADD R2, R2, 0x1, -R27 ;  /* 0x000000010202c824 */ /* 0x000fe200078e0a1b */
[----:B------:R-:W-:Y:S01]  /*3ee0*/  ISETP.GE.AND P4, PT, R4, RZ, PT ;  /* 0x000000ff0400720c */ /* 0x000fe20003f86270 */
[----:B------:R-:W-:Y:S01]  /*3ef0*/  IMAD.HI.U32 R11, R7, R5, RZ ;  /* 0x00000005070b7227 */ /* 0x000fe200078e00ff */
[----:B------:R0:W-:Y:S01]  /*3f00*/  STL [R1+0xdc], R0 ;  /* 0x0000dc0001007387 */ /* 0x0001e20000100800 */
[----:B------:R-:W-:-:S02]  /*3f10*/  IABS R15, R9 ;  /* 0x00000009000f7213 */ /* 0x000fc40000000000 */
[----:B------:R-:W-:Y:S02]  /*3f20*/  @!P2 IMAD.IADD R10, R10, 0x1, -R27 ;  /* 0x000000010a0aa824 */ /* 0x000fe400078e0a1b */
[----:B------:R-:W-:Y:S02]  /*3f30*/  IMAD.MOV R11, RZ, RZ, -R11 ;  /* 0x000000ffff0b7224 */ /* 0x000fe400078e0a0b */
[----:B------:R-:W-:Y:S01]  /*3f40*/  @!P0 IMAD.IADD R16, R16, 0x1, -R27 ;  /* 0x0000000110108824 */ /* 0x000fe200078e0a1b */
[----:B------:R-:W-:Y:S01]  /*3f50*/  ISETP.GE.AND P0, PT, R6, RZ, PT ;  /* 0x000000ff0600720c */ /* 0x000fe20003f06270 */
[C---:B------:R-:W-:Y:S02]  /*3f60*/  IMAD R5, R27.reuse, R11, R5 ;  /* 0x0000000b1b057224 */ /* 0x040fe400078e0205 */
[----:B0-----:R-:W-:Y:S01]  /*3f70*/  IMAD.MOV.U32 R0, RZ, RZ, R2 ;  /* 0x000000ffff007224 */ /* 0x001fe200078e0002 */
[----:B------:R-:W-:Y:S01]  /*3f80*/  ISETP.GT.U32.AND P2, PT, R27, R16, PT ;  /* 0x000000101b00720c */ /* 0x000fe20003f44070 */
[----:B------:R-:W-:-:S04]  /*3f90*/  IMAD.HI.U32 R11, R7, R15, RZ ;  /* 0x0000000f070b7227 */ /* 0x000fc800078e00ff */
[----:B------:R-:W-:Y:S01]  /*3fa0*/  @!P5 IMAD.MOV R0, RZ, RZ, -R0 ;  /* 0x000000ffff00d224 */ /* 0x000fe200078e0a00 */
[C---:B------:R-:W-:Y:S01]  /*3fb0*/  ISETP.GT.U32.AND P5, PT, R27.reuse, R10, PT ;  /* 0x0000000a1b00720c */ /* 0x040fe20003fa4070 */
[----:B------:R-:W-:Y:S02]  /*3fc0*/  @!P1 IMAD.IADD R8, R8, 0x1, -R27 ;  /* 0x0000000108089824 */ /* 0x000fe400078e0a1b */
[----:B------:R-:W-:Y:S01]  /*3fd0*/  IMAD.MOV R11, RZ, RZ, -R11 ;  /* 0x000000ffff0b7224 */ /* 0x000fe200078e0a0b */
[----:B------:R0:W-:Y:S01]  /*3fe0*/  STL [R1+0xd8], R0 ;  /* 0x0000d80001007387 */ /* 0x0001e20000100800 */
[C---:B------:R-:W-:Y:S01]  /*3ff0*/  VIADD R6, R24.reuse, 0x3a ;  /* 0x0000003a18067836 */ /* 0x040fe20000000000 */
[C---:B------:R-:W-:Y:S01]  /*4000*/  ISETP.GT.U32.AND P1, PT, R27.reuse, R8, PT ;  /* 0x000000081b00720c */ /* 0x040fe20003f24070 */
[C---:B------:R-:W-:Y:S02]  /*4010*/  IMAD R15, R27.reuse, R11, R15 ;  /* 0x0000000b1b0f7224 */ /* 0x040fe400078e020f */
[----:B------:R-:W-:Y:S01]  /*4020*/  VIADD R4, R24, 0x39 ;  /* 0x0000003918047836 */ /* 0x000fe20000000000 */
[----:B------:R-:W-:Y:S01]  /*4030*/  IABS R14, R6 ;  /* 0x00000006000e7213 */ /* 0x000fe20000000000 */
[--C-:B------:R-:W-:Y:S01]  /*4040*/  @!P2 IMAD.IADD R16, R16, 0x1, -R27.reuse ;  /* 0x000000011010a824 */ /* 0x100fe200078e0a1b */
[C---:B------:R-:W-:Y:S01]  /*4050*/  ISETP.GT.U32.AND P2, PT, R27.reuse, R5, PT ;  /* 0x000000051b00720c */ /* 0x040fe20003f44070 */
[----:B------:R-:W-:Y:S01]  /*4060*/  @!P5 IMAD.IADD R10, R10, 0x1, -R27 ;  /* 0x000000010a0ad824 */ /* 0x000fe200078e0a1b */
[----:B------:R-:W-:Y:S01]  /*4070*/  ISETP.GT.U32.AND P5, PT, R27, R15, PT ;  /* 0x0000000f1b00720c */ /* 0x000fe20003fa4070 */
[----:B------:R-:W-:Y:S01]  /*4080*/  IMAD.HI.U32 R11, R7, R14, RZ ;  /* 0x0000000e070b7227 */ /* 0x000fe200078e00ff */
[----:B------:R-:W-:-:S03]  /*4090*/  IABS R13, R4 ;  /* 0x00000004000d7213 */ /* 0x000fc60000000000 */
[----:B------:R-:W-:Y:S01]  /*40a0*/  @!P1 IMAD.IADD R8, R8, 0x1, -R27 ;  /* 0x0000000108089824 */ /* 0x000fe200078e0a1b */
[----:B------:R-:W-:Y:S01]  /*40b0*/  ISETP.GE.AND P1, PT, R9, RZ, PT ;  /* 0x000000ff0900720c */ /* 0x000fe20003f26270 */
[----:B0-----:R-:W-:Y:S02]  /*40c0*/  IMAD.MOV.U32 R0, RZ, RZ, R16 ;  /* 0x000000ffff007224 */ /* 0x001fe400078e0010 */
[----:B------:R-:W-:Y:S02]  /*40d0*/  VIADD R2, R24, 0x38 ;  /* 0x0000003818027836 */ /* 0x000fe40000000000 */
[----:B------:R-:W-:-:S03]  /*40e0*/  IMAD.HI.U32 R9, R7, R13, RZ ;  /* 0x0000000d07097227 */ /* 0x000fc600078e00ff */
[----:B------:R-:W-:Y:S01]  /*40f0*/  IABS R12, R2 ;  /* 0x00000002000c7213 */ /* 0x000fe20000000000 */
[----:B------:R-:W-:Y:S02]  /*4100*/  IMAD.MOV R11, RZ, RZ, -R11 ;  /* 0x000000ffff0b7224 */ /* 0x000fe400078e0a0b */
[----:B------:R-:W-:Y:S02]  /*4110*/  @!P6 IMAD.MOV R0, RZ, RZ, -R0 ;  /* 0x000000ffff00e224 */ /* 0x000fe400078e0a00 */
[----:B------:R-:W-:Y:S02]  /*4120*/  IMAD.MOV R9, RZ, RZ, -R9 ;  /* 0x000000ffff097224 */ /* 0x000fe400078e0a09 */
[--C-:B------:R-:W-:Y:S01]  /*4130*/  @!P5 IMAD.IADD R15, R15, 0x1, -R27.reuse ;  /* 0x000000010f0fd824 */ /* 0x100fe200078e0a1b */
[----:B------:R0:W-:Y:S01]  /*4140*/  STL [R1+0xd4], R0 ;  /* 0x0000d40001007387 */ /* 0x0001e20000100800 */
[----:B------:R-:W-:Y:S02]  /*4150*/  IMAD R14, R27, R11, R14 ;  /* 0x0000000b1b0e7224 */ /* 0x000fe400078e020e */
[----:B------:R-:W-:Y:S01]  /*4160*/  @!P2 IMAD.IADD R5, R5, 0x1, -R27 ;  /* 0x000000010505a824 */ /* 0x000fe200078e0a1b */
[----:B------:R-:W-:Y:S01]  /*4170*/  ISETP.GE.AND P2, PT, R6, RZ, PT ;  /* 0x000000ff0600720c */ /* 0x000fe20003f46270 */
[C---:B------:R-:W-:Y:S01]  /*4180*/  IMAD R13, R27.reuse, R9, R13 ;  /* 0x000000091b0d7224 */ /* 0x040fe200078e020d */
[C---:B------:R-:W-:Y:S01]  /*4190*/  ISETP.GT.U32.AND P5, PT, R27.reuse, R15, PT ;  /* 0x0000000f1b00720c */ /* 0x040fe20003fa4070 */
[----:B------:R-:W-:Y:S01]  /*41a0*/  @!P3 IMAD.MOV R10, RZ, RZ, -R10 ;  /* 0x000000ffff0ab224 */ /* 0x000fe200078e0a0a */
[----:B------:R-:W-:Y:S01]  /*41b0*/  ISETP.GT.U32.AND P3, PT, R27, R14, PT ;  /* 0x0000000e1b00720c */ /* 0x000fe20003f64070 */
[----:B------:R-:W-:Y:S01]  /*41c0*/  IMAD.HI.U32 R6, R7, R12, RZ ;  /* 0x0000000c07067227 */ /* 0x000fe200078e00ff */
[----:B------:R-:W-:-:S02]  /*41d0*/  ISETP.GT.U32.AND P6, PT, R27, R5, PT ;  /* 0x000000051b00720c */ /* 0x000fc40003fc4070 */
[----:B------:R1:W-:Y:S01]  /*41e0*/  STL [R1+0xd0], R10 ;  /* 0x0000d00a01007387 */ /* 0x0003e20000100800 */
[----:B0-----:R-:W-:Y:S02]  /*41f0*/  IMAD.MOV.U32 R0, RZ, RZ, R8 ;  /* 0x000000ffff007224 */ /* 0x001fe400078e0008 */
[----:B------:R-:W-:Y:S02]  /*4200*/  IMAD.MOV R6, RZ, RZ, -R6 ;  /* 0x000000ffff067224 */ /* 0x000fe400078e0a06 */
[----:B------:R-:W-:Y:S01]  /*4210*/  @!P4 IMAD.MOV R0, RZ, RZ, -R0 ;  /* 0x000000ffff00c224 */ /* 0x000fe200078e0a00 */
[C---:B------:R-:W-:Y:S01]  /*4220*/  ISETP.GT.U32.AND P4, PT, R27.reuse, R13, PT ;  /* 0x0000000d1b00720c */ /* 0x040fe20003f84070 */
[----:B------:R-:W-:Y:S02]  /*4230*/  IMAD R12, R27, R6, R12 ;  /* 0x000000061b0c7224 */ /* 0x000fe400078e020c */
[----:B------:R-:W-:Y:S01]  /*4240*/  VIADD R11, R24, 0x37 ;  /* 0x00000037180b7836 */ /* 0x000fe20000000000 */
[----:B------:R0:W-:Y:S01]  /*4250*/  STL [R1+0xcc], R0 ;  /* 0x0000cc0001007387 */ /* 0x0001e20000100800 */
[--C-:B------:R-:W-:Y:S01]  /*4260*/  @!P5 IMAD.IADD R15, R15, 0x1, -R27.reuse ;  /* 0x000000010f0fd824 */ /* 0x100fe200078e0a1b */
[----:B------:R-:W-:Y:S01]  /*4270*/  ISETP.GT.U32.AND P5, PT, R27, R12, PT ;  /* 0x0000000c1b00720c */ /* 0x000fe20003fa4070 */
[--C-:B------:R-:W-:Y:S01]  /*4280*/  @!P3 IMAD.IADD R14, R14, 0x1, -R27.reuse ;  /* 0x000000010e0eb824 */ /* 0x100fe200078e0a1b */
[----:B------:R-:W-:Y:S01]  /*4290*/  IABS R6, R11 ;  /* 0x0000000b00067213 */ /* 0x000fe20000000000 */
[--C-:B------:R-:W-:Y:S01]  /*42a0*/  @!P6 IMAD.IADD R5, R5, 0x1, -R27.reuse ;  /* 0x000000010505e824 */ /* 0x100fe200078e0a1b */
[----:B------:R-:W-:Y:S01]  /*42b0*/  ISETP.GE.AND P6, PT, R4, RZ, PT ;  /* 0x000000ff0400720c */ /* 0x000fe20003fc6270 */
[----:B------:R-:W-:Y:S01]  /*42c0*/  VIADD R8, R24, 0x36 ;  /* 0x0000003618087836 */ /* 0x000fe20000000000 */
[----:B------:R-:W-:Y:S01]  /*42d0*/  ISETP.GE.AND P3, PT, R2, RZ, PT ;  /* 0x000000ff0200720c */ /* 0x000fe20003f66270 */
[----:B------:R-:W-:Y:S01]  /*42e0*/  @!P4 IMAD.IADD R13, R13, 0x1, -R27 ;  /* 0x000000010d0dc824 */ /* 0x000fe200078e0a1b */
[----:B------:R-:W-:Y:S01]  /*42f0*/  ISETP.GT.U32.AND P4, PT, R27, R14, PT ;  /* 0x0000000e1b00720c */ /* 0x000fe20003f84070 */
[----:B------:R-:W-:Y:S01]  /*4300*/  IMAD.HI.U32 R4, R7, R6, RZ ;  /* 0x0000000607047227 */ /* 0x000fe200078e00ff */
[----:B-1----:R-:W-:-:S03]  /*4310*/  IABS R10, R8 ;  /* 0x00000008000a7213 */ /* 0x002fc60000000000 */
[----:B------:R-:W-:Y:S02]  /*4320*/  IMAD.MOV R4, RZ, RZ, -R4 ;  /* 0x000000ffff047224 */ /* 0x000fe400078e0a04 */
[----:B------:R-:W-:Y:S01]  /*4330*/  @!P5 IMAD.IADD R12, R12, 0x1, -R27 ;  /* 0x000000010c0cd824 */ /* 0x000fe200078e0a1b */
[C---:B------:R-:W-:Y:S01]  /*4340*/  ISETP.GT.U32.AND P5, PT, R27.reuse, R13, PT ;  /* 0x0000000d1b00720c */ /* 0x040fe20003fa4070 */
[----:B------:R-:W-:Y:S02]  /*4350*/  IMAD R6, R27, R4, R6 ;  /* 0x000000041b067224 */ /* 0x000fe400078e0206 */
[----:B0-----:R-:W-:Y:S02]  /*4360*/  IMAD.MOV.U32 R0, RZ, RZ, R5 ;  /* 0x000000ffff007224 */ /* 0x001fe400078e0005 */
[----:B------:R-:W-:-:S04]  /*4370*/  IMAD.HI.U32 R5, R7, R10, RZ ;  /* 0x0000000a07057227 */ /* 0x000fc800078e00ff */
[----:B------:R-:W-:Y:S01]  /*4380*/  @!P4 IMAD.IADD R14, R14, 0x1, -R27 ;  /* 0x000000010e0ec824 */ /* 0x000fe200078e0a1b */
[C---:B------:R-:W-:Y:S01]  /*4390*/  ISETP.GT.U32.AND P4, PT, R27.reuse, R6, PT ;  /* 0x000000061b00720c */ /* 0x040fe20003f84070 */
[----:B------:R-:W-:Y:S02]  /*43a0*/  IMAD.MOV R5, RZ, RZ, -R5 ;  /* 0x000000ffff057224 */ /* 0x000fe400078e0a05 */
[----:B------:R-:W-:Y:S01]  /*43b0*/  @!P0 IMAD.MOV R0, RZ, RZ, -R0 ;  /* 0x000000ffff008224 */ /* 0x000fe200078e0a00 */
[C---:B------:R-:W-:Y:S01]  /*43c0*/  ISETP.GT.U32.AND P0, PT, R27.reuse, R12, PT ;  /* 0x0000000c1b00720c */ /* 0x040fe20003f04070 */
[C---:B------:R-:W-:Y:S02]  /*43d0*/  VIADD R2, R24.reuse, 0x35 ;  /* 0x0000003518027836 */ /* 0x040fe40000000000 */
[----:B------:R-:W-:Y:S01]  /*43e0*/  IMAD R10, R27, R5, R10 ;  /* 0x000000051b0a7224 */ /* 0x000fe200078e020a */
[----:B------:R0:W-:Y:S01]  /*43f0*/  STL [R1+0xc8], R0 ;  /* 0x0000c80001007387 */ /* 0x0001e20000100800 */
[----:B------:R-:W-:Y:S01]  /*4400*/  VIADD R4, R24, 0x34 ;  /* 0x0000003418047836 */ /* 0x000fe20000000000 */
[----:B------:R-:W-:Y:S01]  /*4410*/  IABS R16, R2 ;  /* 0x0000000200107213 */ /* 0x000fe20000000000 */
[--C-:B------:R-:W-:Y:S01]  /*4420*/  @!P5 IMAD.IADD R13, R13, 0x1, -R27.reuse ;  /* 0x000000010d0dd824 */ /* 0x100fe200078e0a1b */
[----:B------:R-:W-:Y:S01]  /*4430*/  ISETP.GT.U32.AND P5, PT, R27, R10, PT ;  /* 0x0000000a1b00720c */ /* 0x000fe20003fa4070 */
[----:B------:R-:W-:Y:S01]  /*4440*/  @!P4 IMAD.IADD R6, R6, 0x1, -R27 ;  /* 0x000000010606c824 */ /* 0x000fe200078e0a1b */
[----:B------:R-:W-:Y:S01]  /*4450*/  IABS R9, R4 ;  /* 0x0000000400097213 */ /* 0x000fe20000000000 */
[----:B------:R-:W-:Y:S01]  /*4460*/  IMAD.HI.U32 R17, R7, R16, RZ ;  /* 0x0000001007117227 */ /* 0x000fe200078e00ff */
[----:B------:R-:W-:-:S03]  /*4470*/  ISETP.GE.AND P4, PT, R8, RZ, PT ;  /* 0x000000ff0800720c */ /* 0x000fc60003f86270 */
[----:B0-----:R-:W-:Y:S02]  /*4480*/  IMAD.MOV.U32 R0, RZ, RZ, R14 ;  /* 0x000000ffff007224 */ /* 0x001fe400078e000e */
[----:B------:R-:W-:Y:S01]  /*4490*/  @!P0 IMAD.IADD R12, R12, 0x1, -R27 ;  /* 0x000000010c0c8824 */ /* 0x000fe200078e0a1b */
[----:B------:R-:W-:Y:S01]  /*44a0*/  ISETP.GE.AND P0, PT, R11, RZ, PT ;  /* 0x000000ff0b00720c */ /* 0x000fe20003f06270 */
[----:B------:R-:W-:Y:S01]  /*44b0*/  @!P1 IMAD.MOV R15, RZ, RZ, -R15 ;  /* 0x000000ffff0f9224 */ /* 0x000fe200078e0a0f */
[----:B------:R-:W-:Y:S01]  /*44c0*/  ISETP.GT.U32.AND P1, PT, R27, R6, PT ;  /* 0x000000061b00720c */ /* 0x000fe20003f24070 */
[----:B------:R-:W-:Y:S02]  /*44d0*/  IMAD.MOV R17, RZ, RZ, -R17 ;  /* 0x000000ffff117224 */ /* 0x000fe400078e0a11 */
[----:B------:R-:W-:Y:S01]  /*44e0*/  IMAD.HI.U32 R11, R7, R9, RZ ;  /* 0x00000009070b7227 */ /* 0x000fe200078e00ff */
[----:B------:R-:W-:Y:S03]  /*44f0*/  STL [R1+0xc0], R15 ;  /* 0x0000c00f01007387 */ /* 0x000fe60000100800 */
[----:B------:R-:W-:-:S02]  /*4500*/  @!P2 IMAD.MOV R0, RZ, RZ, -R0 ;  /* 0x000000ffff00a224 */ /* 0x000fc400078e0a00 */
[C---:B------:R-:W-:Y:S02]  /*4510*/  IMAD R8, R27.reuse, R17, R16 ;  /* 0x000000111b087224 */ /* 0x040fe400078e0210 */
[----:B------:R-:W-:Y:S01]  /*4520*/  IMAD.MOV R11, RZ, RZ, -R11 ;  /* 0x000000ffff0b7224 */ /* 0x000fe200078e0a0b */
[----:B------:R0:W-:Y:S01]  /*4530*/  STL [R1+0xbc], R0 ;  /* 0x0000bc0001007387 */ /* 0x0001e20000100800 */
[----:B------:R-:W-:Y:S01]  /*4540*/  @!P5 IMAD.IADD R10, R10, 0x1, -R27 ;  /* 0x000000010a0ad824 */ /* 0x000fe200078e0a1b */
[C---:B------:R-:W-:Y:S01]  /*4550*/  ISETP.GT.U32.AND P2, PT, R27.reuse, R8, PT ;  /* 0x000000081b00720c */ /* 0x040fe20003f44070 */
[----:B------:R-:W-:Y:S01]  /*4560*/  @!P6 IMAD.MOV R13, RZ, RZ, -R13 ;  /* 0x000000ffff0de224 */ /* 0x000fe200078e0a0d */
[----:B------:R-:W-:Y:S01]  /*4570*/  ISETP.GE.AND P6, PT, R2, RZ, PT ;  /* 0x000000ff0200720c */ /* 0x000fe20003fc6270 */
[----:B------:R-:W-:Y:S01]  /*4580*/  VIADD R5, R24, 0x33 ;  /* 0x0000003318057836 */ /* 0x000fe20000000000 */
[C---:B------:R-:W-:Y:S01]  /*4590*/  ISETP.GT.U32.AND P5, PT, R27.reuse, R10, PT ;  /* 0x0000000a1b00720c */ /* 0x040fe20003fa4070 */
[C---:B------:R-:W-:Y:S01]  /*45a0*/  IMAD R2, R27.reuse, R11, R9 ;  /* 0x0000000b1b027224 */ /* 0x040fe200078e0209 */
[----:B------:R-:W-:Y:S01]  /*45b0*/  STL [R1+0xb8], R13 ;  /* 0x0000b80d01007387 */ /* 0x000fe20000100800 */
[----:B------:R-:W-:Y:S01]  /*45c0*/  @!P1 IMAD.IADD R6, R6, 0x1, -R27 ;  /* 0x0000000106069824 */ /* 0x000fe200078e0a1b */
[----:B------:R-:W-:Y:S01]  /*45d0*/  IABS R18, R5 ;  /* 0x0000000500127213 */ /* 0x000fe20000000000 */
[----:B0-----:R-:W-:Y:S01]  /*45e0*/  IMAD.MOV.U32 R0, RZ, RZ, R12 ;  /* 0x000000ffff007224 */ /* 0x001fe200078e000c */
[----:B------:R-:W-:Y:S01]  /*45f0*/  ISETP.GT.U32.AND P1, PT, R27, R2, PT ;  /* 0x000000021b00720c */ /* 0x000fe20003f24070 */
[----:B------:R-:W-:-:S02]  /*4600*/  VIADD R9, R24, 0x30 ;  /* 0x0000003018097836 */ /* 0x000fc40000000000 */
[----:B------:R-:W-:Y:S01]  /*4610*/  @!P3 IMAD.MOV R0, RZ, RZ, -R0 ;  /* 0x000000ffff00b224 */ /* 0x000fe200078e0a00 */
[----:B------:R-:W-:Y:S01]  /*4620*/  ISETP.GE.AND P3, PT, R4, RZ, PT ;  /* 0x000000ff0400720c */ /* 0x000fe20003f66270 */
[----:B------:R-:W-:Y:S01]  /*4630*/  IMAD.HI.U32 R12, R7, R18, RZ ;  /* 0x00000012070c7227 */ /* 0x000fe200078e00ff */
[----:B------:R-:W-:Y:S02]  /*4640*/  IABS R16, R9 ;  /* 0x0000000900107213 */ /* 0x000fe40000000000 */
[----:B------:R0:W-:Y:S01]  /*4650*/  STL [R1+0xb4], R0 ;  /* 0x0000b40001007387 */ /* 0x0001e20000100800 */
[----:B------:R-:W-:Y:S02]  /*4660*/  IMAD.MOV R12, RZ, RZ, -R12 ;  /* 0x000000ffff0c7224 */ /* 0x000fe400078e0a0c */
[--C-:B------:R-:W-:Y:S01]  /*4670*/  @!P5 IMAD.IADD R10, R10, 0x1, -R27.reuse ;  /* 0x000000010a0ad824 */ /* 0x100fe200078e0a1b */
[----:B------:R-:W-:Y:S01]  /*4680*/  ISETP.GE.AND P5, PT, R5, RZ, PT ;  /* 0x000000ff0500720c */ /* 0x000fe20003fa6270 */
[----:B------:R-:W-:-:S02]  /*4690*/  @!P2 IMAD.IADD R8, R8, 0x1, -R27 ;  /* 0x000000010808a824 */ /* 0x000fc400078e0a1b */
[----:B------:R-:W-:Y:S02]  /*46a0*/  VIADD R4, R24, 0x32 ;  /* 0x0000003218047836 */ /* 0x000fe40000000000 */
[C---:B------:R-:W-:Y:S02]  /*46b0*/  IMAD R18, R27.reuse, R12, R18 ;  /* 0x0000000c1b127224 */ /* 0x040fe400078e0212 */
[----:B0-----:R-:W-:Y:S01]  /*46c0*/  IMAD.MOV.U32 R0, RZ, RZ, R6 ;  /* 0x000000ffff007224 */ /* 0x001fe200078e0006 */
[----:B------:R-:W-:Y:S01]  /*46d0*/  IABS R17, R4 ;  /* 0x0000000400117213 */ /* 0x000fe20000000000 */
[----:B------:R-:W-:Y:S01]  /*46e0*/  @!P1 IMAD.IADD R2, R2, 0x1, -R27 ;  /* 0x0000000102029824 */ /* 0x000fe200078e0a1b */
[C---:B------:R-:W-:Y:S01]  /*46f0*/  ISETP.GT.U32.AND P1, PT, R27.reuse, R8, PT ;  /* 0x000000081b00720c */ /* 0x040fe20003f24070 */
[----:B------:R-:W-:Y:S01]  /*4700*/  @!P0 IMAD.MOV R0, RZ, RZ, -R0 ;  /* 0x000000ffff008224 */ /* 0x000fe200078e0a00 */
[----:B------:R-:W-:Y:S01]  /*4710*/  ISETP.GE.AND P2, PT, R4, RZ, PT ;  /* 0x000000ff0400720c */ /* 0x000fe20003f46270 */
[----:B------:R-:W-:Y:S01]  /*4720*/  VIADD R5, R24, 0x31 ;  /* 0x0000003118057836 */ /* 0x000fe20000000000 */
[----:B------:R-:W-:Y:S01]  /*4730*/  ISETP.GT.U32.AND P0, PT, R27, R2, PT ;  /* 0x000000021b00720c */ /* 0x000fe20003f04070 */
[----:B------:R-:W-:Y:S01]  /*4740*/  IMAD.HI.U32 R6, R7, R17, RZ ;  /* 0x0000001107067227 */ /* 0x000fe200078e00ff */
[----:B------:R0:W-:Y:S02]  /*4750*/  STL [R1+0xb0], R0 ;  /* 0x0000b00001007387 */ /* 0x0001e40000100800 */
[----:B------:R-:W-:Y:S01]  /*4760*/  IABS R13, R5 ;  /* 0x00000005000d7213 */ /* 0x000fe20000000000 */
[----:B------:R-:W-:-:S02]  /*4770*/  IMAD.MOV R6, RZ, RZ, -R6 ;  /* 0x000000ffff067224 */ /* 0x000fc400078e0a06 */
[----:B------:R-:W-:Y:S02]  /*4780*/  VIADD R4, R24, 0x2f ;  /* 0x0000002f18047836 */ /* 0x000fe40000000000 */
[----:B------:R-:W-:Y:S02]  /*4790*/  @!P1 IMAD.IADD R8, R8, 0x1, -R27 ;  /* 0x0000000108089824 */ /* 0x000fe400078e0a1b */
[----:B------:R-:W-:Y:S01]  /*47a0*/  IMAD R17, R27, R6, R17 ;  /* 0x000000061b117224 */ /* 0x000fe200078e0211 */
[----:B------:R-:W-:Y:S01]  /*47b0*/  IABS R15, R4 ;  /* 0x00000004000f7213 */ /* 0x000fe20000000000 */
[----:B0-----:R-:W-:Y:S02]  /*47c0*/  IMAD.MOV.U32 R0, RZ, RZ, R10 ;  /* 0x000000ffff007224 */ /* 0x001fe400078e000a */
[----:B------:R-:W-:Y:S01]  /*47d0*/  IMAD.HI.U32 R10, R7, R13, RZ ;  /* 0x0000000d070a7227 */ /* 0x000fe200078e00ff */
[----:B------:R-:W-:-:S03]  /*47e0*/  ISETP.GT.U32.AND P1, PT, R27, R17, PT ;  /* 0x000000111b00720c */ /* 0x000fc60003f24070 */
[----:B------:R-:W-:Y:S01]  /*47f0*/  @!P4 IMAD.MOV R0, RZ, RZ, -R0 ;  /* 0x000000ffff00c224 */ /* 0x000fe200078e0a00 */
[----:B------:R-:W-:Y:S01]  /*4800*/  ISETP.GT.U32.AND P4, PT, R27, R18, PT ;  /* 0x000000121b00720c */ /* 0x000fe20003f84070 */
[----:B------:R-:W-:-:S03]  /*4810*/  IMAD.HI.U32 R6, R7, R16, RZ ;  /* 0x0000001007067227 */ /* 0x000fc600078e00ff */
[----:B------:R0:W-:Y:S01]  /*4820*/  STL [R1+0xac], R0 ;  /* 0x0000ac0001007387 */ /* 0x0001e20000100800 */
[----:B------:R-:W-:Y:S01]  /*4830*/  @!P0 IMAD.IADD R2, R2, 0x1, -R27 ;  /* 0x0000000102028824 */ /* 0x000fe200078e0a1b */
[----:B------:R-:W-:Y:S01]  /*4840*/  ISETP.GE.AND P0, PT, R5, RZ, PT ;  /* 0x000000ff0500720c */ /* 0x000fe20003f06270 */
[----:B------:R-:W-:Y:S02]  /*4850*/  IMAD.MOV R10, RZ, RZ, -R10 ;  /* 0x000000ffff0a7224 */ /* 0x000fe400078e0a0a */
[----:B------:R-:W-:Y:S02]  /*4860*/  IMAD.MOV R6, RZ, RZ, -R6 ;  /* 0x000000ffff067224 */ /* 0x000fe400078e0a06 */
[----:B------:R-:W-:Y:S02]  /*4870*/  IMAD R13, R27, R10, R13 ;  /* 0x0000000a1b0d7224 */ /* 0x000fe400078e020d */
[----:B------:R-:W-:Y:S01]  /*4880*/  @!P4 IMAD.IADD R18, R18, 0x1, -R27 ;  /* 0x000000011212c824 */ /* 0x000fe200078e0a1b */
[----:B------:R-:W-:Y:S01]  /*4890*/  ISETP.GE.AND P4, PT, R9, RZ, PT ;  /* 0x000000ff0900720c */ /* 0x000fe20003f86270 */
[----:B0-----:R-:W-:-:S02]  /*48a0*/  IMAD.MOV.U32 R0, RZ, RZ, R8 ;  /* 0x000000ffff007224 */ /* 0x001fc400078e0008 */
[C---:B------:R-:W-:Y:S02]  /*48b0*/  IMAD R16, R27.reuse, R6, R16 ;  /* 0x000000061b107224 */ /* 0x040fe400078e0210 */
[----:B------:R-:W-:Y:S01]  /*48c0*/  @!P6 IMAD.MOV R0, RZ, RZ, -R0 ;  /* 0x000000ffff00e224 */ /* 0x000fe200078e0a00 */
[----:B------:R-:W-:Y:S01]  /*48d0*/  ISETP.GT.U32.AND P6, PT, R27, R18, PT ;  /* 0x000000121b00720c */ /* 0x000fe20003fc4070 */
[----:B------:R-:W-:Y:S02]  /*48e0*/  @!P1 IMAD.IADD R17, R17, 0x1, -R27 ;  /* 0x0000000111119824 */ /* 0x000fe400078e0a1b */
[----:B------:R-:W-:Y:S01]  /*48f0*/  IMAD.HI.U32 R5, R7, R15, RZ ;  /* 0x0000000f07057227 */ /* 0x000fe200078e00ff */
[----:B------:R0:W-:Y:S02]  /*4900*/  STL [R1+0xa8], R0 ;  /* 0x0000a80001007387 */ /* 0x0001e40000100800 */
[----:B------:R-:W-:Y:S01]  /*4910*/  ISETP.GT.U32.AND P1, PT, R27, R17, PT ;  /* 0x000000111b00720c */ /* 0x000fe20003f24070 */
[----:B------:R-:W-:-:S02]  /*4920*/  VIADD R9, R24, 0x2e ;  /* 0x0000002e18097836 */ /* 0x000fc40000000000 */
[----:B------:R-:W-:Y:S02]  /*4930*/  IMAD.MOV R5, RZ, RZ, -R5 ;  /* 0x000000ffff057224 */ /* 0x000fe400078e0a05 */
[----:B------:R-:W-:Y:S01]  /*4940*/  VIADD R10, R24, 0x2c ;  /* 0x0000002c180a7836 */ /* 0x000fe20000000000 */
[----:B------:R-:W-:Y:S01]  /*4950*/  IABS R11, R9 ;  /* 0x00000009000b7213 */ /* 0x000fe20000000000 */
[----:B------:R-:W-:Y:S01]  /*4960*/  @!P6 IMAD.IADD R18, R18, 0x1, -R27 ;  /* 0x000000011212e824 */ /* 0x000fe200078e0a1b */
[C---:B------:R-:W-:Y:S01]  /*4970*/  ISETP.GT.U32.AND P6, PT, R27.reuse, R16, PT ;  /* 0x000000101b00720c */ /* 0x040fe20003fc4070 */
[----:B0-----:R-:W-:Y:S01]  /*4980*/  IMAD.MOV.U32 R0, RZ, RZ, R2 ;  /* 0x000000ffff007224 */ /* 0x001fe200078e0002 */
[----:B------:R-:W-:Y:S01]  /*4990*/  IABS R6, R10 ;  /* 0x0000000a00067213 */ /* 0x000fe20000000000 */
[----:B------:R-:W-:Y:S02]  /*49a0*/  VIADD R2, R24, 0x2d ;  /* 0x0000002d18027836 */ /* 0x000fe40000000000 */
[----:B------:R-:W-:Y:S01]  /*49b0*/  @!P3 IMAD.MOV R0, RZ, RZ, -R0 ;  /* 0x000000ffff00b224 */ /* 0x000fe200078e0a00 */
[C---:B------:R-:W-:Y:S01]  /*49c0*/  ISETP.GT.U32.AND P3, PT, R27.reuse, R13, PT ;  /* 0x0000000d1b00720c */ /* 0x040fe20003f64070 */
[----:B------:R-:W-:Y:S01]  /*49d0*/  IMAD R15, R27, R5, R15 ;  /* 0x000000051b0f7224 */ /* 0x000fe200078e020f */
[----:B------:R-:W-:Y:S01]  /*49e0*/  IABS R8, R2 ;  /* 0x0000000200087213 */ /* 0x000fe20000000000 */
[----:B------:R-:W-:Y:S01]  /*49f0*/  IMAD.MOV.U32 R19, RZ, RZ, R18 ;  /* 0x000000ffff137224 */ /* 0x000fe200078e0012 */
[----:B------:R0:W-:Y:S01]  /*4a00*/  STL [R1+0xa4], R0 ;  /* 0x0000a40001007387 */ /* 0x0001e20000100800 */
[----:B------:R-:W-:-:S04]  /*4a10*/  IMAD.HI.U32 R14, R7, R11, RZ ;  /* 0x0000000b070e7227 */ /* 0x000fc800078e00ff */
[--C-:B------:R-:W-:Y:S02]  /*4a20*/  @!P6 IMAD.IADD R16, R16, 0x1, -R27.reuse ;  /* 0x000000011010e824 */ /* 0x100fe400078e0a1b */
[--C-:B------:R-:W-:Y:S01]  /*4a30*/  @!P1 IMAD.IADD R17, R17, 0x1, -R27.reuse ;  /* 0x0000000111119824 */ /* 0x100fe200078e0a1b */
[----:B------:R-:W-:Y:S01]  /*4a40*/  ISETP.GT.U32.AND P1, PT, R27, R15, PT ;  /* 0x0000000f1b00720c */ /* 0x000fe20003f24070 */
[----:B------:R-:W-:Y:S01]  /*4a50*/  @!P3 IMAD.IADD R13, R13, 0x1, -R27 ;  /* 0x000000010d0db824 */ /* 0x000fe200078e0a1b */
[----:B------:R-:W-:Y:S01]  /*4a60*/  ISETP.GE.AND P3, PT, R4, RZ, PT ;  /* 0x000000ff0400720c */ /* 0x000fe20003f66270 */
[----:B------:R-:W-:Y:S01]  /*4a70*/  @!P5 IMAD.MOV R19, RZ, RZ, -R19 ;  /* 0x000000ffff13d224 */ /* 0x000fe200078e0a13 */
[----:B------:R-:W-:Y:S01]  /*4a80*/  ISETP.GT.U32.AND P5, PT, R27, R16, PT ;  /* 0x000000101b00720c */ /* 0x000fe20003fa4070 */
[----:B------:R-:W-:Y:S01]  /*4a90*/  IMAD.HI.U32 R4, R7, R8, RZ ;  /* 0x0000000807047227 */ /* 0x000fe200078e00ff */
[----:B------:R-:W-:Y:S02]  /*4aa0*/  ISETP.GT.U32.AND P6, PT, R27, R13, PT ;  /* 0x0000000d1b00720c */ /* 0x000fe40003fc4070 */
[----:B------:R-:W-:Y:S01]  /*4ab0*/  STL [R1+0xa0], R19 ;  /* 0x0000a01301007387 */ /* 0x000fe20000100800 */
[----:B------:R-:W-:-:S02]  /*4ac0*/  IMAD.MOV R14, RZ, RZ, -R14 ;  /* 0x000000ffff0e7224 */ /* 0x000fc400078e0a0e */
[----:B------:R-:W-:Y:S02]  /*4ad0*/  IMAD.MOV R4, RZ, RZ, -R4 ;  /* 0x000000ffff047224 */ /* 0x000fe400078e0a04 */
[C---:B------:R-:W-:Y:S02]  /*4ae0*/  IMAD R11, R27.reuse, R14, R11 ;  /* 0x0000000e1b0b7224 */ /* 0x040fe400078e020b */
[----:B------:R-:W-:Y:S02]  /*4af0*/  VIADD R12, R24, 0x2b ;  /* 0x0000002b180c7836 */ /* 0x000fe40000000000 */
[----:B------:R-:W-:Y:S02]  /*4b00*/  IMAD R8, R27, R4, R8 ;  /* 0x000000041b087224 */ /* 0x000fe400078e0208 */
[--C-:B------:R-:W-:Y:S01]  /*4b10*/  @!P6 IMAD.IADD R13, R13, 0x1, -R27.reuse ;  /* 0x000000010d0de824 */ /* 0x100fe200078e0a1b */
[----:B------:R-:W-:Y:S01]  /*4b20*/  ISETP.GT.U32.AND P6, PT, R27, R11, PT ;  /* 0x0000000b1b00720c */ /* 0x000fe20003fc4070 */
[----:B------:R-:W-:Y:S01]  /*4b30*/  @!P1 IMAD.IADD R15, R15, 0x1, -R27 ;  /* 0x000000010f0f9824 */ /* 0x000fe200078e0a1b */
[----:B------:R-:W-:Y:S01]  /*4b40*/  IABS R5, R12 ;  /* 0x0000000c00057213 */ /* 0x000fe20000000000 */
[----:B0-----:R-:W-:-:S02]  /*4b50*/  IMAD.MOV.U32 R0, RZ, RZ, R17 ;  /* 0x000000ffff007224 */ /* 0x001fc400078e0011 */
[----:B------:R-:W-:Y:S01]  /*4b60*/  @!P5 IMAD.IADD R16, R16, 0x1, -R27 ;  /* 0x000000011010d824 */ /* 0x000fe200078e0a1b */
[C---:B------:R-:W-:Y:S01]  /*4b70*/  ISETP.GT.U32.AND P5, PT, R27.reuse, R8, PT ;  /* 0x000000081b00720c */ /* 0x040fe20003fa4070 */
[----:B------:R-:W-:Y:S01]  /*4b80*/  @!P2 IMAD.MOV R0, RZ, RZ, -R0 ;  /* 0x000000ffff00a224 */ /* 0x000fe200078e0a00 */
[----:B------:R-:W-:Y:S01]  /*4b90*/  ISETP.GT.U32.AND P1, PT, R27, R15, PT ;  /* 0x0000000f1b00720c */ /* 0x000fe20003f24070 */
[----:B------:R-:W-:Y:S01]  /*4ba0*/  IMAD.HI.U32 R14, R7, R6, RZ ;  /* 0x00000006070e7227 */ /* 0x000fe200078e00ff */
[----:B------:R-:W-:Y:S02]  /*4bb0*/  ISETP.GE.AND P2, PT, R9, RZ, PT ;  /* 0x000000ff0900720c */ /* 0x000fe40003f46270 */
[----:B------:R0:W-:Y:S01]  /*4bc0*/  STL [R1+0x9c], R0 ;  /* 0x00009c0001007387 */ /* 0x0001e20000100800 */
[----:B------:R-:W-:-:S04]  /*4bd0*/  IMAD.HI.U32 R9, R7, R5, RZ ;  /* 0x0000000507097227 */ /* 0x000fc800078e00ff */
[----:B------:R-:W-:Y:S02]  /*4be0*/  IMAD.MOV R14, RZ, RZ, -R14 ;  /* 0x000000ffff0e7224 */ /* 0x000fe400078e0a0e */
[----:B------:R-:W-:Y:S02]  /*4bf0*/  IMAD.MOV R9, RZ, RZ, -R9 ;  /* 0x000000ffff097224 */ /* 0x000fe400078e0a09 */
[----:B------:R-:W-:Y:S02]  /*4c00*/  @!P6 IMAD.IADD R11, R11, 0x1, -R27 ;  /* 0x000000010b0be824 */ /* 0x000fe400078e0a1b */
[----:B0-----:R-:W-:Y:S02]  /*4c10*/  IMAD.MOV.U32 R0, RZ, RZ, R13 ;  /* 0x000000ffff007224 */ /* 0x001fe400078e000d */
[C---:B------:R-:W-:Y:S02]  /*4c20*/  IMAD R6, R27.reuse, R14, R6 ;  /* 0x0000000e1b067224 */ /* 0x040fe400078e0206 */
[----:B------:R-:W-:-:S02]  /*4c30*/  IMAD R5, R27, R9, R5 ;  /* 0x000000091b057224 */ /* 0x000fc400078e0205 */
[--C-:B------:R-:W-:Y:S01]  /*4c40*/  @!P5 IMAD.IADD R8, R8, 0x1, -R27.reuse ;  /* 0x000000010808d824 */ /* 0x100fe200078e0a1b */
[C---:B------:R-:W-:Y:S01]  /*4c50*/  ISETP.GT.U32.AND P5, PT, R27.reuse, R11, PT ;  /* 0x0000000b1b00720c */ /* 0x040fe20003fa4070 */
[----:B------:R-:W-:Y:S01]  /*4c60*/  @!P0 IMAD.MOV R0, RZ, RZ, -R0 ;  /* 0x000000ffff008224 */ /* 0x000fe200078e0a00 */
[C---:B------:R-:W-:Y:S01]  /*4c70*/  ISETP.GT.U32.AND P6, PT, R27.reuse, R6, PT ;  /* 0x000000061b00720c */ /* 0x040fe20003fc4070 */
[C---:B------:R-:W-:Y:S01]  /*4c80*/  VIADD R4, R24.reuse, 0x2a ;  /* 0x0000002a18047836 */ /* 0x040fe20000000000 */
[----:B------:R-:W-:Y:S01]  /*4c90*/  ISETP.GT.U32.AND P0, PT, R27, R8, PT ;  /* 0x000000081b00720c */ /* 0x000fe20003f04070 */
[--C-:B------:R-:W-:Y:S01]  /*4ca0*/  @!P1 IMAD.IADD R15, R15, 0x1, -R27.reuse ;  /* 0x000000010f0f9824 */ /* 0x100fe200078e0a1b */
[----:B------:R0:W-:Y:S01]  /*4cb0*/  STL [R1+0x98], R0 ;  /* 0x0000980001007387 */ /* 0x0001e20000100800 */
[----:B------:R-:W-:Y:S01]  /*4cc0*/  @!P4 IMAD.MOV R16, RZ, RZ, -R16 ;  /* 0x000000ffff10c224 */ /* 0x000fe200078e0a10 */
[----:B------:R-:W-:Y:S01]  /*4cd0*/  ISETP.GT.U32.AND P4, PT, R27, R5, PT ;  /* 0x000000051b00720c */ /* 0x000fe20003f84070 */
[----:B------:R-:W-:Y:S01]  /*4ce0*/  VIADD R9, R24, 0x29 ;  /* 0x0000002918097836 */ /* 0x000fe20000000000 */
[----:B------:R-:W-:Y:S01]  /*4cf0*/  ISETP.GE.AND P1, PT, R2, RZ, PT ;  /* 0x000000ff0200720c */ /* 0x000fe20003f26270 */
[----:B------:R-:W-:Y:S01]  /*4d00*/  VIADD R18, R24, 0x28 ;  /* 0x0000002818127836 */ /* 0x000fe20000000000 */
[----:B------:R-:W-:Y:S01]  /*4d10*/  IABS R2, R4 ;  /* 0x0000000400027213 */ /* 0x000fe20000000000 */
[----:B------:R-:W-:Y:S01]  /*4d20*/  @!P5 IMAD.IADD R11, R11, 0x1, -R27 ;  /* 0x000000010b0bd824 */ /* 0x000fe200078e0a1b */
[----:B------:R-:W-:Y:S01]  /*4d30*/  IABS R14, R9 ;  /* 0x00000009000e7213 */ /* 0x000fe20000000000 */
[----:B------:R-:W-:Y:S01]  /*4d40*/  STL [R1+0x94], R16 ;  /* 0x0000941001007387 */ /* 0x000fe20000100800 */
[----:B0-----:R-:W-:Y:S01]  /*4d50*/  IMAD.MOV.U32 R0, RZ, RZ, R15 ;  /* 0x000000ffff007224 */ /* 0x001fe200078e000f */
[----:B------:R-:W-:Y:S01]  /*4d60*/  ISETP.GE.AND P5, PT, R12, RZ, PT ;  /* 0x000000ff0c00720c */ /* 0x000fe20003fa6270 */
[----:B------:R-:W-:-:S04]  /*4d70*/  IMAD.HI.U32 R13, R7, R2, RZ ;  /* 0x00000002070d7227 */ /* 0x000fc800078e00ff */
[----:B------:R-:W-:Y:S02]  /*4d80*/  @!P3 IMAD.MOV R0, RZ, RZ, -R0 ;  /* 0x000000ffff00b224 */ /* 0x000fe400078e0a00 */
[----:B------:R-:W-:Y:S02]  /*4d90*/  IMAD.MOV R13, RZ, RZ, -R13 ;  /* 0x000000ffff0d7224 */ /* 0x000fe400078e0a0d */
[--C-:B------:R-:W-:Y:S01]  /*4da0*/  @!P6 IMAD.IADD R6, R6, 0x1, -R27.reuse ;  /* 0x000000010606e824 */ /* 0x100fe200078e0a1b */
[----:B------:R0:W-:Y:S01]  /*4db0*/  STL [R1+0x90], R0 ;  /* 0x0000900001007387 */ /* 0x0001e20000100800 */
[----:B------:R-:W-:Y:S01]  /*4dc0*/  @!P4 IMAD.IADD R5, R5, 0x1, -R27 ;  /* 0x000000010505c824 */ /* 0x000fe200078e0a1b */
[----:B------:R-:W-:Y:S01]  /*4dd0*/  ISETP.GE.AND P6, PT, R10, RZ, PT ;  /* 0x000000ff0a00720c */ /* 0x000fe20003fc6270 */
[----:B------:R-:W-:Y:S01]  /*4de0*/  IMAD.MOV.U32 R10, RZ, RZ, R14 ;  /* 0x000000ffff0a7224 */ /* 0x000fe200078e000e */
[----:B------:R-:W-:Y:S01]  /*4df0*/  ISETP.GE.AND P4, PT, R4, RZ, PT ;  /* 0x000000ff0400720c */ /* 0x000fe20003f86270 */
[C---:B------:R-:W-:Y:S01]  /*4e00*/  IMAD R2, R27.reuse, R13, R2 ;  /* 0x0000000d1b027224 */ /* 0x040fe200078e0202 */
[----:B------:R-:W-:Y:S01]  /*4e10*/  ISETP.GT.U32.AND P3, PT, R27, R6, PT ;  /* 0x000000061b00720c */ /* 0x000fe20003f64070 */
[----:B------:R-:W-:-:S04]  /*4e20*/  IMAD.HI.U32 R12, R7, R10, RZ ;  /* 0x0000000a070c7227 */ /* 0x000fc800078e00ff */
[----:B0-----:R-:W-:Y:S02]  /*4e30*/  IMAD.MOV.U32 R0, RZ, RZ, R11 ;  /* 0x000000ffff007224 */ /* 0x001fe400078e000b */
[--C-:B------:R-:W-:Y:S01]  /*4e40*/  @!P0 IMAD.IADD R8, R8, 0x1, -R27.reuse ;  /* 0x0000000108088824 */ /* 0x100fe200078e0a1b */
[C---:B------:R-:W-:Y:S01]  /*4e50*/  ISETP.GT.U32.AND P0, PT, R27.reuse, R2, PT ;  /* 0x000000021b00720c */ /* 0x040fe20003f04070 */
[----:B------:R-:W-:Y:S01]  /*4e60*/  @!P2 IMAD.MOV R0, RZ, RZ, -R0 ;  /* 0x000000ffff00a224 */ /* 0x000fe200078e0a00 */
[C---:B------:R-:W-:Y:S01]  /*4e70*/  ISETP.GT.U32.AND P2, PT, R27.reuse, R5, PT ;  /* 0x000000051b00720c */ /* 0x040fe20003f44070 */
[----:B------:R-:W-:Y:S02]  /*4e80*/  IMAD.MOV R12, RZ, RZ, -R12 ;  /* 0x000000ffff0c7224 */ /* 0x000fe400078e0a0c */
[----:B------:R-:W-:Y:S01]  /*4e90*/  @!P3 IMAD.IADD R6, R6, 0x1, -R27 ;  /* 0x000000010606b824 */ /* 0x000fe200078e0a1b */
[----:B------:R0:W-:Y:S01]  /*4ea0*/  STL [R1+0x8c], R0 ;  /* 0x00008c0001007387 */ /* 0x0001e20000100800 */
[----:B------:R-:W-:Y:S01]  /*4eb0*/  IMAD R4, R27, R12, R10 ;  /* 0x0000000c1b047224 */ /* 0x000fe200078e020a */
[----:B------:R-:W-:Y:S01]  /*4ec0*/  ISETP.GE.AND P3, PT, R9, RZ, PT ;  /* 0x000000ff0900720c */ /* 0x000fe20003f66270 */
[----:B------:R-:W-:-:S02]  /*4ed0*/  VIADD R11, R24, 0x27 ;  /* 0x00000027180b7836 */ /* 0x000fc40000000000 */
[----:B------:R-:W-:Y:S02]  /*4ee0*/  VIADD R9, R24, 0x26 ;  /* 0x0000002618097836 */ /* 0x000fe40000000000 */
[--C-:B------:R-:W-:Y:S02]  /*4ef0*/  @!P0 IMAD.IADD R2, R2, 0x1, -R27.reuse ;  /* 0x0000000102028824 */ /* 0x100fe400078e0a1b */
[----:B------:R-:W-:Y:S01]  /*4f00*/  @!P2 IMAD.IADD R5, R5, 0x1, -R27 ;  /* 0x000000010505a824 */ /* 0x000fe200078e0a1b */
[C---:B------:R-:W-:Y:S01]  /*4f10*/  ISETP.GT.U32.AND P2, PT, R27.reuse, R4, PT ;  /* 0x000000041b00720c */ /* 0x040fe20003f44070 */
[----:B0-----:R-:W-:Y:S01]  /*4f20*/  IMAD.MOV.U32 R0, RZ, RZ, R8 ;  /* 0x000000ffff007224 */ /* 0x001fe200078e0008 */
[----:B------:R-:W-:Y:S01]  /*4f30*/  ISETP.GT.U32.AND P0, PT, R27, R2, PT ;  /* 0x000000021b00720c */ /* 0x000fe20003f04070 */
[----:B------:R-:W-:Y:S01]  /*4f40*/  @!P6 IMAD.MOV R6, RZ, RZ, -R6 ;  /* 0x000000ffff06e224 */ /* 0x000fe200078e0a06 */
[----:B------:R-:W-:Y:S01]  /*4f50*/  ISETP.GE.AND P6, PT, R11, RZ, PT ;  /* 0x000000ff0b00720c */ /* 0x000fe20003fc6270 */
[----:B------:R-:W-:Y:S01]  /*4f60*/  @!P1 IMAD.MOV R0, RZ, RZ, -R0 ;  /* 0x000000ffff009224 */ /* 0x000fe200078e0a00 */
[----:B------:R-:W-:Y:S01]  /*4f70*/  ISETP.GE.AND P1, PT, R18, RZ, PT ;  /* 0x000000ff1200720c */ /* 0x000fe20003f26270 */
[C---:B------:R-:W-:Y:S01]  /*4f80*/  VIADD R8, R24.reuse, 0x25 ;  /* 0x0000002518087836 */ /* 0x040fe20000000000 */
[----:B------:R-:W-:Y:S01]  /*4f90*/  IABS R18, R18 ;  /* 0x0000001200127213 */ /* 0x000fe20000000000 */
[C---:B------:R-:W-:Y:S01]  /*4fa0*/  VIADD R17, R24.reuse, 0x24 ;  /* 0x0000002418117836 */ /* 0x040fe20000000000 */
[----:B------:R0:W-:Y:S01]  /*4fb0*/  STL [R1+0x88], R0 ;  /* 0x0000880001007387 */ /* 0x0001e20000100800 */
[----:B------:R-:W-:Y:S01]  /*4fc0*/  IABS R11, R11 ;  /* 0x0000000b000b7213 */ /* 0x000fe20000000000 */
[----:B------:R-:W-:-:S02]  /*4fd0*/  VIADD R14, R24, 0x23 ;  /* 0x00000023180e7836 */ /* 0x000fc40000000000 */
[--C-:B------:R-:W-:Y:S01]  /*4fe0*/  @!P2 IMAD.IADD R4, R4, 0x1, -R27.reuse ;  /* 0x000000010404a824 */ /* 0x100fe200078e0a1b */
[----:B------:R1:W-:Y:S01]  /*4ff0*/  STL [R1+0x84], R6 ;  /* 0x0000840601007387 */ /* 0x0003e20000100800 */
[----:B------:R-:W-:Y:S01]  /*5000*/  @!P0 IMAD.IADD R2, R2, 0x1, -R27 ;  /* 0x0000000102028824 */ /* 0x000fe200078e0a1b */
[----:B------:R-:W-:Y:S01]  /*5010*/  ISETP.GE.AND P0, PT, R8, RZ, PT ;  /* 0x000000ff0800720c */ /* 0x000fe20003f06270 */
[----:B------:R-:W-:Y:S01]  /*5020*/  IMAD.HI.U32 R10, R7, R18, RZ ;  /* 0x00000012070a7227 */ /* 0x000fe200078e00ff */
[----:B------:R-:W-:Y:S02]  /*5030*/  ISETP.GT.U32.AND P2, PT, R27, R4, PT ;  /* 0x000000041b00720c */ /* 0x000fe40003f44070 */
[----:B------:R-:W-:Y:S01]  /*5040*/  IABS R8, R8 ;  /* 0x0000000800087213 */ /* 0x000fe20000000000 */
[----:B0-----:R-:W-:Y:S01]  /*5050*/  IMAD.MOV.U32 R0, RZ, RZ, R5 ;  /* 0x000000ffff007224 */ /* 0x001fe200078e0005 */
[----:B------:R-:W-:Y:S01]  /*5060*/  IABS R16, R14 ;  /* 0x0000000e00107213 */ /* 0x000fe20000000000 */
[----:B------:R-:W-:-:S02]  /*5070*/  IMAD.MOV R10, RZ, RZ, -R10 ;  /* 0x000000ffff0a7224 */ /* 0x000fc400078e0a0a */
[----:B------:R-:W-:Y:S01]  /*5080*/  @!P5 IMAD.MOV R0, RZ, RZ, -R0 ;  /* 0x000000ffff00d224 */ /* 0x000fe200078e0a00 */
[----:B------:R-:W-:Y:S01]  /*5090*/  ISETP.GE.AND P5, PT, R9, RZ, PT ;  /* 0x000000ff0900720c */ /* 0x000fe20003fa6270 */
[----:B-1----:R-:W-:Y:S01]  /*50a0*/  IMAD.HI.U32 R6, R7, R11, RZ ;  /* 0x0000000b07067227 */ /* 0x002fe200078e00ff */
[----:B------:R-:W-:Y:S02]  /*50b0*/  IABS R9, R9 ;  /* 0x0000000900097213 */ /* 0x000fe40000000000 */
[----:B------:R0:W-:Y:S01]  /*50c0*/  STL [R1+0x80], R0 ;  /* 0x0000800001007387 */ /* 0x0001e20000100800 */
[----:B------:R-:W-:Y:S02]  /*50d0*/  IMAD R18, R27, R10, R18 ;  /* 0x0000000a1b127224 */ /* 0x000fe400078e0212 */
[----:B------:R-:W-:-:S04]  /*50e0*/  IMAD.HI.U32 R5, R7, R9, RZ ;  /* 0x0000000907057227 */ /* 0x000fc800078e00ff */
[----:B------:R-:W-:Y:S02]  /*50f0*/  IMAD.MOV R6, RZ, RZ, -R6 ;  /* 0x000000ffff067224 */ /* 0x000fe400078e0a06 */
[----:B------:R-:W-:Y:S02]  /*5100*/  IMAD.MOV R5, RZ, RZ, -R5 ;  /* 0x000000ffff057224 */ /* 0x000fe400078e0a05 */
[----:B0-----:R-:W-:Y:S02]  /*5110*/  IMAD.MOV.U32 R0, RZ, RZ, R2 ;  /* 0x000000ffff007224 */ /* 0x001fe400078e0002 */
[----:B------:R-:W-:Y:S02]  /*5120*/  @!P2 IMAD.IADD R4, R4, 0x1, -R27 ;  /* 0x000000010404a824 */ /* 0x000fe400078e0a1b */
[----:B------:R-:W-:Y:S01]  /*5130*/  @!P4 IMAD.MOV R0, RZ, RZ, -R0 ;  /* 0x000000ffff00c224 */ /* 0x000fe200078e0a00 */
[C---:B------:R-:W-:Y:S01]  /*5140*/  ISETP.GT.U32.AND P4, PT, R27.reuse, R18, PT ;  /* 0x000000121b00720c */ /* 0x040fe20003f84070 */
[C---:B------:R-:W-:Y:S01]  /*5150*/  IMAD R11, R27.reuse, R6, R11 ;  /* 0x000000061b0b7224 */ /* 0x040fe200078e020b */
[----:B------:R-:W-:Y:S01]  /*5160*/  IABS R6, R17 ;  /* 0x0000001100067213 */ /* 0x000fe20000000000 */
[----:B------:R-:W-:Y:S01]  /*5170*/  IMAD R9, R27, R5, R9 ;  /* 0x000000051b097224 */ /* 0x000fe200078e0209 */
[----:B------:R0:W-:Y:S01]  /*5180*/  STL [R1+0x7c], R0 ;  /* 0x00007c0001007387 */ /* 0x0001e20000100800 */
[----:B------:R-:W-:Y:S01]  /*5190*/  IMAD.HI.U32 R2, R7, R8, RZ ;  /* 0x0000000807027227 */ /* 0x000fe200078e00ff */
[----:B------:R-:W-:-:S03]  /*51a0*/  ISETP.GT.U32.AND P2, PT, R27, R11, PT ;  /* 0x0000000b1b00720c */ /* 0x000fc60003f44070 */
[----:B------:R-:W-:Y:S02]  /*51b0*/  IMAD.MOV R2, RZ, RZ, -R2 ;  /* 0x000000ffff027224 */ /* 0x000fe400078e0a02 */
[----:B------:R-:W-:-:S04]  /*51c0*/  IMAD.HI.U32 R10, R7, R6, RZ ;  /* 0x00000006070a7227 */ /* 0x000fc800078e00ff */
[----:B0-----:R-:W-:Y:S02]  /*51d0*/  IMAD.MOV.U32 R0, RZ, RZ, R4 ;  /* 0x000000ffff007224 */ /* 0x001fe400078e0004 */
[--C-:B------:R-:W-:Y:S02]  /*51e0*/  @!P4 IMAD.IADD R18, R18, 0x1, -R27.reuse ;  /* 0x000000011212c824 */ /* 0x100fe400078e0a1b */
[----:B------:R-:W-:Y:S01]  /*51f0*/  @!P3 IMAD.MOV R0, RZ, RZ, -R0 ;  /* 0x000000ffff00b224 */ /* 0x000fe200078e0a00 */
[----:B------:R-:W-:Y:S01]  /*5200*/  ISETP.GT.U32.AND P3, PT, R27, R9, PT ;  /* 0x000000091b00720c */ /* 0x000fe20003f64070 */
[----:B------:R-:W-:Y:S01]  /*5210*/  @!P2 IMAD.IADD R11, R11, 0x1, -R27 ;  /* 0x000000010b0ba824 */ /* 0x000fe200078e0a1b */
[C---:B------:R-:W-:Y:S01]  /*5220*/  ISETP.GT.U32.AND P4, PT, R27.reuse, R18, PT ;  /* 0x000000121b00720c */ /* 0x040fe20003f84070 */
[----:B------:R-:W-:Y:S01]  /*5230*/  IMAD R8, R27, R2, R8 ;  /* 0x000000021b087224 */ /* 0x000fe200078e0208 */
[----:B------:R0:W-:Y:S01]  /*5240*/  STL [R1+0x78], R0 ;  /* 0x0000780001007387 */ /* 0x0001e20000100800 */
[----:B------:R-:W-:Y:S01]  /*5250*/  IMAD.HI.U32 R2, R7, R16, RZ ;  /* 0x0000001007027227 */ /* 0x000fe200078e00ff */
[----:B------:R-:W-:-:S03]  /*5260*/  ISETP.GT.U32.AND P2, PT, R27, R11, PT ;  /* 0x0000000b1b00720c */ /* 0x000fc60003f44070 */
[----:B------:R-:W-:Y:S02]  /*5270*/  IMAD.MOV R10, RZ, RZ, -R10 ;  /* 0x000000ffff0a7224 */ /* 0x000fe400078e0a0a */
[----:B------:R-:W-:Y:S02]  /*5280*/  IMAD.MOV R2, RZ, RZ, -R2 ;  /* 0x000000ffff027224 */ /* 0x000fe400078e0a02 */
[--C-:B------:R-:W-:Y:S02]  /*5290*/  @!P3 IMAD.IADD R9, R9, 0x1, -R27.reuse ;  /* 0x000000010909b824 */ /* 0x100fe400078e0a1b */
[----:B------:R-:W-:Y:S01]  /*52a0*/  @!P4 IMAD.IADD R18, R18, 0x1, -R27 ;  /* 0x000000011212c824 */ /* 0x000fe200078e0a1b */
[C---:B------:R-:W-:Y:S01]  /*52b0*/  ISETP.GT.U32.AND P4, PT, R27.reuse, R8, PT ;  /* 0x000000081b00720c */ /* 0x040fe20003f84070 */
[C---:B------:R-:W-:Y:S01]  /*52c0*/  IMAD R6, R27.reuse, R10, R6 ;  /* 0x0000000a1b067224 */ /* 0x040fe200078e0206 */
[C---:B------:R-:W-:Y:S01]  /*52d0*/  ISETP.GT.U32.AND P3, PT, R27.reuse, R9, PT ;  /* 0x000000091b00720c */ /* 0x040fe20003f64070 */
[----:B------:R-:W-:-:S02]  /*52e0*/  IMAD R16, R27, R2, R16 ;  /* 0x000000021b107224 */ /* 0x000fc400078e0210 */
[--C-:B------:R-:W-:Y:S01]  /*52f0*/  @!P2 IMAD.IADD R11, R11, 0x1, -R27.reuse ;  /* 0x000000010b0ba824 */ /* 0x100fe200078e0a1b */
[----:B------:R-:W-:Y:S01]  /*5300*/  ISETP.GT.U32.AND P2, PT, R27, R6, PT ;  /* 0x000000061b00720c */ /* 0x000fe20003f44070 */
[C---:B------:R-:W-:Y:S02]  /*5310*/  VIADD R4, R24.reuse, 0x21 ;  /* 0x0000002118047836 */ /* 0x040fe40000000000 */
[----:B0-----:R-:W-:Y:S02]  /*5320*/  IMAD.MOV.U32 R0, RZ, RZ, R18 ;  /* 0x000000ffff007224 */ /* 0x001fe400078e0012 */
[C---:B------:R-:W-:Y:S01]  /*5330*/  VIADD R2, R24.reuse, 0x20 ;  /* 0x0000002018027836 */ /* 0x040fe20000000000 */
[----:B------:R-:W-:Y:S01]  /*5340*/  IABS R15, R4 ;  /* 0x00000004000f7213 */ /* 0x000fe20000000000 */
[----:B------:R-:W-:Y:S02]  /*5350*/  VIADD R5, R24, 0x22 ;  /* 0x0000002218057836 */ /* 0x000fe40000000000 */
[--C-:B------:R-:W-:Y:S01]  /*5360*/  @!P3 IMAD.IADD R9, R9, 0x1, -R27.reuse ;  /* 0x000000010909b824 */ /* 0x100fe200078e0a1b */
[----:B------:R-:W-:Y:S01]  /*5370*/  ISETP.GT.U32.AND P3, PT, R27, R16, PT ;  /* 0x000000101b00720c */ /* 0x000fe20003f64070 */
[----:B------:R-:W-:Y:S01]  /*5380*/  @!P4 IMAD.IADD R8, R8, 0x1, -R27 ;  /* 0x000000010808c824 */ /* 0x000fe200078e0a1b */
[----:B------:R-:W-:Y:S01]  /*5390*/  IABS R13, R5 ;  /* 0x00000005000d7213 */ /* 0x000fe20000000000 */
[----:B------:R-:W-:Y:S01]  /*53a0*/  @!P1 IMAD.MOV R0, RZ, RZ, -R0 ;  /* 0x000000ffff009224 */ /* 0x000fe200078e0a00 */
[----:B------:R-:W-:Y:S01]  /*53b0*/  ISETP.GE.AND P1, PT, R17, RZ, PT ;  /* 0x000000ff1100720c */ /* 0x000fe20003f26270 */
[----:B------:R-:W-:Y:S01]  /*53c0*/  IMAD.HI.U32 R10, R7, R15, RZ ;  /* 0x0000000f070a7227 */ /* 0x000fe200078e00ff */
[----:B------:R-:W-:-:S02]  /*53d0*/  IABS R17, R2 ;  /* 0x0000000200117213 */ /* 0x000fc40000000000 */
[----:B------:R0:W-:Y:S01]  /*53e0*/  STL [R1+0x74], R0 ;  /* 0x0000740001007387 */ /* 0x0001e20000100800 */
[C---:B------:R-:W-:Y:S01]  /*53f0*/  ISETP.GT.U32.AND P4, PT, R27.reuse, R8, PT ;  /* 0x000000081b00720c */ /* 0x040fe20003f84070 */
[--C-:B------:R-:W-:Y:S01]  /*5400*/  @!P2 IMAD.IADD R6, R6, 0x1, -R27.reuse ;  /* 0x000000010606a824 */ /* 0x100fe200078e0a1b */
[----:B------:R-:W-:Y:S01]  /*5410*/  ISETP.GE.AND P2, PT, R14, RZ, PT ;  /* 0x000000ff0e00720c */ /* 0x000fe20003f46270 */
[----:B------:R-:W-:Y:S02]  /*5420*/  IMAD.MOV R10, RZ, RZ, -R10 ;  /* 0x000000ffff0a7224 */ /* 0x000fe400078e0a0a */
[----:B------:R-:W-:Y:S01]  /*5430*/  @!P3 IMAD.IADD R16, R16, 0x1, -R27 ;  /* 0x000000011010b824 */ /* 0x000fe200078e0a1b */
[----:B------:R-:W-:Y:S01]  /*5440*/  ISETP.GT.U32.AND P3, PT, R27, R6, PT ;  /* 0x000000061b00720c */ /* 0x000fe20003f64070 */
[----:B------:R-:W-:Y:S02]  /*5450*/  IMAD.MOV.U32 R14, RZ, RZ, R17 ;  /* 0x000000ffff0e7224 */ /* 0x000fe400078e0011 */
[----:B0-----:R-:W-:-:S02]  /*5460*/  IMAD.MOV.U32 R0, RZ, RZ, R11 ;  /* 0x000000ffff007224 */ /* 0x001fc400078e000b */
[----:B------:R-:W-:-:S04]  /*5470*/  IMAD.HI.U32 R12, R7, R13, RZ ;  /* 0x0000000d070c7227 */ /* 0x000fc800078e00ff */
[----:B------:R-:W-:Y:S01]  /*5480*/  @!P6 IMAD.MOV R0, RZ, RZ, -R0 ;  /* 0x000000ffff00e224 */ /* 0x000fe200078e0a00 */
[C---:B------:R-:W-:Y:S01]  /*5490*/  ISETP.GT.U32.AND P6, PT, R27.reuse, R16, PT ;  /* 0x000000101b00720c */ /* 0x040fe20003fc4070 */
[----:B------:R-:W-:Y:S02]  /*54a0*/  IMAD R15, R27, R10, R15 ;  /* 0x0000000a1b0f7224 */ /* 0x000fe400078e020f */
[----:B------:R-:W-:Y:S01]  /*54b0*/  IMAD.HI.U32 R10, R7, R14, RZ ;  /* 0x0000000e070a7227 */ /* 0x000fe200078e00ff */
[----:B------:R0:W-:Y:S03]  /*54c0*/  STL [R1+0x6c], R0 ;  /* 0x00006c0001007387 */ /* 0x0001e60000100800 */
[----:B------:R-:W-:Y:S02]  /*54d0*/  IMAD.MOV R12, RZ, RZ, -R12 ;  /* 0x000000ffff0c7224 */ /* 0x000fe400078e0a0c */
[----:B------:R-:W-:-:S02]  /*54e0*/  IMAD.MOV R10, RZ, RZ, -R10 ;  /* 0x000000ffff0a7224 */ /* 0x000fc400078e0a0a */
[C---:B------:R-:W-:Y:S02]  /*54f0*/  IMAD R13, R27.reuse, R12, R13 ;  /* 0x0000000c1b0d7224 */ /* 0x040fe400078e020d */
[--C-:B------:R-:W-:Y:S02]  /*5500*/  @!P4 IMAD.IADD R8, R8, 0x1, -R27.reuse ;  /* 0x000000010808c824 */ /* 0x100fe400078e0a1b */
[C---:B------:R-:W-:Y:S01]  /*5510*/  IMAD R14, R27.reuse, R10, R14 ;  /* 0x0000000a1b0e7224 */ /* 0x040fe200078e020e */
[C---:B------:R-:W-:Y:S01]  /*5520*/  ISETP.GT.U32.AND P4, PT, R27.reuse, R13, PT ;  /* 0x0000000d1b00720c */ /* 0x040fe20003f84070 */
[----:B0-----:R-:W-:Y:S02]  /*5530*/  IMAD.MOV.U32 R0, RZ, RZ, R8 ;  /* 0x000000ffff007224 */ /* 0x001fe400078e0008 */
[----:B------:R-:W-:Y:S01]  /*5540*/  @!P6 IMAD.IADD R16, R16, 0x1, -R27 ;  /* 0x000000011010e824 */ /* 0x000fe200078e0a1b */
[C---:B------:R-:W-:Y:S01]  /*5550*/  ISETP.GT.U32.AND P6, PT, R27.reuse, R14, PT ;  /* 0x0000000e1b00720c */ /* 0x040fe20003fc4070 */
[----:B------:R-:W-:Y:S01]  /*5560*/  @!P0 IMAD.MOV R0, RZ, RZ, -R0 ;  /* 0x000000ffff008224 */ /* 0x000fe200078e0a00 */
[----:B------:R-:W-:Y:S01]  /*5570*/  ISETP.GT.U32.AND P0, PT, R27, R15, PT ;  /* 0x0000000f1b00720c */ /* 0x000fe20003f04070 */
[----:B------:R-:W-:Y:S01]  /*5580*/  @!P5 IMAD.MOV R9, RZ, RZ, -R9 ;  /* 0x000000ffff09d224 */ /* 0x000fe200078e0a09 */
[----:B------:R-:W-:Y:S01]  /*5590*/  ISETP.GE.AND P5, PT, R5, RZ, PT ;  /* 0x000000ff0500720c */ /* 0x000fe20003fa6270 */
[----:B------:R-:W-:-:S02]  /*55a0*/  VIADD R10, R24, 0x1f ;  /* 0x0000001f180a7836 */ /* 0x000fc40000000000 */
[--C-:B------:R-:W-:Y:S01]  /*55b0*/  @!P3 IMAD.IADD R6, R6, 0x1, -R27.reuse ;  /* 0x000000010606b824 */ /* 0x100fe200078e0a1b */
[----:B------:R0:W-:Y:S01]  /*55c0*/  STL [R1+0x68], R9 ;  /* 0x0000680901007387 */ /* 0x0001e20000100800 */
[----:B------:R-:W-:Y:S01]  /*55d0*/  VIADD R5, R24, 0x1e ;  /* 0x0000001e18057836 */ /* 0x000fe20000000000 */
[----:B------:R-:W-:Y:S01]  /*55e0*/  IABS R8, R10 ;  /* 0x0000000a00087213 */ /* 0x000fe20000000000 */
[--C-:B------:R-:W-:Y:S01]  /*55f0*/  @!P4 IMAD.IADD R13, R13, 0x1, -R27.reuse ;  /* 0x000000010d0dc824 */ /* 0x100fe200078e0a1b */
[----:B------:R1:W-:Y:S01]  /*5600*/  STL [R1+0x64], R0 ;  /* 0x0000640001007387 */ /* 0x0003e20000100800 */
[----:B------:R-:W-:Y:S01]  /*5610*/  ISETP.GE.AND P4, PT, R2, RZ, PT ;  /* 0x000000ff0200720c */ /* 0x000fe20003f86270 */
[--C-:B------:R-:W-:Y:S01]  /*5620*/  @!P6 IMAD.IADD R14, R14, 0x1, -R27.reuse ;  /* 0x000000010e0ee824 */ /* 0x100fe200078e0a1b */
[----:B------:R-:W-:Y:S01]  /*5630*/  IABS R2, R5 ;  /* 0x0000000500027213 */ /* 0x000fe20000000000 */
[----:B------:R-:W-:Y:S01]  /*5640*/  @!P0 IMAD.IADD R15, R15, 0x1, -R27 ;  /* 0x000000010f0f8824 */ /* 0x000fe200078e0a1b */
[----:B------:R-:W-:Y:S01]  /*5650*/  ISETP.GT.U32.AND P0, PT, R27, R13, PT ;  /* 0x0000000d1b00720c */ /* 0x000fe20003f04070 */
[----:B0-----:R-:W-:Y:S01]  /*5660*/  IMAD.HI.U32 R9, R7, R8, RZ ;  /* 0x0000000807097227 */ /* 0x001fe200078e00ff */
[----:B------:R-:W-:-:S02]  /*5670*/  ISETP.GE.AND P3, PT, R4, RZ, PT ;  /* 0x000000ff0400720c */ /* 0x000fc40003f66270 */
[----:B------:R-:W-:Y:S01]  /*5680*/  ISETP.GT.U32.AND P6, PT, R27, R15, PT ;  /* 0x0000000f1b00720c */ /* 0x000fe20003fc4070 */
[----:B-1----:R-:W-:Y:S02]  /*5690*/  IMAD.MOV.U32 R0, RZ, RZ, R6 ;  /* 0x000000ffff007224 */ /* 0x002fe400078e0006 */
[----:B------:R-:W-:-:S04]  /*56a0*/  IMAD.HI.U32 R11, R7, R2, RZ ;  /* 0x00000002070b7227 */ /* 0x000fc800078e00ff */
[----:B------:R-:W-:Y:S01]  /*56b0*/  @!P1 IMAD.MOV R0, RZ, RZ, -R0 ;  /* 0x000000ffff009224 */ /* 0x000fe200078e0a00 */
[C---:B------:R-:W-:Y:S01]  /*56c0*/  ISETP.GT.U32.AND P1, PT, R27.reuse, R14, PT ;  /* 0x0000000e1b00720c */ /* 0x040fe20003f24070 */
[----:B------:R-:W-:Y:S02]  /*56d0*/  IMAD.MOV R9, RZ, RZ, -R9 ;  /* 0x000000ffff097224 */ /* 0x000fe400078e0a09 */
[----:B------:R-:W-:Y:S01]  /*56e0*/  IMAD.MOV R11, RZ, RZ, -R11 ;  /* 0x000000ffff0b7224 */ /* 0x000fe200078e0a0b */
[----:B------:R0:W-:Y:S01]  /*56f0*/  STL [R1+0x60], R0 ;  /* 0x0000600001007387 */ /* 0x0001e20000100800 */
[C---:B------:R-:W-:Y:S02]  /*5700*/  IMAD R8, R27.reuse, R9, R8 ;  /* 0x000000091b087224 */ /* 0x040fe400078e0208 */
[----:B------:R-:W-:Y:S02]  /*5710*/  IMAD R2, R27, R11, R2 ;  /* 0x0000000b1b027224 */ /* 0x000fe400078e0202 */
[----:B------:R-:W-:-:S02]  /*5720*/  VIADD R4, R24, 0x1d ;  /* 0x0000001d18047836 */ /* 0x000fc40000000000 */
[--C-:B------:R-:W-:Y:S01]  /*5730*/  @!P0 IMAD.IADD R13, R13, 0x1, -R27.reuse ;  /* 0x000000010d0d8824 */ /* 0x100fe200078e0a1b */
[C---:B------:R-:W-:Y:S01]  /*5740*/  ISETP.GT.U32.AND P0, PT, R27.reuse, R8, PT ;  /* 0x000000081b00720c */ /* 0x040fe20003f04070 */
[--C-:B------:R-:W-:Y:S01]  /*5750*/  @!P1 IMAD.IADD R14, R14, 0x1, -R27.reuse ;  /* 0x000000010e0e9824 */ /* 0x100fe200078e0a1b */
[----:B------:R-:W-:Y:S01]  /*5760*/  ISETP.GT.U32.AND P1, PT, R27, R2, PT ;  /* 0x000000021b00720c */ /* 0x000fe20003f24070 */
[----:B------:R-:W-:Y:S01]  /*5770*/  VIADD R6, R24, 0x1c ;  /* 0x0000001c18067836 */ /* 0x000fe20000000000 */
[----:B------:R-:W-:Y:S01]  /*5780*/  IABS R9, R4 ;  /* 0x0000000400097213 */ /* 0x000fe20000000000 */
[----:B------:R-:W-:Y:S01]  /*5790*/  @!P6 IMAD.IADD R15, R15, 0x1, -R27 ;  /* 0x000000010f0fe824 */ /* 0x000fe200078e0a1b */
[----:B------:R-:W-:Y:S01]  /*57a0*/  ISETP.GE.AND P6, PT, R10, RZ, PT ;  /* 0x000000ff0a00720c */ /* 0x000fe20003fc6270 */
[----:B------:R-:W-:Y:S01]  /*57b0*/  VIADD R10, R24, 0x1b ;  /* 0x0000001b180a7836 */ /* 0x000fe20000000000 */
[----:B------:R-:W-:Y:S01]  /*57c0*/  IABS R19, R6 ;  /* 0x0000000600137213 */ /* 0x000fe20000000000 */
[----:B------:R-:W-:-:S04]  /*57d0*/  IMAD.HI.U32 R11, R7, R9, RZ ;  /* 0x00000009070b7227 */ /* 0x000fc800078e00ff */
[----:B------:R-:W-:Y:S02]  /*57e0*/  IMAD.MOV R11, RZ, RZ, -R11 ;  /* 0x000000ffff0b7224 */ /* 0x000fe400078e0a0b */
[--C-:B------:R-:W-:Y:S01]  /*57f0*/  @!P0 IMAD.IADD R8, R8, 0x1, -R27.reuse ;  /* 0x0000000108088824 */ /* 0x100fe200078e0a1b */
[----:B------:R-:W-:Y:S01]  /*5800*/  ISETP.GE.AND P0, PT, R5, RZ, PT ;  /* 0x000000ff0500720c */ /* 0x000fe20003f06270 */
[----:B------:R-:W-:Y:S02]  /*5810*/  @!P1 IMAD.IADD R2, R2, 0x1, -R27 ;  /* 0x0000000102029824 */ /* 0x000fe400078e0a1b */
[----:B------:R-:W-:Y:S01]  /*5820*/  IMAD.HI.U32 R12, R7, R19, RZ ;  /* 0x00000013070c7227 */ /* 0x000fe200078e00ff */
[----:B------:R-:W-:-:S03]  /*5830*/  ISETP.GT.U32.AND P1, PT, R27, R8, PT ;  /* 0x000000081b00720c */ /* 0x000fc60003f24070 */
[C---:B------:R-:W-:Y:S01]  /*5840*/  IMAD R9, R27.reuse, R11, R9 ;  /* 0x0000000b1b097224 */ /* 0x040fe200078e0209 */
[----:B------:R-:W-:Y:S01]  /*5850*/  IABS R11, R10 ;  /* 0x0000000a000b7213 */ /* 0x000fe20000000000 */
[----:B0-----:R-:W-:Y:S02]  /*5860*/  IMAD.MOV.U32 R0, RZ, RZ, R13 ;  /* 0x000000ffff007224 */ /* 0x001fe400078e000d */
[----:B------:R-:W-:Y:S01]  /*5870*/  @!P2 IMAD.MOV R16, RZ, RZ, -R16 ;  /* 0x000000ffff10a224 */ /* 0x000fe200078e0a10 */
[C---:B------:R-:W-:Y:S01]  /*5880*/  ISETP.GT.U32.AND P2, PT, R27.reuse, R2, PT ;  /* 0x000000021b00720c */ /* 0x040fe20003f44070 */
[----:B------:R-:W-:Y:S02]  /*5890*/  IMAD.MOV R12, RZ, RZ, -R12 ;  /* 0x000000ffff0c7224 */ /* 0x000fe400078e0a0c */
[----:B------:R-:W-:Y:S01]  /*58a0*/  VIADD R5, R24, 0x1a ;  /* 0x0000001a18057836 */ /* 0x000fe20000000000 */
[----:B------:R-:W-:Y:S01]  /*58b0*/  STL [R1+0x5c], R16 ;  /* 0x00005c1001007387 */ /* 0x000fe20000100800 */
[----:B------:R-:W-:Y:S01]  /*58c0*/  @!P5 IMAD.MOV R0, RZ, RZ, -R0 ;  /* 0x000000ffff00d224 */ /* 0x000fe200078e0a00 */
[C---:B------:R-:W-:Y:S01]  /*58d0*/  ISETP.GT.U32.AND P5, PT, R27.reuse, R9, PT ;  /* 0x000000091b00720c */ /* 0x040fe20003fa4070 */
[----:B------:R-:W-:Y:S01]  /*58e0*/  IMAD R19, R27, R12, R19 ;  /* 0x0000000c1b137224 */ /* 0x000fe200078e0213 */
[----:B------:R-:W-:Y:S01]  /*58f0*/  IABS R12, R5 ;  /* 0x00000005000c7213 */ /* 0x000fe20000000000 */
[----:B------:R-:W-:Y:S01]  /*5900*/  IMAD.HI.U32 R13, R7, R11, RZ ;  /* 0x0000000b070d7227 */ /* 0x000fe200078e00ff */
[----:B------:R0:W-:Y:S03]  /*5910*/  STL [R1+0x58], R0 ;  /* 0x0000580001007387 */ /* 0x0001e60000100800 */
[----:B------:R-:W-:Y:S01]  /*5920*/  @!P3 IMAD.MOV R15, RZ, RZ, -R15 ;  /* 0x000000ffff0fb224 */ /* 0x000fe200078e0a0f */
[----:B------:R-:W-:Y:S01]  /*5930*/  ISETP.GT.U32.AND P3, PT, R27, R19, PT ;  /* 0x000000131b00720c */ /* 0x000fe20003f64070 */
[----:B------:R-:W-:Y:S01]  /*5940*/  @!P1 IMAD.IADD R8, R8, 0x1, -R27 ;  /* 0x0000000108089824 */ /* 0x000fe200078e0a1b */
[----:B------:R-:W-:Y:S01]  /*5950*/  ISETP.GE.AND P1, PT, R6, RZ, PT ;  /* 0x000000ff0600720c */ /* 0x000fe20003f26270 */
[----:B------:R-:W-:Y:S01]  /*5960*/  IMAD.MOV R13, RZ, RZ, -R13 ;  /* 0x000000ffff0d7224 */ /* 0x000fe200078e0a0d */
[----:B------:R1:W-:Y:S01]  /*5970*/  STL [R1+0x54], R15 ;  /* 0x0000540f01007387 */ /* 0x0003e20000100800 */
[----:B------:R-:W-:Y:S01]  /*5980*/  @!P2 IMAD.IADD R2, R2, 0x1, -R27 ;  /* 0x000000010202a824 */ /* 0x000fe200078e0a1b */
[----:B------:R-:W-:Y:S01]  /*5990*/  ISETP.GE.AND P2, PT, R10, RZ, PT ;  /* 0x000000ff0a00720c */ /* 0x000fe20003f46270 */
[----:B0-----:R-:W-:-:S02]  /*59a0*/  IMAD.MOV.U32 R0, RZ, RZ, R14 ;  /* 0x000000ffff007224 */ /* 0x001fc400078e000e */
[----:B------:R-:W-:-:S04]  /*59b0*/  IMAD.HI.U32 R14, R7, R12, RZ ;  /* 0x0000000c070e7227 */ /* 0x000fc800078e00ff */
[----:B------:R-:W-:Y:S01]  /*59c0*/  @!P4 IMAD.MOV R0, RZ, RZ, -R0 ;  /* 0x000000ffff00c224 */ /* 0x000fe200078e0a00 */
[----:B------:R-:W-:Y:S01]  /*59d0*/  ISETP.GE.AND P4, PT, R4, RZ, PT ;  /* 0x000000ff0400720c */ /* 0x000fe20003f86270 */
[----:B------:R-:W-:Y:S02]  /*59e0*/  IMAD.MOV R14, RZ, RZ, -R14 ;  /* 0x000000ffff0e7224 */ /* 0x000fe400078e0a0e */
[----:B------:R-:W-:Y:S01]  /*59f0*/  @!P5 IMAD.IADD R9, R9, 0x1, -R27 ;  /* 0x000000010909d824 */ /* 0x000fe200078e0a1b */
[----:B------:R0:W-:Y:S01]  /*5a00*/  STL [R1+0x50], R0 ;  /* 0x0000500001007387 */ /* 0x0001e20000100800 */
[C---:B------:R-:W-:Y:S02]  /*5a10*/  IMAD R10, R27.reuse, R13, R11 ;  /* 0x0000000d1b0a7224 */ /* 0x040fe400078e020b */
[----:B-1----:R-:W-:Y:S01]  /*5a20*/  IMAD.MOV.U32 R15, RZ, RZ, R8 ;  /* 0x000000ffff0f7224 */ /* 0x002fe200078e0008 */
[C---:B------:R-:W-:Y:S01]  /*5a30*/  ISETP.GT.U32.AND P5, PT, R27.reuse, R9, PT ;  /* 0x000000091b00720c */ /* 0x040fe20003fa4070 */
[----:B------:R-:W-:-:S02]  /*5a40*/  IMAD R12, R27, R14, R12 ;  /* 0x0000000e1b0c7224 */ /* 0x000fc400078e020c */
[----:B------:R-:W-:Y:S01]  /*5a50*/  @!P6 IMAD.MOV R15, RZ, RZ, -R15 ;  /* 0x000000ffff0fe224 */ /* 0x000fe200078e0a0f */
[C---:B------:R-:W-:Y:S01]  /*5a60*/  ISETP.GT.U32.AND P6, PT, R27.reuse, R10, PT ;  /* 0x0000000a1b00720c */ /* 0x040fe20003fc4070 */
[C---:B------:R-:W-:Y:S02]  /*5a70*/  VIADD R4, R24.reuse, 0x19 ;  /* 0x0000001918047836 */ /* 0x040fe40000000000 */
[----:B0-----:R-:W-:Y:S01]  /*5a80*/  IMAD.MOV.U32 R0, RZ, RZ, R2 ;  /* 0x000000ffff007224 */ /* 0x001fe200078e0002 */
[----:B------:R-:W-:Y:S01]  /*5a90*/  STL [R1+0x48], R15 ;  /* 0x0000480f01007387 */ /* 0x000fe20000100800 */
[----:B------:R-:W-:Y:S01]  /*5aa0*/  VIADD R6, R24, 0x18 ;  /* 0x0000001818067836 */ /* 0x000fe20000000000 */
[----:B------:R-:W-:Y:S01]  /*5ab0*/  IABS R13, R4 ;  /* 0x00000004000d7213 */ /* 0x000fe20000000000 */
[----:B------:R-:W-:Y:S01]  /*5ac0*/  @!P0 IMAD.MOV R0, RZ, RZ, -R0 ;  /* 0x000000ffff008224 */ /* 0x000fe200078e0a00 */
[----:B------:R-:W-:Y:S01]  /*5ad0*/  ISETP.GT.U32.AND P0, PT, R27, R12, PT ;  /* 0x0000000c1b00720c */ /* 0x000fe20003f04070 */
[----:B------:R-:W-:Y:S01]  /*5ae0*/  @!P5 IMAD.IADD R9, R9, 0x1, -R27 ;  /* 0x000000010909d824 */ /* 0x000fe200078e0a1b */
[----:B------:R-:W-:Y:S01]  /*5af0*/  IABS R2, R6 ;  /* 0x0000000600027213 */ /* 0x000fe20000000000 */
[----:B------:R-:W-:Y:S01]  /*5b00*/  IMAD.HI.U32 R8, R7, R13, RZ ;  /* 0x0000000d07087227 */ /* 0x000fe200078e00ff */
[----:B------:R0:W-:Y:S01]  /*5b10*/  STL [R1+0x44], R0 ;  /* 0x0000440001007387 */ /* 0x0001e20000100800 */
[----:B------:R-:W-:-:S02]  /*5b20*/  ISETP.GE.AND P5, PT, R5, RZ, PT ;  /* 0x000000ff0500720c */ /* 0x000fc40003fa6270 */
[----:B------:R-:W-:Y:S02]  /*5b30*/  @!P6 IMAD.IADD R10, R10, 0x1, -R27 ;  /* 0x000000010a0ae824 */ /* 0x000fe400078e0a1b */
[----:B------:R-:W-:-:S03]  /*5b40*/  IMAD.HI.U32 R5, R7, R2, RZ ;  /* 0x0000000207057227 */ /* 0x000fc600078e00ff */
[C---:B------:R-:W-:Y:S01]  /*5b50*/  ISETP.GT.U32.AND P6, PT, R27.reuse, R10, PT ;  /* 0x0000000a1b00720c */ /* 0x040fe20003fc4070 */
[----:B------:R-:W-:Y:S01]  /*5b60*/  @!P0 IMAD.IADD R12, R12, 0x1, -R27 ;  /* 0x000000010c0c8824 */ /* 0x000fe200078e0a1b */
[----:B------:R-:W-:Y:S01]  /*5b70*/  ISETP.GE.AND P0, PT, R6, RZ, PT ;  /* 0x000000ff0600720c */ /* 0x000fe20003f06270 */
[----:B0-----:R-:W-:Y:S02]  /*5b80*/  IMAD.MOV.U32 R0, RZ, RZ, R9 ;  /* 0x000000ffff007224 */ /* 0x001fe400078e0009 */
[----:B------:R-:W-:Y:S02]  /*5b90*/  IMAD.MOV R8, RZ, RZ, -R8 ;  /* 0x000000ffff087224 */ /* 0x000fe400078e0a08 */
[----:B------:R-:W-:Y:S01]  /*5ba0*/  @!P4 IMAD.MOV R0, RZ, RZ, -R0 ;  /* 0x000000ffff00c224 */ /* 0x000fe200078e0a00 */
[----:B------:R-:W-:Y:S01]  /*5bb0*/  ISETP.GT.U32.AND P4, PT, R27, R12, PT ;  /* 0x0000000c1b00720c */ /* 0x000fe20003f84070 */
[----:B------:R-:W-:Y:S02]  /*5bc0*/  @!P3 IMAD.IADD R19, R19, 0x1, -R27 ;  /* 0x000000011313b824 */ /* 0x000fe400078e0a1b */
[----:B------:R-:W-:Y:S01]  /*5bd0*/  IMAD.MOV R5, RZ, RZ, -R5 ;  /* 0x000000ffff057224 */ /* 0x000fe200078e0a05 */
[----:B------:R0:W-:Y:S01]  /*5be0*/  STL [R1+0x40], R0 ;  /* 0x0000400001007387 */ /* 0x0001e20000100800 */
[C---:B------:R-:W-:Y:S01]  /*5bf0*/  IMAD R13, R27.reuse, R8, R13 ;  /* 0x000000081b0d7224 */ /* 0x040fe200078e020d */
[C---:B------:R-:W-:Y:S01]  /*5c00*/  ISETP.GT.U32.AND P3, PT, R27.reuse, R19, PT ;  /* 0x000000131b00720c */ /* 0x040fe20003f64070 */
[----:B------:R-:W-:-:S02]  /*5c10*/  IMAD R2, R27, R5, R2 ;  /* 0x000000051b027224 */ /* 0x000fc400078e0202 */
[--C-:B------:R-:W-:Y:S01]  /*5c20*/  @!P6 IMAD.IADD R10, R10, 0x1, -R27.reuse ;  /* 0x000000010a0ae824 */ /* 0x100fe200078e0a1b */
[C---:B------:R-:W-:Y:S01]  /*5c30*/  ISETP.GT.U32.AND P6, PT, R27.reuse, R13, PT ;  /* 0x0000000d1b00720c */ /* 0x040fe20003fc4070 */
[----:B------:R-:W-:Y:S02]  /*5c40*/  VIADD R11, R24, 0x17 ;  /* 0x00000017180b7836 */ /* 0x000fe40000000000 */
[--C-:B------:R-:W-:Y:S01]  /*5c50*/  @!P4 IMAD.IADD R12, R12, 0x1, -R27.reuse ;  /* 0x000000010c0cc824 */ /* 0x100fe200078e0a1b */
[----:B------:R-:W-:Y:S01]  /*5c60*/  ISETP.GT.U32.AND P4, PT, R27, R2, PT ;  /* 0x000000021b00720c */ /* 0x000fe20003f84070 */
[C---:B------:R-:W-:Y:S02]  /*5c70*/  VIADD R8, R24.reuse, 0x16 ;  /* 0x0000001618087836 */ /* 0x040fe40000000000 */
[----:B------:R-:W-:Y:S02]  /*5c80*/  VIADD R9, R24, 0x15 ;  /* 0x0000001518097836 */ /* 0x000fe40000000000 */
[--C-:B------:R-:W-:Y:S01]  /*5c90*/  @!P3 IMAD.IADD R19, R19, 0x1, -R27.reuse ;  /* 0x000000011313b824 */ /* 0x100fe200078e0a1b */
[----:B------:R-:W-:Y:S01]  /*5ca0*/  ISETP.GE.AND P3, PT, R4, RZ, PT ;  /* 0x000000ff0400720c */ /* 0x000fe20003f66270 */
[----:B------:R-:W-:Y:S01]  /*5cb0*/  VIADD R6, R24, 0x14 ;  /* 0x0000001418067836 */ /* 0x000fe20000000000 */
[----:B------:R-:W-:Y:S01]  /*5cc0*/  IABS R4, R11 ;  /* 0x0000000b00047213 */ /* 0x000fe20000000000 */
[----:B------:R-:W-:Y:S01]  /*5cd0*/  @!P6 IMAD.IADD R13, R13, 0x1, -R27 ;  /* 0x000000010d0de824 */ /* 0x000fe200078e0a1b */
[----:B------:R-:W-:Y:S01]  /*5ce0*/  IABS R16, R8 ;  /* 0x0000000800107213 */ /* 0x000fe20000000000 */
[----:B0-----:R-:W-:Y:S01]  /*5cf0*/  IMAD.MOV.U32 R0, RZ, RZ, R19 ;  /* 0x000000ffff007224 */ /* 0x001fe200078e0013 */
[----:B------:R-:W-:Y:S01]  /*5d00*/  IABS R15, R9 ;  /* 0x00000009000f7213 */ /* 0x000fe20000000000 */
[----:B------:R-:W-:Y:S01]  /*5d10*/  @!P4 IMAD.IADD R2, R2, 0x1, -R27 ;  /* 0x000000010202c824 */ /* 0x000fe200078e0a1b */
[----:B------:R-:W-:Y:S01]  /*5d20*/  ISETP.GT.U32.AND P4, PT, R27, R13, PT ;  /* 0x0000000d1b00720c */ /* 0x000fe20003f84070 */
[----:B------:R-:W-:Y:S01]  /*5d30*/  IMAD.HI.U32 R5, R7, R4, RZ ;  /* 0x0000000407057227 */ /* 0x000fe200078e00ff */
[----:B------:R-:W-:-:S03]  /*5d40*/  IABS R14, R6 ;  /* 0x00000006000e7213 */ /* 0x000fc60000000000 */
[----:B------:R-:W-:Y:S01]  /*5d50*/  @!P1 IMAD.MOV R0, RZ, RZ, -R0 ;  /* 0x000000ffff009224 */ /* 0x000fe200078e0a00 */
[----:B------:R-:W-:Y:S01]  /*5d60*/  ISETP.GE.AND P1, PT, R11, RZ, PT ;  /* 0x000000ff0b00720c */ /* 0x000fe20003f26270 */
[----:B------:R-:W-:Y:S02]  /*5d70*/  IMAD.MOV R5, RZ, RZ, -R5 ;  /* 0x000000ffff057224 */ /* 0x000fe400078e0a05 */
[----:B------:R-:W-:Y:S01]  /*5d80*/  IMAD.HI.U32 R18, R7, R16, RZ ;  /* 0x0000001007127227 */ /* 0x000fe200078e00ff */
[----:B------:R0:W-:Y:S03]  /*5d90*/  STL [R1+0x3c], R0 ;  /* 0x00003c0001007387 */ /* 0x0001e60000100800 */
[----:B------:R-:W-:Y:S02]  /*5da0*/  IMAD R4, R27, R5, R4 ;  /* 0x000000051b047224 */ /* 0x000fe400078e0204 */
[----:B------:R-:W-:-:S03]  /*5db0*/  IMAD.HI.U32 R17, R7, R15, RZ ;  /* 0x0000000f07117227 */ /* 0x000fc600078e00ff */
[C---:B------:R-:W-:Y:S01]  /*5dc0*/  ISETP.GT.U32.AND P6, PT, R27.reuse, R4, PT ;  /* 0x000000041b00720c */ /* 0x040fe20003fc4070 */
[----:B------:R-:W-:Y:S02]  /*5dd0*/  IMAD.MOV R18, RZ, RZ, -R18 ;  /* 0x000000ffff127224 */ /* 0x000fe400078e0a12 */
[----:B0-----:R-:W-:Y:S02]  /*5de0*/  IMAD.MOV.U32 R0, RZ, RZ, R10 ;  /* 0x000000ffff007224 */ /* 0x001fe400078e000a */
[----:B------:R-:W-:Y:S02]  /*5df0*/  IMAD.MOV R17, RZ, RZ, -R17 ;  /* 0x000000ffff117224 */ /* 0x000fe400078e0a11 */
[----:B------:R-:W-:Y:S01]  /*5e00*/  @!P2 IMAD.MOV R0, RZ, RZ, -R0 ;  /* 0x000000ffff00a224 */ /* 0x000fe200078e0a00 */
[C---:B------:R-:W-:Y:S01]  /*5e10*/  ISETP.GT.U32.AND P2, PT, R27.reuse, R2, PT ;  /* 0x000000021b00720c */ /* 0x040fe20003f44070 */
[----:B------:R-:W-:Y:S02]  /*5e20*/  IMAD R16, R27, R18, R16 ;  /* 0x000000121b107224 */ /* 0x000fe400078e0210 */
[----:B------:R-:W-:Y:S01]  /*5e30*/  @!P4 IMAD.IADD R13, R13, 0x1, -R27 ;  /* 0x000000010d0dc824 */ /* 0x000fe200078e0a1b */
[----:B------:R0:W-:Y:S01]  /*5e40*/  STL [R1+0x38], R0 ;  /* 0x0000380001007387 */ /* 0x0001e20000100800 */
[C---:B------:R-:W-:Y:S01]  /*5e50*/  IMAD R15, R27.reuse, R17, R15 ;  /* 0x000000111b0f7224 */ /* 0x040fe200078e020f */
[----:B------:R-:W-:Y:S01]  /*5e60*/  ISETP.GT.U32.AND P4, PT, R27, R16, PT ;  /* 0x000000101b00720c */ /* 0x000fe20003f84070 */
[----:B------:R-:W-:-:S04]  /*5e70*/  IMAD.HI.U32 R10, R7, R14, RZ ;  /* 0x0000000e070a7227 */ /* 0x000fc800078e00ff */
[----:B------:R-:W-:Y:S02]  /*5e80*/  @!P6 IMAD.IADD R4, R4, 0x1, -R27 ;  /* 0x000000010404e824 */ /* 0x000fe400078e0a1b */
[----:B------:R-:W-:Y:S02]  /*5e90*/  VIADD R5, R24, 0x13 ;  /* 0x0000001318057836 */ /* 0x000fe40000000000 */
[----:B0-----:R-:W-:Y:S01]  /*5ea0*/  IMAD.MOV.U32 R0, RZ, RZ, R13 ;  /* 0x000000ffff007224 */ /* 0x001fe200078e000d */
[C---:B------:R-:W-:Y:S01]  /*5eb0*/  ISETP.GT.U32.AND P6, PT, R27.reuse, R4, PT ;  /* 0x000000041b00720c */ /* 0x040fe20003fc4070 */
[----:B------:R-:W-:Y:S01]  /*5ec0*/  IMAD.MOV R10, RZ, RZ, -R10 ;  /* 0x000000ffff0a7224 */ /* 0x000fe200078e0a0a */
[----:B------:R-:W-:Y:S01]  /*5ed0*/  IABS R11, R5 ;  /* 0x00000005000b7213 */ /* 0x000fe20000000000 */
[----:B------:R-:W-:Y:S01]  /*5ee0*/  @!P3 IMAD.MOV R0, RZ, RZ, -R0 ;  /* 0x000000ffff00b224 */ /* 0x000fe200078e0a00 */
[----:B------:R-:W-:Y:S01]  /*5ef0*/  ISETP.GT.U32.AND P3, PT, R27, R15, PT ;  /* 0x0000000f1b00720c */ /* 0x000fe20003f64070 */
[----:B------:R-:W-:-:S02]  /*5f00*/  @!P4 IMAD.IADD R16, R16, 0x1, -R27 ;  /* 0x000000011010c824 */ /* 0x000fc400078e0a1b */
[----:B------:R-:W-:Y:S02]  /*5f10*/  IMAD R14, R27, R10, R14 ;  /* 0x0000000a1b0e7224 */ /* 0x000fe400078e020e */
[----:B------:R-:W-:Y:S02]  /*5f20*/  IMAD.MOV.U32 R17, RZ, RZ, R12 ;  /* 0x000000ffff117224 */ /* 0x000fe400078e000c */
[----:B------:R-:W-:Y:S01]  /*5f30*/  IMAD.HI.U32 R12, R7, R11, RZ ;  /* 0x0000000b070c7227 */ /* 0x000fe200078e00ff */
[----:B------:R-:W-:-:S03]  /*5f40*/  ISETP.GT.U32.AND P4, PT, R27, R14, PT ;  /* 0x0000000e1b00720c */ /* 0x000fc60003f84070 */
[----:B------:R-:W-:Y:S02]  /*5f50*/  IMAD.MOV R12, RZ, RZ, -R12 ;  /* 0x000000ffff0c7224 */ /* 0x000fe400078e0a0c */
[----:B------:R-:W-:Y:S01]  /*5f60*/  @!P3 IMAD.IADD R15, R15, 0x1, -R27 ;  /* 0x000000010f0fb824 */ /* 0x000fe200078e0a1b */
[C---:B------:R-:W-:Y:S01]  /*5f70*/  ISETP.GT.U32.AND P3, PT, R27.reuse, R16, PT ;  /* 0x000000101b00720c */ /* 0x040fe20003f64070 */
[----:B------:R-:W-:Y:S01]  /*5f80*/  @!P5 IMAD.MOV R17, RZ, RZ, -R17 ;  /* 0x000000ffff11d224 */ /* 0x000fe200078e0a11 */
[----:B------:R-:W-:Y:S01]  /*5f90*/  ISETP.GE.AND P5, PT, R8, RZ, PT ;  /* 0x000000ff0800720c */ /* 0x000fe20003fa6270 */
[--C-:B------:R-:W-:Y:S01]  /*5fa0*/  @!P6 IMAD.IADD R4, R4, 0x1, -R27.reuse ;  /* 0x000000010404e824 */ /* 0x100fe200078e0a1b */
[----:B------:R-:W-:Y:S01]  /*5fb0*/  ISETP.GE.AND P6, PT, R6, RZ, PT ;  /* 0x000000ff0600720c */ /* 0x000fe20003fc6270 */
[----:B------:R-:W-:Y:S01]  /*5fc0*/  @!P2 IMAD.IADD R2, R2, 0x1, -R27 ;  /* 0x000000010202a824 */ /* 0x000fe200078e0a1b */
[----:B------:R-:W-:Y:S01]  /*5fd0*/  STL [R1+0x34], R17 ;  /* 0x0000341101007387 */ /* 0x000fe20000100800 */
[----:B------:R-:W-:Y:S01]  /*5fe0*/  IMAD R11, R27, R12, R11 ;  /* 0x0000000c1b0b7224 */ /* 0x000fe200078e020b */
[----:B------:R-:W-:Y:S01]  /*5ff0*/  ISETP.GE.AND P2, PT, R9, RZ, PT ;  /* 0x000000ff0900720c */ /* 0x000fe20003f46270 */
[----:B------:R-:W-:Y:S01]  /*6000*/  VIADD R6, R24, 0x12 ;  /* 0x0000001218067836 */ /* 0x000fe20000000000 */
[----:B------:R0:W-:Y:S01]  /*6010*/  STL [R1+0x30], R0 ;  /* 0x0000300001007387 */ /* 0x0001e20000100800 */
[----:B------:R-:W-:-:S02]  /*6020*/  @!P4 IMAD.IADD R14, R14, 0x1, -R27 ;  /* 0x000000010e0ec824 */ /* 0x000fc400078e0a1b */
[----:B------:R-:W-:Y:S01]  /*6030*/  @!P3 IMAD.IADD R16, R16, 0x1, -R27 ;  /* 0x000000011010b824 */ /* 0x000fe200078e0a1b */
[C---:B------:R-:W-:Y:S01]  /*6040*/  ISETP.GT.U32.AND P3, PT, R27.reuse, R11, PT ;  /* 0x0000000b1b00720c */ /* 0x040fe20003f64070 */
[C---:B------:R-:W-:Y:S01]  /*6050*/  VIADD R13, R24.reuse, 0xf ;  /* 0x0000000f180d7836 */ /* 0x040fe20000000000 */
[----:B------:R-:W-:Y:S01]  /*6060*/  IABS R10, R6 ;  /* 0x00000006000a7213 */ /* 0x000fe20000000000 */
[----:B------:R-:W-:Y:S01]  /*6070*/  IMAD.MOV.U32 R20, RZ, RZ, R4 ;  /* 0x000000ffff147224 */ /* 0x000fe200078e0004 */
[----:B------:R-:W-:Y:S01]  /*6080*/  ISETP.GT.U32.AND P4, PT, R27, R14, PT ;  /* 0x0000000e1b00720c */ /* 0x000fe20003f84070 */
[----:B------:R-:W-:Y:S01]  /*6090*/  VIADD R12, R24, 0x11 ;  /* 0x00000011180c7836 */ /* 0x000fe20000000000 */
[----:B------:R-:W-:Y:S01]  /*60a0*/  IABS R8, R13 ;  /* 0x0000000d00087213 */ /* 0x000fe20000000000 */
[----:B0-----:R-:W-:Y:S02]  /*60b0*/  IMAD.MOV.U32 R0, RZ, RZ, R2 ;  /* 0x000000ffff007224 */ /* 0x001fe400078e0002 */
[----:B------:R-:W-:Y:S01]  /*60c0*/  IMAD.HI.U32 R17, R7, R10, RZ ;  /* 0x0000000a07117227 */ /* 0x000fe200078e00ff */
[----:B------:R-:W-:-:S03]  /*60d0*/  IABS R18, R12 ;  /* 0x0000000c00127213 */ /* 0x000fc60000000000 */
[----:B------:R-:W-:Y:S01]  /*60e0*/  @!P0 IMAD.MOV R0, RZ, RZ, -R0 ;  /* 0x000000ffff008224 */ /* 0x000fe200078e0a00 */
[----:B------:R-:W-:Y:S01]  /*60f0*/  ISETP.GT.U32.AND P0, PT, R27, R15, PT ;  /* 0x0000000f1b00720c */ /* 0x000fe20003f04070 */
[----:B------:R-:W-:Y:S02]  /*6100*/  IMAD.MOV R17, RZ, RZ, -R17 ;  /* 0x000000ffff117224 */ /* 0x000fe400078e0a11 */
[--C-:B------:R-:W-:Y:S01]  /*6110*/  @!P3 IMAD.IADD R11, R11, 0x1, -R27.reuse ;  /* 0x000000010b0bb824 */ /* 0x100fe200078e0a1b */
[----:B------:R0:W-:Y:S01]  /*6120*/  STL [R1+0x2c], R0 ;  /* 0x00002c0001007387 */ /* 0x0001e20000100800 */
[C---:B------:R-:W-:Y:S01]  /*6130*/  IMAD R10, R27.reuse, R17, R10 ;  /* 0x000000111b0a7224 */ /* 0x040fe200078e020a */
[----:B------:R-:W-:Y:S01]  /*6140*/  ISETP.GE.AND P3, PT, R6, RZ, PT ;  /* 0x000000ff0600720c */ /* 0x000fe20003f66270 */
[----:B------:R-:W-:Y:S01]  /*6150*/  @!P1 IMAD.MOV R20, RZ, RZ, -R20 ;  /* 0x000000ffff149224 */ /* 0x000fe200078e0a14 */
[C---:B------:R-:W-:Y:S01]  /*6160*/  ISETP.GT.U32.AND P1, PT, R27.reuse, R11, PT ;  /* 0x0000000b1b00720c */ /* 0x040fe20003f24070 */
[--C-:B------:R-:W-:Y:S01]  /*6170*/  @!P4 IMAD.IADD R14, R14, 0x1, -R27.reuse ;  /* 0x000000010e0ec824 */ /* 0x100fe200078e0a1b */
[----:B------:R-:W-:Y:S01]  /*6180*/  ISETP.GT.U32.AND P4, PT, R27, R10, PT ;  /* 0x0000000a1b00720c */ /* 0x000fe20003f84070 */
[----:B------:R-:W-:Y:S01]  /*6190*/  VIADD R2, R24, 0x10 ;  /* 0x0000001018027836 */ /* 0x000fe20000000000 */
[----:B------:R-:W-:Y:S01]  /*61a0*/  STL [R1+0x24], R20 ;  /* 0x0000241401007387 */ /* 0x000fe20000100800 */
[----:B------:R-:W-:Y:S01]  /*61b0*/  @!P0 IMAD.IADD R15, R15, 0x1, -R27 ;  /* 0x000000010f0f8824 */ /* 0x000fe200078e0a1b */
[----:B------:R-:W-:Y:S01]  /*61c0*/  ISETP.GE.AND P0, PT, R5, RZ, PT ;  /* 0x000000ff0500720c */ /* 0x000fe20003f06270 */
[----:B------:R-:W-:Y:S01]  /*61d0*/  IMAD.HI.U32 R5, R7, R8, RZ ;  /* 0x0000000807057227 */ /* 0x000fe200078e00ff */
[----:B------:R-:W-:-:S03]  /*61e0*/  IABS R9, R2 ;  /* 0x0000000200097213 */ /* 0x000fc60000000000 */
[----:B------:R-:W-:Y:S02]  /*61f0*/  IMAD.MOV R5, RZ, RZ, -R5 ;  /* 0x000000ffff057224 */ /* 0x000fe400078e0a05 */
[----:B------:R-:W-:-:S04]  /*6200*/  IMAD.HI.U32 R17, R7, R9, RZ ;  /* 0x0000000907117227 */ /* 0x000fc800078e00ff */
[----:B------:R-:W-:Y:S02]  /*6210*/  IMAD R8, R27, R5, R8 ;  /* 0x000000051b087224 */ /* 0x000fe400078e0208 */
[--C-:B------:R-:W-:Y:S02]  /*6220*/  @!P1 IMAD.IADD R11, R11, 0x1, -R27.reuse ;  /* 0x000000010b0b9824 */ /* 0x100fe400078e0a1b */
[----:B------:R-:W-:Y:S01]  /*6230*/  @!P4 IMAD.IADD R10, R10, 0x1, -R27 ;  /* 0x000000010a0ac824 */ /* 0x000fe200078e0a1b */
[C---:B------:R-:W-:Y:S01]  /*6240*/  ISETP.GT.U32.AND P1, PT, R27.reuse, R8, PT ;  /* 0x000000081b00720c */ /* 0x040fe20003f24070 */
[----:B------:R-:W-:Y:S02]  /*6250*/  IMAD.MOV R17, RZ, RZ, -R17 ;  /* 0x000000ffff117224 */ /* 0x000fe400078e0a11 */
[----:B0-----:R-:W-:Y:S01]  /*6260*/  IMAD.MOV.U32 R0, RZ, RZ, R16 ;  /* 0x000000ffff007224 */ /* 0x001fe200078e0010 */
[C---:B------:R-:W-:Y:S01]  /*6270*/  ISETP.GT.U32.AND P4, PT, R27.reuse, R10, PT ;  /* 0x0000000a1b00720c */ /* 0x040fe20003f84070 */
[----:B------:R-:W-:-:S02]  /*6280*/  IMAD R9, R27, R17, R9 ;  /* 0x000000111b097224 */ /* 0x000fc400078e0209 */
[----:B------:R-:W-:Y:S02]  /*6290*/  @!P5 IMAD.MOV R0, RZ, RZ, -R0 ;  /* 0x000000ffff00d224 */ /* 0x000fe400078e0a00 */
[----:B------:R-:W-:Y:S01]  /*62a0*/  @!P2 IMAD.MOV R15, RZ, RZ, -R15 ;  /* 0x000000ffff0fa224 */ /* 0x000fe200078e0a0f */
[----:B------:R-:W-:Y:S01]  /*62b0*/  ISETP.GT.U32.AND P2, PT, R27, R9, PT ;  /* 0x000000091b00720c */ /* 0x000fe20003f44070 */
[----:B------:R-:W-:Y:S01]  /*62c0*/  IMAD.HI.U32 R19, R7, R18, RZ ;  /* 0x0000001207137227 */ /* 0x000fe200078e00ff */
[----:B------:R0:W-:Y:S03]  /*62d0*/  STL [R1+0x20], R0 ;  /* 0x0000200001007387 */ /* 0x0001e60000100800 */
[----:B------:R-:W-:Y:S01]  /*62e0*/  @!P1 IMAD.IADD R8, R8, 0x1, -R27 ;  /* 0x0000000108089824 */ /* 0x000fe200078e0a1b */
[----:B------:R1:W-:Y:S01]  /*62f0*/  STL [R1+0x1c], R15 ;  /* 0x00001c0f01007387 */ /* 0x0003e20000100800 */
[----:B------:R-:W-:-:S02]  /*6300*/  IMAD.MOV R19, RZ, RZ, -R19 ;  /* 0x000000ffff137224 */ /* 0x000fc400078e0a13 */
[--C-:B------:R-:W-:Y:S01]  /*6310*/  @!P4 IMAD.IADD R10, R10, 0x1, -R27.reuse ;  /* 0x000000010a0ac824 */ /* 0x100fe200078e0a1b */
[C---:B------:R-:W-:Y:S01]  /*6320*/  ISETP.GT.U32.AND P1, PT, R27.reuse, R8, PT ;  /* 0x000000081b00720c */ /* 0x040fe20003f24070 */
[----:B------:R-:W-:Y:S01]  /*6330*/  IMAD R6, R27, R19, R18 ;  /* 0x000000131b067224 */ /* 0x000fe200078e0212 */
[----:B------:R-:W-:Y:S01]  /*6340*/  ISETP.GE.AND P4, PT, R2, RZ, PT ;  /* 0x000000ff0200720c */ /* 0x000fe20003f86270 */
[----:B0-----:R-:W-:Y:S02]  /*6350*/  IMAD.MOV.U32 R0, RZ, RZ, R14 ;  /* 0x000000ffff007224 */ /* 0x001fe400078e000e */
[----:B------:R-:W-:Y:S01]  /*6360*/  @!P2 IMAD.IADD R9, R9, 0x1, -R27 ;  /* 0x000000010909a824 */ /* 0x000fe200078e0a1b */
[----:B------:R-:W-:Y:S01]  /*6370*/  ISETP.GT.U32.AND P5, PT, R27, R6, PT ;  /* 0x000000061b00720c */ /* 0x000fe20003fa4070 */
[----:B------:R-:W-:Y:S01]  /*6380*/  @!P6 IMAD.MOV R0, RZ, RZ, -R0 ;  /* 0x000000ffff00e224 */ /* 0x000fe200078e0a00 */
[----:B------:R-:W-:Y:S01]  /*6390*/  ISETP.GE.AND P6, PT, R12, RZ, PT ;  /* 0x000000ff0c00720c */ /* 0x000fe20003fc6270 */
[----:B-1----:R-:W-:-:S02]  /*63a0*/  IMAD.MOV.U32 R15, RZ, RZ, R11 ;  /* 0x000000ffff0f7224 */ /* 0x002fc400078e000b */
[----:B------:R-:W-:Y:S01]  /*63b0*/  VIADD R4, R24, 0xd ;  /* 0x0000000d18047836 */ /* 0x000fe20000000000 */
[----:B------:R0:W-:Y:S01]  /*63c0*/  STL [R1+0x18], R0 ;  /* 0x0000180001007387 */ /* 0x0001e20000100800 */
[----:B------:R-:W-:Y:S01]  /*63d0*/  @!P0 IMAD.MOV R15, RZ, RZ, -R15 ;  /* 0x000000ffff0f8224 */ /* 0x000fe200078e0a0f */
[----:B------:R-:W-:Y:S01]  /*63e0*/  ISETP.GT.U32.AND P0, PT, R27, R9, PT ;  /* 0x000000091b00720c */ /* 0x000fe20003f04070 */
[--C-:B------:R-:W-:Y:S01]  /*63f0*/  @!P1 IMAD.IADD R8, R8, 0x1, -R27.reuse ;  /* 0x0000000108089824 */ /* 0x100fe200078e0a1b */
[----:B------:R-:W-:Y:S01]  /*6400*/  IABS R29, R4 ;  /* 0x00000004001d7213 */ /* 0x000fe20000000000 */
[----:B------:R-:W-:Y:S01]  /*6410*/  VIADD R5, R24, 0xe ;  /* 0x0000000e18057836 */ /* 0x000fe20000000000 */
[----:B------:R-:W-:Y:S01]  /*6420*/  ISETP.GE.AND P1, PT, R4, RZ, PT ;  /* 0x000000ff0400720c */ /* 0x000fe20003f26270 */
[----:B------:R-:W-:Y:S01]  /*6430*/  @!P5 IMAD.IADD R6, R6, 0x1, -R27 ;  /* 0x000000010606d824 */ /* 0x000fe200078e0a1b */
[----:B------:R-:W-:Y:S01]  /*6440*/  ISETP.GE.AND P5, PT, R13, RZ, PT ;  /* 0x000000ff0d00720c */ /* 0x000fe20003fa6270 */
[----:B------:R-:W-:Y:S01]  /*6450*/  IMAD.HI.U32 R2, R7, R29, RZ ;  /* 0x0000001d07027227 */ /* 0x000fe200078e00ff */
[----:B------:R-:W-:Y:S01]  /*6460*/  IABS R14, R5 ;  /* 0x00000005000e7213 */ /* 0x000fe20000000000 */
[----:B------:R-:W-:Y:S01]  /*6470*/  STL [R1+0x14], R15 ;  /* 0x0000140f01007387 */ /* 0x000fe20000100800 */
[----:B------:R-:W-:Y:S01]  /*6480*/  ISETP.GT.U32.AND P2, PT, R27, R6, PT ;  /* 0x000000061b00720c */ /* 0x000fe20003f44070 */
[----:B0-----:R-:W-:-:S02]  /*6490*/  IMAD.MOV.U32 R0, RZ, RZ, R10 ;  /* 0x000000ffff007224 */ /* 0x001fc400078e000a */
[----:B------:R-:W-:Y:S02]  /*64a0*/  VIADD R10, R24, 0xc ;  /* 0x0000000c180a7836 */ /* 0x000fe40000000000 */
[----:B------:R-:W-:Y:S02]  /*64b0*/  @!P0 IMAD.IADD R9, R9, 0x1, -R27 ;  /* 0x0000000109098824 */ /* 0x000fe400078e0a1b */
[----:B------:R-:W-:Y:S01]  /*64c0*/  IMAD.MOV.U32 R12, RZ, RZ, R14 ;  /* 0x000000ffff0c7224 */ /* 0x000fe200078e000e */
[----:B------:R-:W-:Y:S01]  /*64d0*/  IABS R26, R10 ;  /* 0x0000000a001a7213 */ /* 0x000fe20000000000 */
[----:B------:R-:W-:Y:S02]  /*64e0*/  @!P4 IMAD.MOV R9, RZ, RZ, -R9 ;  /* 0x000000ffff09c224 */ /* 0x000fe400078e0a09 */
[----:B------:R-:W-:Y:S02]  /*64f0*/  IMAD.MOV R2, RZ, RZ, -R2 ;  /* 0x000000ffff027224 */ /* 0x000fe400078e0a02 */
[----:B------:R-:W-:-:S04]  /*6500*/  IMAD.HI.U32 R4, R7, R26, RZ ;  /* 0x0000001a07047227 */ /* 0x000fc800078e00ff */
[----:B------:R-:W-:Y:S02]  /*6510*/  IMAD.MOV R4, RZ, RZ, -R4 ;  /* 0x000000ffff047224 */ /* 0x000fe400078e0a04 */
[----:B------:R-:W-:-:S04]  /*6520*/  IMAD.HI.U32 R13, R7, R12, RZ ;  /* 0x0000000c070d7227 */ /* 0x000fc800078e00ff */
[C---:B------:R-:W-:Y:S02]  /*6530*/  IMAD R26, R27.reuse, R4, R26 ;  /* 0x000000041b1a7224 */ /* 0x040fe400078e021a */
[C---:B------:R-:W-:Y:S02]  /*6540*/  IMAD R29, R27.reuse, R2, R29 ;  /* 0x000000021b1d7224 */ /* 0x040fe400078e021d */
[----:B------:R-:W-:Y:S01]  /*6550*/  @!P3 IMAD.MOV R0, RZ, RZ, -R0 ;  /* 0x000000ffff00b224 */ /* 0x000fe200078e0a00 */
[----:B------:R-:W-:Y:S01]  /*6560*/  ISETP.GT.U32.AND P4, PT, R27, R26, PT ;  /* 0x0000001a1b00720c */ /* 0x000fe20003f84070 */
[----:B------:R-:W-:Y:S01]  /*6570*/  VIADD R2, R24, 0xa ;  /* 0x0000000a18027836 */ /* 0x000fe20000000000 */
[----:B------:R-:W-:Y:S01]  /*6580*/  ISETP.GE.AND P3, PT, R5, RZ, PT ;  /* 0x000000ff0500720c */ /* 0x000fe20003f66270 */
[----:B------:R-:W-:Y:S01]  /*6590*/  IMAD.MOV R13, RZ, RZ, -R13 ;  /* 0x000000ffff0d7224 */ /* 0x000fe200078e0a0d */
[----:B------:R0:W-:Y:S01]  /*65a0*/  STL [R1+0x10], R0 ;  /* 0x0000100001007387 */ /* 0x0001e20000100800 */
[----:B------:R-:W-:Y:S01]  /*65b0*/  @!P2 IMAD.IADD R6, R6, 0x1, -R27 ;  /* 0x000000010606a824 */ /* 0x000fe200078e0a1b */
[----:B------:R-:W-:Y:S01]  /*65c0*/  IABS R25, R2 ;  /* 0x0000000200197213 */ /* 0x000fe20000000000 */
[C---:B------:R-:W-:Y:S01]  /*65d0*/  IMAD R12, R27.reuse, R13, R12 ;  /* 0x0000000d1b0c7224 */ /* 0x040fe200078e020c */
[----:B------:R-:W-:Y:S01]  /*65e0*/  ISETP.GT.U32.AND P0, PT, R27, R29, PT ;  /* 0x0000001d1b00720c */ /* 0x000fe20003f04070 */
[----:B------:R-:W-:-:S02]  /*65f0*/  VIADD R5, R24, 0xb ;  /* 0x0000000b18057836 */ /* 0x000fc40000000000 */
[----:B------:R-:W-:Y:S01]  /*6600*/  IMAD.HI.U32 R4, R7, R25, RZ ;  /* 0x0000001907047227 */ /* 0x000fe200078e00ff */
[C---:B------:R-:W-:Y:S02]  /*6610*/  ISETP.GT.U32.AND P2, PT, R27.reuse, R12, PT ;  /* 0x0000000c1b00720c */ /* 0x040fe40003f44070 */
[----:B------:R-:W-:Y:S01]  /*6620*/  IABS R13, R5 ;  /* 0x00000005000d7213 */ /* 0x000fe20000000000 */
[----:B------:R-:W-:Y:S02]  /*6630*/  @!P4 IMAD.IADD R26, R26, 0x1, -R27 ;  /* 0x000000011a1ac824 */ /* 0x000fe400078e0a1b */
[----:B0-----:R-:W-:Y:S02]  /*6640*/  IMAD.MOV.U32 R0, RZ, RZ, R6 ;  /* 0x000000ffff007224 */ /* 0x001fe400078e0006 */
[----:B------:R-:W-:Y:S01]  /*6650*/  IMAD.MOV R4, RZ, RZ, -R4 ;  /* 0x000000ffff047224 */ /* 0x000fe200078e0a04 */
[----:B------:R-:W-:Y:S01]  /*6660*/  ISETP.GT.U32.AND P4, PT, R27, R26, PT ;  /* 0x0000001a1b00720c */ /* 0x000fe20003f84070 */
[----:B------:R-:W-:-:S02]  /*6670*/  @!P6 IMAD.MOV R0, RZ, RZ, -R0 ;  /* 0x000000ffff00e224 */ /* 0x000fc400078e0a00 */
[C---:B------:R-:W-:Y:S02]  /*6680*/  VIADD R17, R24.reuse, 0x7 ;  /* 0x0000000718117836 */ /* 0x040fe40000000000 */
[C---:B------:R-:W-:Y:S01]  /*6690*/  IMAD R25, R27.reuse, R4, R25 ;  /* 0x000000041b197224 */ /* 0x040fe200078e0219 */
[----:B------:R0:W-:Y:S01]  /*66a0*/  STL [R1+0xc], R0 ;  /* 0x00000c0001007387 */ /* 0x0001e20000100800 */
[----:B------:R-:W-:Y:S02]  /*66b0*/  VIADD R15, R24, 0x8 ;  /* 0x00000008180f7836 */ /* 0x000fe40000000000 */
[--C-:B------:R-:W-:Y:S01]  /*66c0*/  @!P2 IMAD.IADD R12, R12, 0x1, -R27.reuse ;  /* 0x000000010c0ca824 */ /* 0x100fe200078e0a1b */
[----:B------:R-:W-:Y:S01]  /*66d0*/  ISETP.GE.AND P2, PT, R10, RZ, PT ;  /* 0x000000ff0a00720c */ /* 0x000fe20003f46270 */
[----:B------:R1:W-:Y:S01]  /*66e0*/  STL [R1+0x8], R9 ;  /* 0x0000080901007387 */ /* 0x0003e20000100800 */
[----:B------:R-:W-:Y:S01]  /*66f0*/  IABS R10, R15 ;  /* 0x0000000f000a7213 */ /* 0x000fe20000000000 */
[----:B------:R-:W-:Y:S01]  /*6700*/  @!P4 IMAD.IADD R26, R26, 0x1, -R27 ;  /* 0x000000011a1ac824 */ /* 0x000fe200078e0a1b */
[C---:B------:R-:W-:Y:S01]  /*6710*/  ISETP.GT.U32.AND P4, PT, R27.reuse, R25, PT ;  /* 0x000000191b00720c */ /* 0x040fe20003f84070 */
[----:B------:R-:W-:Y:S01]  /*6720*/  VIADD R18, R24, 0x6 ;  /* 0x0000000618127836 */ /* 0x000fe20000000000 */
[----:B------:R-:W-:Y:S01]  /*6730*/  ISETP.GT.U32.AND P6, PT, R27, R12, PT ;  /* 0x0000000c1b00720c */ /* 0x000fe20003fc4070 */
[----:B0-----:R-:W-:-:S02]  /*6740*/  IMAD.MOV.U32 R0, RZ, RZ, R8 ;  /* 0x000000ffff007224 */ /* 0x001fc400078e0008 */
[----:B------:R-:W-:Y:S01]  /*6750*/  IMAD.HI.U32 R11, R7, R10, RZ ;  /* 0x0000000a070b7227 */ /* 0x000fe200078e00ff */
[----:B------:R-:W-:-:S03]  /*6760*/  IABS R22, R18 ;  /* 0x0000001200167213 */ /* 0x000fc60000000000 */
[----:B------:R-:W-:Y:S01]  /*6770*/  @!P5 IMAD.MOV R0, RZ, RZ, -R0 ;  /* 0x000000ffff00d224 */ /* 0x000fe200078e0a00 */
[----:B------:R-:W-:Y:S01]  /*6780*/  ISETP.GE.AND P5, PT, R5, RZ, PT ;  /* 0x000000ff0500720c */ /* 0x000fe20003fa6270 */
[----:B-1----:R-:W-:Y:S01]  /*6790*/  VIADD R9, R24, 0x9 ;  /* 0x0000000918097836 */ /* 0x002fe20000000000 */
[----:B------:R-:W-:Y:S01]  /*67a0*/  IABS R5, R17 ;  /* 0x0000001100057213 */ /* 0x000fe20000000000 */
[----:B------:R-:W-:Y:S01]  /*67b0*/  IMAD.MOV R11, RZ, RZ, -R11 ;  /* 0x000000ffff0b7224 */ /* 0x000fe200078e0a0b */
[----:B------:R0:W-:Y:S01]  /*67c0*/  STL [R1+0x4], R0 ;  /* 0x0000040001007387 */ /* 0x0001e20000100800 */
[----:B------:R-:W-:Y:S01]  /*67d0*/  @!P4 IMAD.IADD R25, R25, 0x1, -R27 ;  /* 0x000000011919c824 */ /* 0x000fe200078e0a1b */
[----:B------:R-:W-:Y:S01]  /*67e0*/  IABS R23, R9 ;  /* 0x0000000900177213 */ /* 0x000fe20000000000 */
[----:B------:R-:W-:Y:S01]  /*67f0*/  IMAD.HI.U32 R8, R7, R5, RZ ;  /* 0x0000000507087227 */ /* 0x000fe200078e00ff */
[----:B------:R-:W-:-:S03]  /*6800*/  ISETP.GE.AND P4, PT, R9, RZ, PT ;  /* 0x000000ff0900720c */ /* 0x000fc60003f86270 */
[----:B------:R-:W-:Y:S02]  /*6810*/  IMAD.MOV R8, RZ, RZ, -R8 ;  /* 0x000000ffff087224 */ /* 0x000fe400078e0a08 */
[C---:B------:R-:W-:Y:S02]  /*6820*/  IMAD R9, R27.reuse, R11, R10 ;  /* 0x0000000b1b097224 */ /* 0x040fe400078e020a */
[----:B------:R-:W-:Y:S01]  /*6830*/  IMAD R5, R27, R8, R5 ;  /* 0x000000081b057224 */ /* 0x000fe200078e0205 */
[----:B------:R-:W-:Y:S01]  /*6840*/  LOP3.LUT R8, R28, 0xf0, RZ, 0xfc, !PT ;  /* 0x000000f01c087812 */ /* 0x000fe200078efcff */
[----:B------:R-:W-:Y:S02]  /*6850*/  VIADD R10, R24, 0x2 ;  /* 0x00000002180a7836 */ /* 0x000fe40000000000 */
[----:B0-----:R-:W-:Y:S02]  /*6860*/  IMAD R0, RZ, RZ, -UR6 ;  /* 0x80000006ff007e24 */ /* 0x001fe4000f8e02ff */
[----:B------:R-:W-:Y:S01]  /*6870*/  IMAD R8, R8, UR6, RZ ;  /* 0x0000000608087c24 */ /* 0x000fe2000f8e02ff */
[----:B------:R0:W-:Y:S01]  /*6880*/  STL [R1+0x28], R10 ;  /* 0x0000280a01007387 */ /* 0x0001e20000100800 */
[----:B------:R-:W-:-:S02]  /*6890*/  VIADD R19, R24, 0x5 ;  /* 0x0000000518137836 */ /* 0x000fc40000000000 */
[C---:B------:R-:W-:Y:S01]  /*68a0*/  VIADD R20, R24.reuse, 0x3 ;  /* 0x0000000318147836 */ /* 0x040fe20000000000 */
[----:B------:R1:W-:Y:S01]  /*68b0*/  STL [R1+0xfb8], R8 ;  /* 0x000fb80801007387 */ /* 0x0003e20000100800 */
[----:B------:R-:W-:Y:S01]  /*68c0*/  VIADD R28, R24, 0x1 ;  /* 0x00000001181c7836 */ /* 0x000fe20000000000 */
[----:B------:R-:W-:Y:S01]  /*68d0*/  IABS R24, R10 ;  /* 0x0000000a00187213 */ /* 0x000fe20000000000 */
[----:B------:R-:W-:Y:S02]  /*68e0*/  @!P0 IMAD.IADD R29, R29, 0x1, -R27 ;  /* 0x000000011d1d8824 */ /* 0x000fe400078e0a1b */
[----:B------:R-:W-:Y:S01]  /*68f0*/  IMAD.HI.U32 R6, R7, R13, RZ ;  /* 0x0000000d07067227 */ /* 0x000fe200078e00ff */
[----:B------:R-:W-:Y:S02]  /*6900*/  IABS R16, R28 ;  /* 0x0000001c00107213 */ /* 0x000fe40000000000 */
[----:B------:R-:W-:Y:S01]  /*6910*/  ISETP.GT.U32.AND P0, PT, R27, R29, PT ;  /* 0x0000001d1b00720c */ /* 0x000fe20003f04070 */
[----:B0-----:R-:W-:-:S02]  /*6920*/  IMAD R10, R0, 0x8, R8 ;  /* 0x00000008000a7824 */ /* 0x001fc400078e0208 */
[----:B------:R-:W-:Y:S02]  /*6930*/  IMAD.MOV R6, RZ, RZ, -R6 ;  /* 0x000000ffff067224 */ /* 0x000fe400078e0a06 */
[----:B------:R-:W-:Y:S02]  /*6940*/  IMAD R10, R0, 0x8, R10 ;  /* 0x00000008000a7824 */ /* 0x000fe400078e020a */
[----:B------:R-:W-:Y:S01]  /*6950*/  IMAD R13, R27, R6, R13 ;  /* 0x000000061b0d7224 */ /* 0x000fe200078e020d */
[----:B------:R-:W-:Y:S01]  /*6960*/  IABS R6, R19 ;  /* 0x0000001300067213 */ /* 0x000fe20000000000 */
[--C-:B------:R-:W-:Y:S01]  /*6970*/  @!P6 IMAD.IADD R12, R12, 0x1, -R27.reuse ;  /* 0x000000010c0ce824 */ /* 0x100fe200078e0a1b */
[----:B------:R0:W-:Y:S01]  /*6980*/  STL [R1+0xc4], R10 ;  /* 0x0000c40a01007387 */ /* 0x0001e20000100800 */
[----:B------:R-:W-:Y:S01]  /*6990*/  ISETP.GE.AND P6, PT, R2, RZ, PT ;  /* 0x000000ff0200720c */ /* 0x000fe20003fc6270 */
[----:B------:R-:W-:Y:S02]  /*69a0*/  IMAD.HI.U32 R2, R7, R23, RZ ;  /* 0x0000001707027227 */ /* 0x000fe400078e00ff */
[----:B-1----:R-:W2:Y:S02]  /*69b0*/  LDL.LU R8, [R1+0x28] ;  /* 0x0000280001087983 */ /* 0x002ea40000300800 */
[----:B------:R-:W-:Y:S01]  /*69c0*/  @!P0 IMAD.IADD R29, R29, 0x1, -R27 ;  /* 0x000000011d1d8824 */ /* 0x000fe200078e0a1b */
[----:B------:R-:W-:Y:S01]  /*69d0*/  ISETP.GT.U32.AND P0, PT, R27, R13, PT ;  /* 0x0000000d1b00720c */ /* 0x000fe20003f04070 */
[----:B------:R-:W-:-:S02]  /*69e0*/  IMAD.MOV R2, RZ, RZ, -R2 ;  /* 0x000000ffff027224 */ /* 0x000fc400078e0a02 */
[----:B------:R-:W-:-:S04]  /*69f0*/  IMAD.HI.U32 R4, R7, R22, RZ ;  /* 0x0000001607047227 */ /* 0x000fc800078e00ff */
[----:B------:R-:W-:Y:S02]  /*6a00*/  IMAD R23, R27, R2, R23 ;  /* 0x000000021b177224 */ /* 0x000fe400078e0217 */
[----:B------:R-:W-:-:S04]  /*6a10*/  IMAD.HI.U32 R2, R7, R6, RZ ;  /* 0x0000000607027227 */ /* 0x000fc800078e00ff */
[----:B------:R-:W-:Y:S02]  /*6a20*/  @!P0 IMAD.IADD R13, R13, 0x1, -R27 ;  /* 0x000000010d0d8824 */ /* 0x000fe400078e0a1b */
[----:B------:R-:W-:Y:S02]  /*6a30*/  IMAD.MOV R2, RZ, RZ, -R2 ;  /* 0x000000ffff027224 */ /* 0x000fe400078e0a02 */
[----:B------:R-:W-:Y:S01]  /*6a40*/  IMAD.MOV R4, RZ, RZ, -R4 ;  /* 0x000000ffff047224 */ /* 0x000fe200078e0a04 */
[C---:B------:R-:W-:Y:S01]  /*6a50*/  ISETP.GT.U32.AND P0, PT, R27.reuse, R13, PT ;  /* 0x0000000d1b00720c */ /* 0x040fe20003f04070 */
[C---:B------:R-:W-:Y:S01]  /*6a60*/  IMAD R6, R27.reuse, R2, R6 ;  /* 0x000000021b067224 */ /* 0x040fe200078e0206 */
[----:B------:R-:W-:Y:S01]  /*6a70*/  IABS R2, R21 ;  /* 0x0000001500027213 */ /* 0x000fe20000000000 */
[----:B------:R-:W-:Y:S01]  /*6a80*/  IMAD R22, R27, R4, R22 ;  /* 0x000000041b167224 */ /* 0x000fe200078e0216 */
[----:B------:R-:W-:Y:S01]  /*6a90*/  IABS R4, R20 ;  /* 0x0000001400047213 */ /* 0x000fe20000000000 */
[----:B0-----:R-:W-:-:S02]  /*6aa0*/  IMAD R10, R0, 0x8, R10 ;  /* 0x00000008000a7824 */ /* 0x001fc400078e020a */
[----:B------:R-:W-:-:S04]  /*6ab0*/  IMAD.HI.U32 R14, R7, R2, RZ ;  /* 0x00000002070e7227 */ /* 0x000fc800078e00ff */
[----:B------:R-:W-:Y:S02]  /*6ac0*/  IMAD.MOV R14, RZ, RZ, -R14 ;  /* 0x000000ffff0e7224 */ /* 0x000fe400078e0a0e */
[----:B------:R-:W-:Y:S01]  /*6ad0*/  @!P0 IMAD.IADD R13, R13, 0x1, -R27 ;  /* 0x000000010d0d8824 */ /* 0x000fe200078e0a1b */
[----:B------:R-:W-:Y:S01]  /*6ae0*/  ISETP.GT.U32.AND P0, PT, R27, R23, PT ;  /* 0x000000171b00720c */ /* 0x000fe20003f04070 */
[----:B------:R-:W-:-:S04]  /*6af0*/  IMAD.HI.U32 R11, R7, R4, RZ ;  /* 0x00000004070b7227 */ /* 0x000fc800078e00ff */
[----:B------:R-:W-:Y:S02]  /*6b00*/  @!P1 IMAD.MOV R29, RZ, RZ, -R29 ;  /* 0x000000ffff1d9224 */ /* 0x000fe400078e0a1d */
[----:B------:R-:W-:Y:S02]  /*6b10*/  @!P5 IMAD.MOV R13, RZ, RZ, -R13 ;  /* 0x000000ffff0dd224 */ /* 0x000fe400078e0a0d */
[----:B------:R-:W-:-:S04]  /*6b20*/  IMAD R2, R27, R14, R2 ;  /* 0x0000000e1b027224 */ /* 0x000fc800078e0202 */
[----:B------:R-:W-:Y:S01]  /*6b30*/  @!P0 IMAD.IADD R23, R23, 0x1, -R27 ;  /* 0x0000000117178824 */ /* 0x000fe200078e0a1b */
[C---:B------:R-:W-:Y:S01]  /*6b40*/  ISETP.GT.U32.AND P0, PT, R27.reuse, R9, PT ;  /* 0x000000091b00720c */ /* 0x040fe20003f04070 */
[----:B------:R-:W-:Y:S01]  /*6b50*/  IMAD.MOV R11, RZ, RZ, -R11 ;  /* 0x000000ffff0b7224 */ /* 0x000fe200078e0a0b */
[----:B------:R-:W-:Y:S01]  /*6b60*/  ISETP.GT.U32.AND P5, PT, R27, R22, PT ;  /* 0x000000161b00720c */ /* 0x000fe20003fa4070 */
[----:B------:R-:W-:Y:S01]  /*6b70*/  IMAD.HI.U32 R14, R7, R24, RZ ;  /* 0x00000018070e7227 */ /* 0x000fe200078e00ff */
[----:B------:R-:W-:-:S03]  /*6b80*/  ISETP.GT.U32.AND P1, PT, R27, R23, PT ;  /* 0x000000171b00720c */ /* 0x000fc60003f24070 */
[----:B------:R-:W-:-:S06]  /*6b90*/  IMAD R4, R27, R11, R4 ;  /* 0x0000000b1b047224 */ /* 0x000fcc00078e0204 */
[----:B------:R-:W-:Y:S01]  /*6ba0*/  @!P0 IMAD.IADD R9, R9, 0x1, -R27 ;  /* 0x0000000109098824 */ /* 0x000fe200078e0a1b */
[----:B------:R-:W-:Y:S01]  /*6bb0*/  ISETP.GT.U32.AND P0, PT, R27, R5, PT ;  /* 0x000000051b00720c */ /* 0x000fe20003f04070 */
[----:B------:R-:W-:Y:S02]  /*6bc0*/  IMAD.MOV R14, RZ, RZ, -R14 ;  /* 0x000000ffff0e7224 */ /* 0x000fe400078e0a0e */
[----:B------:R-:W-:Y:S02]  /*6bd0*/  IMAD R11, R0, 0x8, R10 ;  /* 0x00000008000b7824 */ /* 0x000fe400078e020a */
[----:B------:R-:W-:Y:S02]  /*6be0*/  IMAD.MOV.U32 R0, RZ, RZ, R12 ;  /* 0x000000ffff007224 */ /* 0x000fe400078e000c */
[----:B------:R-:W-:-:S06]  /*6bf0*/  @!P2 IMAD.MOV R26, RZ, RZ, -R26 ;  /* 0x000000ffff1aa224 */ /* 0x000fcc00078e0a1a */
[--C-:B------:R-:W-:Y:S01]  /*6c00*/  @!P0 IMAD.IADD R5, R5, 0x1, -R27.reuse ;  /* 0x0000000105058824 */ /* 0x100fe200078e0a1b */
[C---:B------:R-:W-:Y:S01]  /*6c10*/  ISETP.GT.U32.AND P0, PT, R27.reuse, R25, PT ;  /* 0x000000191b00720c */ /* 0x040fe20003f04070 */
[C---:B------:R-:W-:Y:S01]  /*6c20*/  IMAD R24, R27.reuse, R14, R24 ;  /* 0x0000000e1b187224 */ /* 0x040fe200078e0218 */
[C---:B------:R-:W-:Y:S01]  /*6c30*/  ISETP.GT.U32.AND P2, PT, R27.reuse, R9, PT ;  /* 0x000000091b00720c */ /* 0x040fe20003f44070 */
[----:B------:R-:W-:Y:S01]  /*6c40*/  @!P3 IMAD.MOV R0, RZ, RZ, -R0 ;  /* 0x000000ffff00b224 */ /* 0x000fe200078e0a00 */
[----:B------:R-:W-:Y:S01]  /*6c50*/  ISETP.GT.U32.AND P3, PT, R27, R5, PT ;  /* 0x000000051b00720c */ /* 0x000fe20003f64070 */
[--C-:B------:R-:W-:Y:S01]  /*6c60*/  @!P1 IMAD.IADD R23, R23, 0x1, -R27.reuse ;  /* 0x0000000117179824 */ /* 0x100fe200078e0a1b */
[----:B------:R0:W-:Y:S01]  /*6c70*/  STL [R1+0xfb0], R10 ;  /* 0x000fb00a01007387 */ /* 0x0001e20000100800 */
[----:B------:R-:W-:Y:S01]  /*6c80*/  @!P5 IMAD.IADD R22, R22, 0x1, -R27 ;  /* 0x000000011616d824 */ /* 0x000fe200078e0a1b */
[C---:B------:R-:W-:Y:S02]  /*6c90*/  ISETP.GT.U32.AND P1, PT, R27.reuse, R2, PT ;  /* 0x000000021b00720c */ /* 0x040fe40003f24070 */
[----:B------:R-:W-:-:S03]  /*6ca0*/  ISETP.GT.U32.AND P5, PT, R27, R24, PT ;  /* 0x000000181b00720c */ /* 0x000fc60003fa4070 */
[----:B------:R-:W-:Y:S02]  /*6cb0*/  @!P0 IMAD.IADD R25, R25, 0x1, -R27 ;  /* 0x0000000119198824 */ /* 0x000fe400078e0a1b */
[----:B0-----:R-:W-:Y:S01]  /*6cc0*/  IMAD R10, RZ, RZ, -UR6 ;  /* 0x80000006ff0a7e24 */ /* 0x001fe2000f8e02ff */
[----:B------:R-:W-:-:S03]  /*6cd0*/  ISETP.GT.U32.AND P0, PT, R27, R6, PT ;  /* 0x000000061b00720c */ /* 0x000fc60003f04070 */
[----:B------:R-:W-:Y:S02]  /*6ce0*/  IMAD R12, R10, 0x8, R11 ;  /* 0x000000080a0c7824 */ /* 0x000fe400078e020b */
[----:B------:R-:W-:-:S04]  /*6cf0*/  IMAD.HI.U32 R7, R7, R16, RZ ;  /* 0x0000001007077227 */ /* 0x000fc800078e00ff */
[C---:B------:R-:W-:Y:S02]  /*6d00*/  IMAD R14, R10.reuse, 0x8, R12 ;  /* 0x000000080a0e7824 */ /* 0x040fe400078e020c */
[--C-:B------:R-:W-:Y:S01]  /*6d10*/  @!P2 IMAD.IADD R9, R9, 0x1, -R27.reuse ;  /* 0x000000010909a824 */ /* 0x100fe200078e0a1b */
[----:B------:R-:W-:Y:S01]  /*6d20*/  ISETP.GT.U32.AND P2, PT, R27, R4, PT ;  /* 0x000000041b00720c */ /* 0x000fe20003f44070 */
[----:B------:R-:W-:Y:S01]  /*6d30*/  @!P3 IMAD.IADD R5, R5, 0x1, -R27 ;  /* 0x000000010505b824 */ /* 0x000fe200078e0a1b */
[----:B------:R-:W-:Y:S01]  /*6d40*/  ISETP.GE.AND P3, PT, R15, RZ, PT ;  /* 0x000000ff0f00720c */ /* 0x000fe20003f66270 */
[----:B------:R-:W-:Y:S02]  /*6d50*/  IMAD.MOV R7, RZ, RZ, -R7 ;  /* 0x000000ffff077224 */ /* 0x000fe400078e0a07 */
[----:B------:R-:W-:Y:S02]  /*6d60*/  IMAD R15, R10, 0x10, R14 ;  /* 0x000000100a0f7824 */ /* 0x000fe400078e020e */
[----:B------:R-:W-:-:S02]  /*6d70*/  @!P1 IMAD.IADD R2, R2, 0x1, -R27 ;  /* 0x0000000102029824 */ /* 0x000fc400078e0a1b */
[--C-:B------:R-:W-:Y:S01]  /*6d80*/  @!P5 IMAD.IADD R24, R24, 0x1, -R27.reuse ;  /* 0x000000011818d824 */ /* 0x100fe200078e0a1b */
[C---:B------:R-:W-:Y:S01]  /*6d90*/  ISETP.GT.U32.AND P5, PT, R27.reuse, R22, PT ;  /* 0x000000161b00720c */ /* 0x040fe20003fa4070 */
[C---:B------:R-:W-:Y:S02]  /*6da0*/  IMAD R7, R27.reuse, R7, R16 ;  /* 0x000000071b077224 */ /* 0x040fe400078e0210 */
[----:B------:R-:W-:Y:S02]  /*6db0*/  @!P0 IMAD.IADD R6, R6, 0x1, -R27 ;  /* 0x0000000106068824 */ /* 0x000fe400078e0a1b */
[C---:B------:R-:W-:Y:S02]  /*6dc0*/  IMAD R16, R10.reuse, 0x8, R15 ;  /* 0x000000080a107824 */ /* 0x040fe400078e020f */
[----:B------:R-:W-:Y:S01]  /*6dd0*/  @!P6 IMAD.MOV R25, RZ, RZ, -R25 ;  /* 0x000000ffff19e224 */ /* 0x000fe200078e0a19 */
[----:B------:R-:W-:Y:S02]  /*6de0*/  ISETP.GT.U32.AND P6, PT, R27, R2, PT ;  /* 0x000000021b00720c */ /* 0x000fe40003fc4070 */
[----:B------:R-:W-:Y:S01]  /*6df0*/  ISETP.GE.AND P0, PT, R17, RZ, PT ;  /* 0x000000ff1100720c */ /* 0x000fe20003f06270 */
[----:B------:R-:W-:-:S02]  /*6e00*/  IMAD R17, R10, 0x8, R16 ;  /* 0x000000080a117824 */ /* 0x000fc400078e0210 */
[----:B------:R-:W-:Y:S01]  /*6e10*/  @!P4 IMAD.MOV R23, RZ, RZ, -R23 ;  /* 0x000000ffff17c224 */ /* 0x000fe200078e0a17 */
[C---:B------:R-:W-:Y:S01]  /*6e20*/  ISETP.GT.U32.AND P4, PT, R27.reuse, R6, PT ;  /* 0x000000061b00720c */ /* 0x040fe20003f84070 */
[----:B------:R-:W-:Y:S01]  /*6e30*/  @!P2 IMAD.IADD R4, R4, 0x1, -R27 ;  /* 0x000000010404a824 */ /* 0x000fe200078e0a1b */
[----:B------:R-:W-:Y:S01]  /*6e40*/  ISETP.GE.AND P2, PT, R18, RZ, PT ;  /* 0x000000ff1200720c */ /* 0x000fe20003f46270 */
[----:B------:R-:W-:Y:S01]  /*6e50*/  STL [R1+0xfbc], R0 ;  /* 0x000fbc0001007387 */ /* 0x000fe20000100800 */
[C---:B------:R-:W-:Y:S01]  /*6e60*/  ISETP.GT.U32.AND P1, PT, R27.reuse, R7, PT ;  /* 0x000000071b00720c */ /* 0x040fe20003f24070 */
[----:B------:R-:W-:Y:S02]  /*6e70*/  IMAD R18, R10, 0x8, R17 ;  /* 0x000000080a127824 */ /* 0x000fe400078e0211 */
[----:B------:R-:W-:Y:S01]  /*6e80*/  STL [R1+0xfc0], R29 ;  /* 0x000fc01d01007387 */ /* 0x000fe20000100800 */
[----:B------:R-:W-:Y:S01]  /*6e90*/  @!P3 IMAD.MOV R9, RZ, RZ, -R9 ;  /* 0x000000ffff09b224 */ /* 0x000fe200078e0a09 */
[----:B------:R-:W-:Y:S01]  /*6ea0*/  ISETP.GT.U32.AND P3, PT, R27, R24, PT ;  /* 0x000000181b00720c */ /* 0x000fe20003f64070 */
[----:B------:R-:W-:Y:S01]  /*6eb0*/  @!P5 IMAD.IADD R22, R22, 0x1, -R27 ;  /* 0x000000011616d824 */ /* 0x000fe200078e0a1b */
[----:B------:R-:W-:Y:S01]  /*6ec0*/  STL [R1+0xfc4], R26 ;  /* 0x000fc41a01007387 */ /* 0x000fe20000100800 */
[----:B------:R-:W-:Y:S01]  /*6ed0*/  ISETP.GE.AND P5, PT, R19, RZ, PT ;  /* 0x000000ff1300720c */ /* 0x000fe20003fa6270 */
[----:B------:R-:W-:-:S02]  /*6ee0*/  IMAD R19, R10, 0x8, R18 ;  /* 0x000000080a137824 */ /* 0x000fc400078e0212 */
[----:B------:R-:W-:Y:S01]  /*6ef0*/  STL [R1+0xfc8], R11 ;  /* 0x000fc80b01007387 */ /* 0x000fe20000100800 */
[----:B------:R-:W-:-:S03]  /*6f00*/  @!P6 IMAD.IADD R2, R2, 0x1, -R27 ;  /* 0x000000010202e824 */ /* 0x000fc600078e0a1b */
[----:B------:R-:W-:Y:S01]  /*6f10*/  STL [R1+0xfcc], R13 ;  /* 0x000fcc0d01007387 */ /* 0x000fe20000100800 */
[----:B------:R-:W-:Y:S01]  /*6f20*/  @!P0 IMAD.MOV R5, RZ, RZ, -R5 ;  /* 0x000000ffff058224 */ /* 0x000fe200078e0a05 */
[----:B------:R-:W-:Y:S02]  /*6f30*/  ISETP.GE.AND P6, PT, R20, RZ, PT ;  /* 0x000000ff1400720c */ /* 0x000fe40003fc6270 */
[----:B------:R-:W-:Y:S01]  /*6f40*/  STL [R1+0xfd0], R12 ;  /* 0x000fd00c01007387 */ /* 0x000fe20000100800 */
[----:B------:R-:W-:-:S03]  /*6f50*/  IMAD R20, R10, 0x8, R19 ;  /* 0x000000080a147824 */ /* 0x000fc600078e0213 */
[----:B------:R-:W-:Y:S01]  /*6f60*/  STL [R1+0xfd4], R14 ;  /* 0x000fd40e01007387 */ /* 0x000fe20000100800 */
[----:B------:R-:W-:-:S03]  /*6f70*/  @!P4 IMAD.IADD R6, R6, 0x1, -R27 ;  /* 0x000000010606c824 */ /* 0x000fc600078e0a1b */
[----:B------:R-:W-:Y:S01]  /*6f80*/  STL [R1+0xfd8], R15 ;  /* 0x000fd80f01007387 */ /* 0x000fe20000100800 */
[----:B------:R-:W-:-:S03]  /*6f90*/  ISETP.GE.AND P4, PT, R21, RZ, PT ;  /* 0x000000ff1500720c */ /* 0x000fc60003f86270 */
[----:B------:R-:W-:Y:S01]  /*6fa0*/  STL [R1+0xfdc], R16 ;  /* 0x000fdc1001007387 */ /* 0x000fe20000100800 */
[----:B------:R-:W-:-:S03]  /*6fb0*/  IMAD R21, R10, 0x8, R20 ;  /* 0x000000080a157824 */ /* 0x000fc600078e0214 */
[----:B------:R-:W-:Y:S01]  /*6fc0*/  STL [R1+0xfe0], R25 ;  /* 0x000fe01901007387 */ /* 0x000fe20000100800 */
[----:B------:R-:W-:-:S03]  /*6fd0*/  @!P1 IMAD.IADD R7, R7, 0x1, -R27 ;  /* 0x0000000107079824 */ /* 0x000fc600078e0a1b */
[----:B------:R-:W-:Y:S04]  /*6fe0*/  STL [R1+0xfe4], R23 ;  /* 0x000fe41701007387 */ /* 0x000fe80000100800 */
[----:B------:R-:W-:Y:S01]  /*6ff0*/  STL [R1+0xfe8], R9 ;  /* 0x000fe80901007387 */ /* 0x000fe20000100800 */
[----:B------:R-:W-:-:S03]  /*7000*/  @!P3 IMAD.IADD R24, R24, 0x1, -R27 ;  /* 0x000000011818b824 */ /* 0x000fc600078e0a1b */
[----:B------:R-:W-:Y:S01]  /*7010*/  STL [R1+0xfec], R5 ;  /* 0x000fec0501007387 */ /* 0x000fe20000100800 */
[----:B------:R-:W-:-:S03]  /*7020*/  ISETP.GE.AND P3, PT, R28, RZ, PT ;  /* 0x000000ff1c00720c */ /* 0x000fc60003f66270 */
[----:B------:R-:W-:Y:S01]  /*7030*/  STL [R1+0xff0], R17 ;  /* 0x000ff01101007387 */ /* 0x000fe20000100800 */
[----:B------:R-:W-:-:S03]  /*7040*/  IMAD R28, R10, 0x10, R21 ;  /* 0x000000100a1c7824 */ /* 0x000fc600078e0215 */
[----:B------:R-:W-:Y:S01]  /*7050*/  STL [R1+0xff4], R18 ;  /* 0x000ff41201007387 */ /* 0x000fe20000100800 */
[----:B------:R-:W-:-:S03]  /*7060*/  ISETP.GT.U32.AND P1, PT, R27, R4, PT ;  /* 0x000000041b00720c */ /* 0x000fc60003f24070 */
[----:B------:R-:W-:Y:S01]  /*7070*/  STL [R1+0xff8], R19 ;  /* 0x000ff81301007387 */ /* 0x000fe20000100800 */
[----:B------:R-:W-:-:S03]  /*7080*/  ISETP.GT.U32.AND P0, PT, R27, R7, PT ;  /* 0x000000071b00720c */ /* 0x000fc60003f04070 */
[----:B------:R-:W-:Y:S04]  /*7090*/  STL [R1+0xffc], R20 ;  /* 0x000ffc1401007387 */ /* 0x000fe80000100800 */
[----:B------:R0:W-:Y:S04]  /*70a0*/  STL [R1+0x1000], R21 ;  /* 0x0010001501007387 */ /* 0x0001e80000100800 */
[----:B0-----:R-:W3:Y:S04]  /*70b0*/  LDL.LU R21, [R1+0x108] ;  /* 0x0001080001157983 */ /* 0x001ee80000300800 */
[----:B------:R-:W4:Y:S04]  /*70c0*/  LDL.LU R20, [R1+0x104] ;  /* 0x0001040001147983 */ /* 0x000f280000300800 */
[----:B------:R-:W5:Y:S04]  /*70d0*/  LDL.LU R19, [R1+0x100] ;  /* 0x0001000001137983 */ /* 0x000f680000300800 */
[----:B------:R-:W5:Y:S04]  /*70e0*/  LDL.LU R18, [R1+0x12c] ;  /* 0x00012c0001127983 */ /* 0x000f680000300800 */
[----:B------:R-:W5:Y:S04]  /*70f0*/  LDL.LU R17, [R1+0x130] ;  /* 0x0001300001117983 */ /* 0x000f680000300800 */
[----:B------:R-:W5:Y:S04]  /*7100*/  LDL.LU R5, [R1+0x138] ;  /* 0x0001380001057983 */ /* 0x000f680000300800 */
[----:B------:R-:W5:Y:S04]  /*7110*/  LDL.LU R9, [R1+0x13c] ;  /* 0x00013c0001097983 */ /* 0x000f680000300800 */
[----:B------:R-:W5:Y:S04]  /*7120*/  LDL.LU R23, [R1+0x140] ;  /* 0x0001400001177983 */ /* 0x000f680000300800 */
[----:B------:R-:W5:Y:S04]  /*7130*/  LDL.LU R25, [R1+0x144] ;  /* 0x0001440001197983 */ /* 0x000f680000300800 */
[----:B------:R-:W5:Y:S01]  /*7140*/  LDL.LU R16, [R1+0x148] ;  /* 0x0001480001107983 */ /* 0x000f620000300800 */
[----:B------:R-:W-:-:S03]  /*7150*/  @!P1 IMAD.IADD R4, R4, 0x1, -R27 ;  /* 0x0000000104049824 */ /* 0x000fc600078e0a1b */
[----:B------:R-:W5:Y:S01]  /*7160*/  LDL.LU R15, [R1+0x150] ;  /* 0x00015000010f7983 */ /* 0x000f620000300800 */
[----:B------:R-:W-:-:S03]  /*7170*/  @!P0 IMAD.IADD R7, R7, 0x1, -R27 ;  /* 0x0000000107078824 */ /* 0x000fc600078e0a1b */
[----:B------:R-:W5:Y:S01]  /*7180*/  LDL.LU R14, [R1+0x158] ;  /* 0x00015800010e7983 */ /* 0x000f620000300800 */
[----:B------:R-:W-:-:S03]  /*7190*/  IMAD R27, R10, 0x8, R28 ;  /* 0x000000080a1b7824 */ /* 0x000fc600078e021c */
[----:B------:R-:W5:Y:S04]  /*71a0*/  LDL.LU R12, [R1+0x160] ;  /* 0x00016000010c7983 */ /* 0x000f680000300800 */
[----:B------:R-:W5:Y:S04]  /*71b0*/  LDL.LU R13, [R1+0x164] ;  /* 0x00016400010d7983 */ /* 0x000f680000300800 */
[----:B------:R-:W5:Y:S04]  /*71c0*/  LDL.LU R11, [R1+0x170] ;  /* 0x00017000010b7983 */ /* 0x000f680000300800 */
[----:B------:R-:W5:Y:S04]  /*71d0*/  LDL.LU R26, [R1+0x178] ;  /* 0x00017800011a7983 */ /* 0x000f680000300800 */
[----:B------:R-:W5:Y:S04]  /*71e0*/  LDL.LU R29, [R1+0x190] ;  /* 0x00019000011d7983 */ /* 0x000f680000300800 */
[----:B------:R-:W5:Y:S01]  /*71f0*/  LDL.LU R0, [R1+0x194] ;  /* 0x0001940001007983 */ /* 0x000f620000300800 */
[----:B--2---:R-:W-:-:S03]  /*7200*/  ISETP.GE.AND P1, PT, R8, RZ, PT ;  /* 0x000000ff0800720c */ /* 0x004fc60003f26270 */
[----:B------:R-:W2:Y:S04]  /*7210*/  LDL.LU R8, [R1+0x19c] ;  /* 0x00019c0001087983 */ /* 0x000ea80000300800 */
[----:B------:R0:W-:Y:S04]  /*7220*/  STL [R1+0x100c], R27 ;  /* 0x00100c1b01007387 */ /* 0x0001e80000100800 */
[----:B0-----:R-:W4:Y:S04]  /*7230*/  LDL.LU R27, [R1+0x10c] ;  /* 0x00010c00011b7983 */ /* 0x001f280000300800 */
[----:B------:R0:W-:Y:S04]  /*7240*/  STL [R1+0x1008], R10 ;  /* 0x0010080a01007387 */ /* 0x0001e80000100800 */
[----:B0-----:R-:W5:Y:S01]  /*7250*/  LDL.LU R10, [R1+0x110] ;  /* 0x00011000010a7983 */ /* 0x001f620000300800 */
[----:B------:R-:W-:-:S02]  /*7260*/  @!P2 IMAD.MOV R22, RZ, RZ, -R22 ;  /* 0x000000ffff16a224 */ /* 0x000fc400078e0a16 */
[----:B------:R-:W-:Y:S02]  /*7270*/  @!P5 IMAD.MOV R6, RZ, RZ, -R6 ;  /* 0x000000ffff06d224 */ /* 0x000fe400078e0a06 */
[----:B------:R-:W-:Y:S01]  /*7280*/  @!P4 IMAD.MOV R2, RZ, RZ, -R2 ;  /* 0x000000ffff02c224 */ /* 0x000fe200078e0a02 */
[----:B------:R-:W-:Y:S01]  /*7290*/  ISETP.NE.AND P0, PT, R3, RZ, PT ;  /* 0x000000ff0300720c */ /* 0x000fe20003f05270 */
[----:B------:R-:W-:Y:S01]  /*72a0*/  @!P6 IMAD.MOV R4, RZ, RZ, -R4 ;  /* 0x000000ffff04e224 */ /* 0x000fe200078e0a04 */
[----:B------:R-:W-:Y:S01]  /*72b0*/  STL [R1+0x1004], R28 ;  /* 0x0010041c01007387 */ /* 0x000fe20000100800 */
[----:B------:R-:W-:Y:S01]  /*72c0*/  LOP3.LUT R3, RZ, R3, RZ, 0x33, !PT ;  /* 0x00000003ff037212 */ /* 0x000fe200078e33ff */
[----:B------:R-:W-:Y:S02]  /*72d0*/  @!P1 IMAD.MOV R24, RZ, RZ, -R24 ;  /* 0x000000ffff189224 */ /* 0x000fe400078e0a18 */
[----:B------:R-:W-:Y:S01]  /*72e0*/  STL [R1+0x1010], R22 ;  /* 0x0010101601007387 */ /* 0x000fe20000100800 */
[----:B------:R-:W-:-:S03]  /*72f0*/  @!P3 IMAD.MOV R7, RZ, RZ, -R7 ;  /* 0x000000ffff07b224 */ /* 0x000fc600078e0a07 */
[----:B------:R3:W-:Y:S04]  /*7300*/  STL [R1+0x1014], R6 ;  /* 0x0010140601007387 */ /* 0x0007e80000100800 */
[----:B------:R4:W-:Y:S04]  /*7310*/  STL [R1+0x1018], R2 ;  /* 0x0010180201007387 */ /* 0x0009e80000100800 */
[----:B------:R5:W-:Y:S04]  /*7320*/  STL [R1+0x101c], R4 ;  /* 0x00101c0401007387 */ /* 0x000be80000100800 */
[----:B------:R-:W-:Y:S04]  /*7330*/  STL [R1+0x1020], R24 ;  /* 0x0010201801007387 */ /* 0x000fe80000100800 */
[----:B------:R-:W-:Y:S01]  /*7340*/  STL [R1+0x1024], R7 ;  /* 0x0010240701007387 */ /* 0x000fe20000100800 */
[----:B---3--:R-:W-:-:S02]  /*7350*/  SEL R6, R3, R21, !P0 ;  /* 0x0000001503067207 */ /* 0x008fc40004000000 */
[C---:B----4-:R-:W-:Y:S02]  /*7360*/  SEL R2, R3.reuse, R27, !P0 ;  /* 0x0000001b03027207 */ /* 0x050fe40004000000 */
[----:B-----5:R-:W-:-:S05]  /*7370*/  SEL R4, R3, R10, !P0 ;  /* 0x0000000a03047207 */ /* 0x020fca0004000000 */
[----:B------:R0:W-:Y:S04]  /*7380*/  STL [R1+0x28], R4 ;  /* 0x0000280401007387 */ /* 0x0001e80000100800 */
[----:B------:R1:W-:Y:S01]  /*7390*/  STL [R1+0x10c], R2 ;  /* 0x00010c0201007387 */ /* 0x0003e20000100800 */
[----:B0-----:R-:W-:-:S03]  /*73a0*/  SEL R4, R3, R20, !P0 ;  /* 0x0000001403047207 */ /* 0x001fc60004000000 */
[----:B------:R0:W-:Y:S01]  /*73b0*/  STL [R1+0x108], R6 ;  /* 0x0001080601007387 */ /* 0x0001e20000100800 */
[----:B-1----:R-:W-:-:S03]  /*73c0*/  SEL R2, R3, R19, !P0 ;  /* 0x0000001303027207 */ /* 0x002fc60004000000 */
[----:B------:R1:W-:Y:S01]  /*73d0*/  STL [R1+0x104], R4 ;  /* 0x0001040401007387 */ /* 0x0003e20000100800 */
[----:B0-----:R-:W-:-:S03]  /*73e0*/  SEL R6, R3, R18, !P0 ;  /* 0x0000001203067207 */ /* 0x001fc60004000000 */
[----:B------:R0:W-:Y:S01]  /*73f0*/  STL [R1+0x100], R2 ;  /* 0x0001000201007387 */ /* 0x0001e20000100800 */
[----:B-1----:R-:W-:-:S03]  /*7400*/  SEL R4, R3, R17, !P0 ;  /* 0x0000001103047207 */ /* 0x002fc60004000000 */
[----:B------:R-:W-:Y:S04]  /*7410*/  STL [R1+0x12c], R6 ;  /* 0x00012c0601007387 */ /* 0x000fe80000100800 */
[----:B------:R1:W-:Y:S01]  /*7420*/  STL [R1+0x130], R4 ;  /* 0x0001300401007387 */ /* 0x0003e20000100800 */
[C---:B0-----:R-:W-:Y:S02]  /*7430*/  SEL R2, R3.reuse, R5, !P0 ;  /* 0x0000000503027207 */ /* 0x041fe40004000000 */
[----:B------:R-:W-:-:S03]  /*7440*/  SEL R5, R3, R9, !P0 ;  /* 0x0000000903057207 */ /* 0x000fc60004000000 */
[----:B------:R0:W-:Y:S01]  /*7450*/  STL [R1+0x138], R2 ;  /* 0x0001380201007387 */ /* 0x0001e20000100800 */
[----:B-1----:R-:W-:-:S03]  /*7460*/  SEL R4, R3, R23, !P0 ;  /* 0x0000001703047207 */ /* 0x002fc60004000000 */
[----:B------:R1:W-:Y:S04]  /*7470*/  STL [R1+0x13c], R5 ;  /* 0x00013c0501007387 */ /* 0x0003e80000100800 */
[----:B------:R3:W-:Y:S01]  /*7480*/  STL [R1+0x140], R4 ;  /* 0x0001400401007387 */ /* 0x0007e20000100800 */
[C---:B0-----:R-:W-:Y:S02]  /*7490*/  SEL R2, R3.reuse, R25, !P0 ;  /* 0x0000001903027207 */ /* 0x041fe40004000000 */
[----:B-1----:R-:W-:-:S03]  /*74a0*/  SEL R5, R3, R16, !P0 ;  /* 0x0000001003057207 */ /* 0x002fc60004000000 */
[----:B------:R0:W-:Y:S01]  /*74b0*/  STL [R1+0x144], R2 ;  /* 0x0001440201007387 */ /* 0x0001e20000100800 */
[----:B---3--:R-:W-:-:S03]  /*74c0*/  SEL R4, R3, R15, !P0 ;  /* 0x0000000f03047207 */ /* 0x008fc60004000000 */
        /* <DEDUP_REMOVED lines=12> */
[----:B------:R-:W-:Y:S04]  /*7590*/  STL [R1+0x178], R5 ;  /* 0x0001780501007387 */ /* 0x000fe80000100800 */
[----:B------:R-:W-:Y:S04]  /*75a0*/  STL [R1+0x190], R4 ;  /* 0x0001900401007387 */ /* 0x000fe80000100800 */
[----:B------:R-:W3:Y:S01]  /*75b0*/  LDL.LU R7, [R1+0x18c] ;  /* 0x00018c0001077983 */ /* 0x000ee20000300800 */
[C---:B0-----:R-:W-:Y:S02]  /*75c0*/  SEL R2, R3.reuse, R0, !P0 ;  /* 0x0000000003027207 */ /* 0x041fe40004000000 */
[----:B--2---:R-:W-:-:S03]  /*75d0*/  SEL R0, R3, R8, !P0 ;  /* 0x0000000803007207 */ /* 0x004fc60004000000 */
[----:B------:R-:W-:Y:S04]  /*75e0*/  STL [R1+0x194], R2 ;  /* 0x0001940201007387 */ /* 0x000fe80000100800 */
[----:B---3--:R0:W-:Y:S04]  /*75f0*/  STL [R1+0x1040], R7 ;  /* 0x0010400701007387 */ /* 0x0081e80000100800 */
[----:B------:R-:W-:Y:S04]  /*7600*/  STL [R1+0x19c], R0 ;  /* 0x00019c0001007387 */ /* 0x000fe80000100800 */
[----:B0-----:R-:W2:Y:S04]  /*7610*/  LDL.LU R7, [R1+0x1b8] ;  /* 0x0001b80001077983 */ /* 0x001ea80000300800 */
[----:B--2---:R0:W-:Y:S04]  /*7620*/  STL [R1+0x1044], R7 ;  /* 0x0010440701007387 */ /* 0x0041e80000100800 */
[----:B0-----:R-:W2:Y:S04]  /*7630*/  LDL.LU R7, [R1+0x1b4] ;  /* 0x0001b40001077983 */ /* 0x001ea80000300800 */
[----:B--2---:R0:W-:Y:S04]  /*7640*/  STL [R1+0x1048], R7 ;  /* 0x0010480701007387 */ /* 0x0041e80000100800 */
[----:B0-----:R-:W2:Y:S04]  /*7650*/  LDL.LU R7, [R1+0x1ac] ;  /* 0x0001ac0001077983 */ /* 0x001ea80000300800 */
[----:B------:R-:W3:Y:S04]  /*7660*/  LDL.LU R24, [R1+0x188] ;  /* 0x0001880001187983 */ /* 0x000ee80000300800 */
        /* <DEDUP_REMOVED lines=26> */
[----:B--2---:R-:W-:-:S05]  /*7810*/  SEL R7, R3, R7, !P0 ;  /* 0x0000000703077207 */ /* 0x004fca0004000000 */
[----:B------:R0:W-:Y:S04]  /*7820*/  STL [R1+0x1ac], R7 ;  /* 0x0001ac0701007387 */ /* 0x0001e80000100800 */
[----:B0-----:R-:W2:Y:S02]  /*7830*/  LDL.LU R7, [R1+0x1048] ;  /* 0x0010480001077983 */ /* 0x001ea40000300800 */
[----:B--2---:R-:W-:-:S05]  /*7840*/  SEL R7, R3, R7, !P0 ;  /* 0x0000000703077207 */ /* 0x004fca0004000000 */
[----:B------:R0:W-:Y:S04]  /*7850*/  STL [R1+0x1b4], R7 ;  /* 0x0001b40701007387 */ /* 0x0001e80000100800 */
[----:B0-----:R-:W2:Y:S02]  /*7860*/  LDL.LU R7, [R1+0x1044] ;  /* 0x0010440001077983 */ /* 0x001ea40000300800 */
[----:B--2---:R-:W-:-:S05]  /*7870*/  SEL R7, R3, R7, !P0 ;  /* 0x0000000703077207 */ /* 0x004fca0004000000 */
[----:B------:R0:W-:Y:S04]  /*7880*/  STL [R1+0x1c0], R7 ;  /* 0x0001c00701007387 */ /* 0x0001e80000100800 */
[----:B0-----:R-:W2:Y:S02]  /*7890*/  LDL.LU R7, [R1+0x1040] ;  /* 0x0010400001077983 */ /* 0x001ea40000300800 */
[----:B--2---:R-:W-:-:S05]  /*78a0*/  SEL R7, R3, R7, !P0 ;  /* 0x0000000703077207 */ /* 0x004fca0004000000 */
[----:B------:R3:W-:Y:S02]  /*78b0*/  STL [R1+0x1bc], R7 ;  /* 0x0001bc0701007387 */ /* 0x0007e40000100800 */
[C---:B---3--:R-:W-:Y:S02]  /*78c0*/  SEL R7, R3.reuse, R24, !P0 ;  /* 0x0000001803077207 */ /* 0x048fe40004000000 */
[----:B----4-:R-:W-:-:S03]  /*78d0*/  SEL R24, R3, R4, !P0 ;  /* 0x0000000403187207 */ /* 0x010fc60004000000 */
[----:B------:R0:W-:Y:S01]  /*78e0*/  STL [R1+0x1b8], R7 ;  /* 0x0001b80701007387 */ /* 0x0001e20000100800 */
[----:B-----5:R-:W-:-:S03]  /*78f0*/  SEL R4, R3, R6, !P0 ;  /* 0x0000000603047207 */ /* 0x020fc60004000000 */
[----:B------:R-:W-:Y:S01]  /*7900*/  STL [R1+0x1cc], R24 ;  /* 0x0001cc1801007387 */ /* 0x000fe20000100800 */
[C---:B0-----:R-:W-:Y:S02]  /*7910*/  SEL R7, R3.reuse, R2, !P0 ;  /* 0x0000000203077207 */ /* 0x041fe40004000000 */
[C---:B------:R-:W-:Y:S02]  /*7920*/  SEL R2, R3.reuse, R22, !P0 ;  /* 0x0000001603027207 */ /* 0x040fe40004000000 */
[C---:B------:R-:W-:Y:S01]  /*7930*/  SEL R6, R3.reuse, R28, !P0 ;  /* 0x0000001c03067207 */ /* 0x040fe20004000000 */
[----:B------:R-:W-:Y:S04]  /*7940*/  STL [R1+0x1d4], R7 ;  /* 0x0001d40701007387 */ /* 0x000fe80000100800 */
        /* <DEDUP_REMOVED lines=9> */
[----:B------:R1:W-:Y:S04]  /*79e0*/  STL [R1+0x228], R6 ;  /* 0x0002280601007387 */ /* 0x0003e80000100800 */
[----:B------:R2:W-:Y:S01]  /*79f0*/  STL [R1+0x224], R4 ;  /* 0x0002240401007387 */ /* 0x0005e20000100800 */
[C---:B0-----:R-:W-:Y:S02]  /*7a00*/  SEL R2, R3.reuse, R19, !P0 ;  /* 0x0000001303027207 */ /* 0x041fe40004000000 */
[----:B-1----:R-:W-:-:S03]  /*7a10*/  SEL R6, R3, R18, !P0 ;  /* 0x0000001203067207 */ /* 0x002fc60004000000 */
[----:B------:R0:W-:Y:S01]  /*7a20*/  STL [R1+0x220], R2 ;  /* 0x0002200201007387 */ /* 0x0001e20000100800 */
[----:B--2---:R-:W-:-:S03]  /*7a30*/  SEL R4, R3, R17, !P0 ;  /* 0x0000001103047207 */ /* 0x004fc60004000000 */
        /* <DEDUP_REMOVED lines=24> */
[----:B------:R-:W-:Y:S04]  /*7bc0*/  STL [R1+0x1ec], R5 ;  /* 0x0001ec0501007387 */ /* 0x000fe80000100800 */
[----:B------:R-:W-:Y:S04]  /*7bd0*/  STL [R1+0x1e8], R4 ;  /* 0x0001e80401007387 */ /* 0x000fe80000100800 */
[----:B------:R-:W2:Y:S01]  /*7be0*/  LDL.LU R7, [R1+0xfc] ;  /* 0x0000fc0001077983 */ /* 0x000ea20000300800 */
[C---:B0-----:R-:W-:Y:S02]  /*7bf0*/  SEL R2, R3.reuse, R0, !P0 ;  /* 0x0000000003027207 */ /* 0x041fe40004000000 */
[----:B------:R-:W-:-:S03]  /*7c00*/  SEL R0, R3, R8, !P0 ;  /* 0x0000000803007207 */ /* 0x000fc60004000000 */
[----:B------:R-:W-:Y:S04]  /*7c10*/  STL [R1+0x1e4], R2 ;  /* 0x0001e40201007387 */ /* 0x000fe80000100800 */
[----:B--2---:R0:W-:Y:S04]  /*7c20*/  STL [R1+0x1034], R7 ;  /* 0x0010340701007387 */ /* 0x0041e80000100800 */
        /* <DEDUP_REMOVED lines=140> */
[----:B0-----:R-:W2:Y:S01]  /*84f0*/  LDL.LU R7, [R1+0x1028] ;  /* 0x0010280001077983 */ /* 0x001ea20000300800 */
[C---:B---3--:R-:W-:Y:S02]  /*8500*/  SEL R24, R3.reuse, R24, !P0 ;  /* 0x0000001803187207 */ /* 0x048fe40004000000 */
[C---:B----4-:R-:W-:Y:S02]  /*8510*/  SEL R4, R3.reuse, R4, !P0 ;  /* 0x0000000403047207 */ /* 0x050fe40004000000 */
[C---:B-----5:R-:W-:Y:S02]  /*8520*/  SEL R2, R3.reuse, R2, !P0 ;  /* 0x0000000203027207 */ /* 0x060fe40004000000 */
[----:B------:R-:W-:-:S02]  /*8530*/  SEL R6, R3, R6, !P0 ;  /* 0x0000000603067207 */ /* 0x000fc40004000000 */
[C---:B------:R-:W-:Y:S02]  /*8540*/  SEL R22, R3.reuse, R22, !P0 ;  /* 0x0000001603167207 */ /* 0x040fe40004000000 */
[C---:B------:R-:W-:Y:S02]  /*8550*/  SEL R27, R3.reuse, R27, !P0 ;  /* 0x0000001b031b7207 */ /* 0x040fe40004000000 */
[C---:B------:R-:W-:Y:S02]  /*8560*/  SEL R10, R3.reuse, R10, !P0 ;  /* 0x0000000a030a7207 */ /* 0x040fe40004000000 */
[C---:B------:R-:W-:Y:S02]  /*8570*/  SEL R28, R3.reuse, R28, !P0 ;  /* 0x0000001c031c7207 */ /* 0x040fe40004000000 */
[C---:B------:R-:W-:Y:S02]  /*8580*/  SEL R21, R3.reuse, R21, !P0 ;  /* 0x0000001503157207 */ /* 0x040fe40004000000 */
        /* <DEDUP_REMOVED lines=17> */
[----:B--2---:R-:W-:-:S05]  /*86a0*/  SEL R7, R3, R7, !P0 ;  /* 0x0000000703077207 */ /* 0x004fca0004000000 */
[----:B------:R0:W-:Y:S04]  /*86b0*/  STL [R1+0xd0], R7 ;  /* 0x0000d00701007387 */ /* 0x0001e80000100800 */
[----:B0-----:R-:W2:Y:S04]  /*86c0*/  LDL.LU R7, [R1+0x1024] ;  /* 0x0010240001077983 */ /* 0x001ea80000300800 */
[----:B------:R0:W-:Y:S04]  /*86d0*/  STL [R1+0xcc], R24 ;  /* 0x0000cc1801007387 */ /* 0x0001e80000100800 */
[----:B0-----:R-:W3:Y:S04]  /*86e0*/  LDL.LU R24, [R1+0x1020] ;  /* 0x0010200001187983 */ /* 0x001ee80000300800 */
[----:B------:R0:W-:Y:S04]  /*86f0*/  STL [R1+0xc8], R4 ;  /* 0x0000c80401007387 */ /* 0x0001e80000100800 */
[----:B0-----:R-:W4:Y:S04]  /*8700*/  LDL.LU R4, [R1+0x101c] ;  /* 0x00101c0001047983 */ /* 0x001f280000300800 */
[----:B------:R0:W-:Y:S04]  /*8710*/  STL [R1+0xc0], R2 ;  /* 0x0000c00201007387 */ /* 0x0001e80000100800 */
[----:B0-----:R-:W5:Y:S04]  /*8720*/  LDL.LU R2, [R1+0x1018] ;  /* 0x0010180001027983 */ /* 0x001f680000300800 */
[----:B------:R0:W-:Y:S04]  /*8730*/  STL [R1+0xb8], R6 ;  /* 0x0000b80601007387 */ /* 0x0001e80000100800 */
[----:B0-----:R-:W2:Y:S04]  /*8740*/  LDL.LU R6, [R1+0x1014] ;  /* 0x0010140001067983 */ /* 0x001ea80000300800 */
[----:B------:R0:W-:Y:S04]  /*8750*/  STL [R1+0xb4], R22 ;  /* 0x0000b41601007387 */ /* 0x0001e80000100800 */
[----:B0-----:R-:W3:Y:S04]  /*8760*/  LDL.LU R22, [R1+0x1010] ;  /* 0x0010100001167983 */ /* 0x001ee80000300800 */
[----:B------:R0:W-:Y:S04]  /*8770*/  STL [R1+0xb0], R27 ;  /* 0x0000b01b01007387 */ /* 0x0001e80000100800 */
[----:B0-----:R-:W4:Y:S04]  /*8780*/  LDL.LU R27, [R1+0x100c] ;  /* 0x00100c00011b7983 */ /* 0x001f280000300800 */
        /* <DEDUP_REMOVED lines=25> */
[----:B0-----:R-:W5:Y:S04]  /*8920*/  LDL.LU R15, [R1+0xfd8] ;  /* 0x000fd800010f7983 */ /* 0x001f680000300800 */
[----:B------:R0:W-:Y:S04]  /*8930*/  STL [R1+0x68], R14 ;  /* 0x0000680e01007387 */ /* 0x0001e80000100800 */
[----:B0-----:R-:W5:Y:S04]  /*8940*/  LDL.LU R14, [R1+0xfd4] ;  /* 0x000fd400010e7983 */ /* 0x001f680000300800 */
[----:B------:R0:W-:Y:S04]  /*8950*/  STL [R1+0x64], R12 ;  /* 0x0000640c01007387 */ /* 0x0001e80000100800 */
[----:B0-----:R-:W5:Y:S04]  /*8960*/  LDL.LU R12, [R1+0xfd0] ;  /* 0x000fd000010c7983 */ /* 0x001f680000300800 */
[----:B------:R0:W-:Y:S04]  /*8970*/  STL [R1+0x60], R13 ;  /* 0x0000600d01007387 */ /* 0x0001e80000100800 */
[----:B0-----:R-:W2:Y:S04]  /*8980*/  LDL.LU R13, [R1+0xfcc] ;  /* 0x000fcc00010d7983 */ /* 0x001ea80000300800 */
[----:B------:R0:W-:Y:S04]  /*8990*/  STL [R1+0x58], R11 ;  /* 0x0000580b01007387 */ /* 0x0001e80000100800 */
[----:B0-----:R-:W5:Y:S04]  /*89a0*/  LDL.LU R11, [R1+0xfc8] ;  /* 0x000fc800010b7983 */ /* 0x001f680000300800 */
[----:B------:R0:W-:Y:S04]  /*89b0*/  STL [R1+0x54], R26 ;  /* 0x0000541a01007387 */ /* 0x0001e80000100800 */
[----:B0-----:R-:W3:Y:S04]  /*89c0*/  LDL.LU R26, [R1+0xfc4] ;  /* 0x000fc400011a7983 */ /* 0x001ee80000300800 */
[----:B------:R0:W-:Y:S04]  /*89d0*/  STL [R1+0x50], R29 ;  /* 0x0000501d01007387 */ /* 0x0001e80000100800 */
[----:B0-----:R-:W4:Y:S04]  /*89e0*/  LDL.LU R29, [R1+0xfc0] ;  /* 0x000fc000011d7983 */ /* 0x001f280000300800 */
[----:B------:R0:W-:Y:S04]  /*89f0*/  STL [R1+0x48], R0 ;  /* 0x0000480001007387 */ /* 0x0001e80000100800 */
[----:B0-----:R-:W2:Y:S01]  /*8a00*/  LDL.LU R0, [R1+0xfbc] ;  /* 0x000fbc0001007983 */ /* 0x001ea20000300800 */
[----:B------:R-:W-:-:S05]  /*8a10*/  SEL R8, R3, R8, !P0 ;  /* 0x0000000803087207 */ /* 0x000fca0004000000 */
[----:B------:R0:W-:Y:S04]  /*8a20*/  STL [R1+0x44], R8 ;  /* 0x0000440801007387 */ /* 0x0001e80000100800 */
[----:B0-----:R-:W5:Y:S01]  /*8a30*/  LDL.LU R8, [R1+0xfb8] ;  /* 0x000fb80001087983 */ /* 0x001f620000300800 */
[----:B--2---:R-:W-:-:S05]  /*8a40*/  SEL R0, R3, R0, !P0 ;  /* 0x0000000003007207 */ /* 0x004fca0004000000 */
[----:B------:R0:W-:Y:S04]  /*8a50*/  STL [R1+0x40], R0 ;  /* 0x0000400001007387 */ /* 0x0001e80000100800 */
[----:B0-----:R-:W2:Y:S01]  /*8a60*/  LDL.LU R0, [R1+0xfb4] ;  /* 0x000fb40001007983 */ /* 0x001ea20000300800 */
[----:B----4-:R-:W-:-:S05]  /*8a70*/  SEL R29, R3, R29, !P0 ;  /* 0x0000001d031d7207 */ /* 0x010fca0004000000 */
[----:B------:R3:W-:Y:S02]  /*8a80*/  STL [R1+0x3c], R29 ;  /* 0x00003c1d01007387 */ /* 0x0007e40000100800 */
[C---:B---3--:R-:W-:Y:S02]  /*8a90*/  SEL R29, R3.reuse, R26, !P0 ;  /* 0x0000001a031d7207 */ /* 0x048fe40004000000 */
[----:B------:R-:W-:-:S03]  /*8aa0*/  SEL R26, R3, R13, !P0 ;  /* 0x0000000d031a7207 */ /* 0x000fc60004000000 */
[----:B------:R0:W-:Y:S04]  /*8ab0*/  STL [R1+0x34], R29 ;  /* 0x0000341d01007387 */ /* 0x0001e80000100800 */
[----:B------:R1:W-:Y:S01]  /*8ac0*/  STL [R1+0x30], R26 ;  /* 0x0000301a01007387 */ /* 0x0003e20000100800 */
[C---:B------:R-:W-:Y:S02]  /*8ad0*/  SEL R25, R3.reuse, R25, !P0 ;  /* 0x0000001903197207 */ /* 0x040fe40004000000 */
[C---:B------:R-:W-:Y:S01]  /*8ae0*/  SEL R13, R3.reuse, R23, !P0 ;  /* 0x00000017030d7207 */ /* 0x040fe20004000000 */
[----:B0-----:R-:W0:Y:S01]  /*8af0*/  LDC R29, c[0x0][0x23c] ;  /* 0x00008f00ff1d7b82 */ /* 0x001e220000000800 */
[----:B-1----:R-:W1:Y:S01]  /*8b00*/  S2R R26, SR_TID.X ;  /* 0x00000000001a7919 */ /* 0x002e620000002100 */
[C---:B------:R-:W-:Y:S01]  /*8b10*/  SEL R9, R3.reuse, R9, !P0 ;  /* 0x0000000903097207 */ /* 0x040fe20004000000 */
[----:B------:R-:W-:Y:S04]  /*8b20*/  STL [R1+0x2c], R25 ;  /* 0x00002c1901007387 */ /* 0x000fe80000100800 */
[----:B------:R5:W-:Y:S04]  /*8b30*/  STL [R1+0x24], R13 ;  /* 0x0000240d01007387 */ /* 0x000be80000100800 */
[----:B------:R3:W-:Y:S01]  /*8b40*/  STL [R1+0x20], R9 ;  /* 0x0000200901007387 */ /* 0x0007e20000100800 */
[----:B-----5:R-:W-:-:S02]  /*8b50*/  SEL R13, R3, R5, !P0 ;  /* 0x00000005030d7207 */ /* 0x020fc40004000000 */
[C---:B------:R-:W-:Y:S02]  /*8b60*/  SEL R5, R3.reuse, R22, !P0 ;  /* 0x0000001603057207 */ /* 0x040fe40004000000 */
[C---:B---3--:R-:W-:Y:S02]  /*8b70*/  SEL R9, R3.reuse, R6, !P0 ;  /* 0x0000000603097207 */ /* 0x048fe40004000000 */
[C---:B------:R-:W-:Y:S01]  /*8b80*/  SEL R6, R3.reuse, R2, !P0 ;  /* 0x0000000203067207 */ /* 0x040fe20004000000 */
[----:B------:R-:W-:Y:S01]  /*8b90*/  STL [R1+0x1c], R13 ;  /* 0x00001c0d01007387 */ /* 0x000fe20000100800 */
[C---:B------:R-:W-:Y:S02]  /*8ba0*/  SEL R2, R3.reuse, R4, !P0 ;  /* 0x0000000403027207 */ /* 0x040fe40004000000 */
[----:B------:R-:W-:Y:S01]  /*8bb0*/  SEL R4, R3, R24, !P0 ;  /* 0x0000001803047207 */ /* 0x000fe20004000000 */
[----:B------:R-:W-:Y:S04]  /*8bc0*/  STL [R1+0x18], R5 ;  /* 0x0000180501007387 */ /* 0x000fe80000100800 */
[----:B------:R1:W-:Y:S04]  /*8bd0*/  STL [R1+0x10], R9 ;  /* 0x0000100901007387 */ /* 0x0003e80000100800 */
[----:B------:R-:W-:Y:S04]  /*8be0*/  STL [R1+0xc], R6 ;  /* 0x00000c0601007387 */ /* 0x000fe80000100800 */
[----:B------:R-:W-:Y:S04]  /*8bf0*/  STL [R1+0x8], R2 ;  /* 0x0000080201007387 */ /* 0x000fe80000100800 */
[----:B------:R3:W-:Y:S01]  /*8c00*/  STL [R1+0x4], R4 ;  /* 0x0000040401007387 */ /* 0x0007e20000100800 */
[----:B-1----:R-:W-:-:S02]  /*8c10*/  LOP3.LUT R9, R26, 0x7f, RZ, 0xc0, !PT ;  /* 0x0000007f1a097812 */ /* 0x002fc400078ec0ff */
[----:B------:R-:W-:Y:S01]  /*8c20*/  LEA.HI R23, R26, 0xf8, RZ, 0x1c ;  /* 0x000000f81a177811 */ /* 0x000fe200078fe0ff */
[----:B---3--:R-:W-:-:S04]  /*8c30*/  IMAD R4, R10, 0x8, R27 ;  /* 0x000000080a047824 */ /* 0x008fc800078e021b */
[----:B------:R-:W-:Y:S02]  /*8c40*/  IMAD R6, R10, 0x8, R4 ;  /* 0x000000080a067824 */ /* 0x000fe400078e0204 */
[----:B0-----:R-:W-:Y:S01]  /*8c50*/  IMAD R9, R9, R29, RZ ;  /* 0x0000001d09097224 */ /* 0x001fe200078e02ff */
[----:B------:R-:W-:Y:S01]  /*8c60*/  LEA.HI R24, R26, 0xb8, RZ, 0x1c ;  /* 0x000000b81a187811 */ /* 0x000fe200078fe0ff */
[----:B------:R-:W-:Y:S01]  /*8c70*/  IMAD R22, R10, 0x8, R6 ;  /* 0x000000080a167824 */ /* 0x000fe200078e0206 */
[C---:B------:R-:W-:Y:S01]  /*8c80*/  LEA.HI R13, R26.reuse, 0x78, RZ, 0x1c ;  /* 0x000000781a0d7811 */ /* 0x040fe200078fe0ff */
[----:B------:R-:W-:Y:S01]  /*8c90*/  IMAD R29, R29, 0x80, R9 ;  /* 0x000000801d1d7824 */ /* 0x000fe200078e0209 */
[----:B------:R-:W-:Y:S02]  /*8ca0*/  SEL R2, R3, R7, !P0 ;  /* 0x0000000703027207 */ /* 0x000fe40004000000 */
[----:B------:R-:W-:Y:S01]  /*8cb0*/  LEA.HI R26, R26, 0x38, RZ, 0x1c ;  /* 0x000000381a1a7811 */ /* 0x000fe200078fe0ff */
[----:B------:R-:W-:-:S02]  /*8cc0*/  IMAD R23, R23, UR6, RZ ;  /* 0x0000000617177c24 */ /* 0x000fc4000f8e02ff */
[----:B------:R-:W-:Y:S01]  /*8cd0*/  IMAD R25, R10, 0x8, R22 ;  /* 0x000000080a197824 */ /* 0x000fe200078e0216 */
[----:B------:R0:W-:Y:S01]  /*8ce0*/  STL [R1], R2 ;  /* 0x0000000201007387 */ /* 0x0001e20000100800 */
[----:B------:R-:W-:Y:S02]  /*8cf0*/  IMAD R7, R13, UR6, RZ ;  /* 0x000000060d077c24 */ /* 0x000fe4000f8e02ff */
[----:B------:R-:W-:Y:S02]  /*8d00*/  IMAD R13, R26, UR6, RZ ;  /* 0x000000061a0d7c24 */ /* 0x000fe4000f8e02ff */
[----:B------:R-:W-:Y:S02]  /*8d10*/  IMAD R26, R10, 0x8, R25 ;  /* 0x000000080a1a7824 */ /* 0x000fe400078e0219 */
[----:B------:R-:W-:Y:S01]  /*8d20*/  IMAD R24, R24, UR6, RZ ;  /* 0x0000000618187c24 */ /* 0x000fe2000f8e02ff */
[----:B------:R-:W-:Y:S01]  /*8d30*/  ULDC UR6, c[0x0][0x238] ;  /* 0x00008e0000067ab9 */ /* 0x000fe20000000800 */
[----:B--2---:R-:W-:Y:S01]  /*8d40*/  IMAD R0, R0, UR4, RZ ;  /* 0x0000000400007c24 */ /* 0x004fe2000f8e02ff */
[----:B------:R-:W-:-:S04]  /*8d50*/  ULDC.64 UR4, c[0x0][0x218] ;  /* 0x0000860000047ab9 */ /* 0x000fc80000000a00 */
[----:B------:R-:W-:Y:S01]  /*8d60*/  IADD3 R5, P1, R0, UR10, RZ ;  /* 0x0000000a00057c10 */ /* 0x000fe2000ff3e0ff */
[----:B------:R-:W-:-:S03]  /*8d70*/  ULDC UR10, c[0x0][0x230] ;  /* 0x00008c00000a7ab9 */ /* 0x000fc60000000800 */
[----:B------:R-:W-:Y:S01]  /*8d80*/  LEA.HI.X.SX32 R3, R0, UR11, 0x1, P1 ;  /* 0x0000000b00037c11 */ /* 0x000fe200088f0eff */
[----:B------:R-:W-:Y:S01]  /*8d90*/  ULDC UR11, c[0x0][0x23c] ;  /* 0x00008f00000b7ab9 */ /* 0x000fe20000000800 */
[----:B------:R-:W-:Y:S02]  /*8da0*/  IADD3 R0, P1, R9, UR4, RZ ;  /* 0x0000000409007c10 */ /* 0x000fe4000ff3e0ff */
[----:B0-----:R-:W-:Y:S01]  /*8db0*/  IADD3 R2, P0, R29, UR4, RZ ;  /* 0x000000041d027c10 */ /* 0x001fe2000ff1e0ff */
[----:B------:R-:W-:Y:S01]  /*8dc0*/  ULDC UR4, c[0x0][0x238] ;  /* 0x00008e0000047ab9 */ /* 0x000fe20000000800 */
[-C--:B------:R-:W-:Y:S01]  /*8dd0*/  IADD3 R10, P6, R23, R5.reuse, RZ ;  /* 0x00000005170a7210 */ /* 0x080fe20007fde0ff */
[----:B------:R0:W-:Y:S04]  /*8de0*/  STL [R1+0xee8], R0 ;  /* 0x000ee80001007387 */ /* 0x0001e80000100800 */
[----:B0-----:R-:W2:Y:S04]  /*8df0*/  LDL.LU R0, [R1+0xc4] ;  /* 0x0000c40001007983 */ /* 0x001ea80000300800 */
[----:B------:R0:W-:Y:S04]  /*8e00*/  STL [R1+0xeec], R2 ;  /* 0x000eec0201007387 */ /* 0x0001e80000100800 */
[----:B------:R1:W-:Y:S01]  /*8e10*/  STL [R1+0xe8c], R10 ;  /* 0x000e8c0a01007387 */ /* 0x0003e20000100800 */
[----:B0-----:R-:W-:-:S02]  /*8e20*/  IADD3 R2, P2, R24, R5, RZ ;  /* 0x0000000518027210 */ /* 0x001fc40007f5e0ff */
[----:B-1----:R-:W-:-:S03]  /*8e30*/  IADD3 R10, P3, R7, R5, RZ ;  /* 0x00000005070a7210 */ /* 0x002fc60007f7e0ff */
[----:B------:R-:W-:Y:S04]  /*8e40*/  STL [R1+0xe94], R2 ;  /* 0x000e940201007387 */ /* 0x000fe80000100800 */
[----:B------:R0:W-:Y:S02]  /*8e50*/  STL [R1+0xe98], R10 ;  /* 0x000e980a01007387 */ /* 0x0001e40000100800 */
[----:B0-----:R-:W-:-:S05]  /*8e60*/  IADD3 R10, P4, R13, R5, RZ ;  /* 0x000000050d0a7210 */ /* 0x001fca0007f9e0ff */
[----:B------:R0:W-:Y:S02]  /*8e70*/  STL [R1+0xe9c], R10 ;  /* 0x000e9c0a01007387 */ /* 0x0001e40000100800 */
[----:B0-----:R-:W-:-:S05]  /*8e80*/  IADD3 R10, P5, R8, R5, RZ ;  /* 0x00000005080a7210 */ /* 0x001fca0007fbe0ff */
[----:B------:R0:W-:Y:S04]  /*8e90*/  STL [R1+0xe90], R10 ;  /* 0x000e900a01007387 */ /* 0x0001e80000100800 */
[----:B0-----:R-:W3:Y:S01]  /*8ea0*/  LDL.LU R10, [R1+0xfb0] ;  /* 0x000fb000010a7983 */ /* 0x001ee20000300800 */
[----:B------:R-:W-:Y:S01]  /*8eb0*/  IMAD R2, RZ, RZ, -UR4 ;  /* 0x80000004ff027e24 */ /* 0x000fe2000f8e02ff */
[-C--:B------:R-:W-:Y:S01]  /*8ec0*/  LEA.HI.X.SX32 R23, R23, R3.reuse, 0x1, P6 ;  /* 0x0000000317177211 */ /* 0x080fe200030f0eff */
[----:B------:R-:W-:Y:S02]  /*8ed0*/  ULDC UR4, c[0x0][0x238] ;  /* 0x00008e0000047ab9 */ /* 0x000fe40000000800 */
[----:B------:R-:W-:Y:S02]  /*8ee0*/  IMAD R2, R2, 0x8, R8 ;  /* 0x0000000802027824 */ /* 0x000fe400078e0208 */
[----:B------:R0:W-:Y:S01]  /*8ef0*/  STL [R1+0xe84], R23 ;  /* 0x000e841701007387 */ /* 0x0001e20000100800 */
[----:B------:R-:W-:-:S02]  /*8f00*/  LEA.HI.X.SX32 R24, R24, R3, 0x1, P2 ;  /* 0x0000000318187211 */ /* 0x000fc400010f0eff */
[----:B0-----:R-:W-:-:S05]  /*8f10*/  IADD3 R23, P6, R2, R5, RZ ;  /* 0x0000000502177210 */ /* 0x001fca0007fde0ff */
[----:B------:R-:W-:Y:S04]  /*8f20*/  STL [R1+0xe88], R23 ;  /* 0x000e881701007387 */ /* 0x000fe80000100800 */
[----:B------:R0:W-:Y:S01]  /*8f30*/  STL [R1+0xe80], R24 ;  /* 0x000e801801007387 */ /* 0x0001e20000100800 */
[-C--:B------:R-:W-:Y:S02]  /*8f40*/  LEA.HI.X.SX32 R8, R8, R3.reuse, 0x1, P5 ;  /* 0x0000000308087211 */ /* 0x080fe400028f0eff */
[-C--:B0-----:R-:W-:Y:S02]  /*8f50*/  LEA.HI.X.SX32 R24, R7, R3.reuse, 0x1, P3 ;  /* 0x0000000307187211 */ /* 0x081fe400018f0eff */
[----:B------:R-:W-:Y:S02]  /*8f60*/  LEA.HI.X.SX32 R7, R13, R3, 0x1, P4 ;  /* 0x000000030d077211 */ /* 0x000fe400020f0eff */
[----:B------:R-:W-:-:S02]  /*8f70*/  IADD3 R13, P4, R11, R5, RZ ;  /* 0x000000050b0d7210 */ /* 0x000fc40007f9e0ff */
[----:B------:R-:W-:Y:S02]  /*8f80*/  LEA.HI.X.SX32 R2, R2, R3, 0x1, P6 ;  /* 0x0000000302027211 */ /* 0x000fe400030f0eff */
[----:B--2---:R-:W-:-:S05]  /*8f90*/  IADD3 R23, P2, R0, R5, RZ ;  /* 0x0000000500177210 */ /* 0x004fca0007f5e0ff */
[----:B------:R3:W-:Y:S04]  /*8fa0*/  STL [R1+0xe7c], R23 ;  /* 0x000e7c1701007387 */ /* 0x0007e80000100800 */
[----:B------:R-:W-:Y:S01]  /*8fb0*/  STL [R1+0xe78], R24 ;  /* 0x000e781801007387 */ /* 0x000fe20000100800 */
[----:B---3--:R-:W-:-:S05]  /*8fc0*/  IADD3 R23, P3, R10, R5, RZ ;  /* 0x000000050a177210 */ /* 0x008fca0007f7e0ff */
[----:B------:R-:W-:Y:S04]  /*8fd0*/  STL [R1+0xe74], R23 ;  /* 0x000e741701007387 */ /* 0x000fe80000100800 */
[----:B------:R0:W-:Y:S04]  /*8fe0*/  STL [R1+0xe70], R7 ;  /* 0x000e700701007387 */ /* 0x0001e80000100800 */
[----:B------:R-:W-:Y:S01]  /*8ff0*/  STL [R1+0xe6c], R13 ;  /* 0x000e6c0d01007387 */ /* 0x000fe20000100800 */
[----:B0-----:R-:W-:-:S03]  /*9000*/  IADD3 R7, P5, R12, R5, RZ ;  /* 0x000000050c077210 */ /* 0x001fc60007fbe0ff */
[----:B------:R0:W-:Y:S04]  /*9010*/  STL [R1+0xe64], R8 ;  /* 0x000e640801007387 */ /* 0x0001e80000100800 */
[----:B------:R1:W-:Y:S04]  /*9020*/  STL [R1+0xe68], R7 ;  /* 0x000e680701007387 */ /* 0x0003e80000100800 */
[----:B------:R2:W-:Y:S01]  /*9030*/  STL [R1+0xe54], R2 ;  /* 0x000e540201007387 */ /* 0x0005e20000100800 */
[----:B0-----:R-:W-:Y:S02]  /*9040*/  IADD3 R8, P6, R14, R5, RZ ;  /* 0x000000050e087210 */ /* 0x001fe40007fde0ff */
[----:B-1----:R-:W-:-:S02]  /*9050*/  LEA.HI.X.SX32 R7, R0, R3, 0x1, P2 ;  /* 0x0000000300077211 */ /* 0x002fc400010f0eff */
[----:B------:R-:W-:Y:S02]  /*9060*/  LEA.HI.X.SX32 R0, R10, R3, 0x1, P3 ;  /* 0x000000030a007211 */ /* 0x000fe400018f0eff */
[-C--:B--2---:R-:W-:Y:S01]  /*9070*/  IADD3 R2, P2, R15, R5.reuse, RZ ;  /* 0x000000050f027210 */ /* 0x084fe20007f5e0ff */
[----:B------:R-:W-:Y:S04]  /*9080*/  STL [R1+0xe5c], R8 ;  /* 0x000e5c0801007387 */ /* 0x000fe80000100800 */
[----:B------:R0:W-:Y:S04]  /*9090*/  STL [R1+0xe58], R7 ;  /* 0x000e580701007387 */ /* 0x0001e80000100800 */
[----:B------:R1:W-:Y:S04]  /*90a0*/  STL [R1+0xe60], R2 ;  /* 0x000e600201007387 */ /* 0x0003e80000100800 */
[----:B------:R2:W-:Y:S01]  /*90b0*/  STL [R1+0xe4c], R0 ;  /* 0x000e4c0001007387 */ /* 0x0005e20000100800 */
[----:B0-----:R-:W-:-:S02]  /*90c0*/  IADD3 R7, P3, R16, R5, RZ ;  /* 0x0000000510077210 */ /* 0x001fc40007f7e0ff */
[----:B-1----:R-:W-:-:S03]  /*90d0*/  LEA.HI.X.SX32 R2, R11, R3, 0x1, P4 ;  /* 0x000000030b027211 */ /* 0x002fc600020f0eff */
[----:B------:R0:W-:Y:S01]  /*90e0*/  STL [R1+0xe50], R7 ;  /* 0x000e500701007387 */ /* 0x0001e20000100800 */
[----:B--2---:R-:W-:-:S03]  /*90f0*/  IADD3 R0, P4, R17, R5, RZ ;  /* 0x0000000511007210 */ /* 0x004fc60007f9e0ff */
[----:B------:R1:W-:Y:S04]  /*9100*/  STL [R1+0xe44], R2 ;  /* 0x000e440201007387 */ /* 0x0003e80000100800 */
[----:B------:R2:W-:Y:S01]  /*9110*/  STL [R1+0xe48], R0 ;  /* 0x000e480001007387 */ /* 0x0005e20000100800 */
[----:B0-----:R-:W-:Y:S02]  /*9120*/  LEA.HI.X.SX32 R7, R12, R3, 0x1, P5 ;  /* 0x000000030c077211 */ /* 0x001fe400028f0eff */
[----:B-1----:R-:W-:-:S03]  /*9130*/  IADD3 R2, P5, R18, R5, RZ ;  /* 0x0000000512027210 */ /* 0x002fc60007fbe0ff */
[----:B------:R0:W-:Y:S01]  /*9140*/  STL [R1+0xe3c], R7 ;  /* 0x000e3c0701007387 */ /* 0x0001e20000100800 */
[----:B--2---:R-:W-:-:S03]  /*9150*/  LEA.HI.X.SX32 R0, R14, R3, 0x1, P6 ;  /* 0x000000030e007211 */ /* 0x004fc600030f0eff */
[----:B------:R1:W-:Y:S04]  /*9160*/  STL [R1+0xe40], R2 ;  /* 0x000e400201007387 */ /* 0x0003e80000100800 */
[----:B------:R2:W-:Y:S01]  /*9170*/  STL [R1+0xe34], R0 ;  /* 0x000e340001007387 */ /* 0x0005e20000100800 */
[----:B0-----:R-:W-:Y:S02]  /*9180*/  IADD3 R7, P6, R19, R5, RZ ;  /* 0x0000000513077210 */ /* 0x001fe40007fde0ff */
        /* <DEDUP_REMOVED lines=19> */
[----:B------:R-:W-:Y:S01]  /*92c0*/  STL [R1+0xe0c], R7 ;  /* 0x000e0c0701007387 */ /* 0x000fe20000100800 */
[----:B--2---:R-:W-:-:S03]  /*92d0*/  LEA.HI.X.SX32 R0, R20, R3, 0x1, P2 ;  /* 0x0000000314007211 */ /* 0x004fc600010f0eff */
[----:B------:R-:W-:Y:S04]  /*92e0*/  STL [R1+0xe10], R2 ;  /* 0x000e100201007387 */ /* 0x000fe80000100800 */
[----:B------:R0:W-:Y:S02]  /*92f0*/  STL [R1+0xe04], R0 ;  /* 0x000e040001007387 */ /* 0x0001e40000100800 */
[----:B0-----:R-:W0:Y:S01]  /*9300*/  S2R R0, SR_TID.X ;  /* 0x0000000000007919 */ /* 0x001e220000002100 */
[----:B------:R-:W-:Y:S02]  /*9310*/  IADD3 R7, P2, R6, R5, RZ ;  /* 0x0000000506077210 */ /* 0x000fe40007f5e0ff */
[----:B------:R-:W-:-:S03]  /*9320*/  LEA.HI.X.SX32 R2, R21, R3, 0x1, P3 ;  /* 0x0000000315027211 */ /* 0x000fc600018f0eff */
[----:B------:R1:W-:Y:S04]  /*9330*/  STL [R1+0xe08], R7 ;  /* 0x000e080701007387 */ /* 0x0003e80000100800 */
[----:B------:R2:W-:Y:S01]  /*9340*/  STL [R1+0xdfc], R2 ;  /* 0x000dfc0201007387 */ /* 0x0005e20000100800 */
[----:B-1----:R-:W-:Y:S02]  /*9350*/  IADD3 R7, P3, R22, R5, RZ ;  /* 0x0000000516077210 */ /* 0x002fe40007f7e0ff */
[----:B--2---:R-:W-:-:S03]  /*9360*/  LEA.HI.X.SX32 R2, R28, R3, 0x1, P4 ;  /* 0x000000031c027211 */ /* 0x004fc600020f0eff */
[----:B------:R1:W-:Y:S04]  /*9370*/  STL [R1+0xe00], R7 ;  /* 0x000e000701007387 */ /* 0x0003e80000100800 */
[----:B------:R2:W-:Y:S01]  /*9380*/  STL [R1+0xdf4], R2 ;  /* 0x000df40201007387 */ /* 0x0005e20000100800 */
[----:B0-----:R-:W-:Y:S02]  /*9390*/  SHF.R.U32.HI R0, RZ, 0x4, R0 ;  /* 0x00000004ff007819 */ /* 0x001fe40000011600 */
[----:B-1----:R-:W-:Y:S02]  /*93a0*/  IADD3 R7, P4, R25, R5, RZ ;  /* 0x0000000519077210 */ /* 0x002fe40007f9e0ff */
[----:B------:R-:W-:Y:S02]  /*93b0*/  SGXT.U32 R0, R0, 0x3 ;  /* 0x000000030000781a */ /* 0x000fe40000000000 */
[-C--:B--2---:R-:W-:Y:S01]  /*93c0*/  LEA.HI.X.SX32 R2, R27, R3.reuse, 0x1, P5 ;  /* 0x000000031b027211 */ /* 0x084fe200028f0eff */
[----:B------:R0:W-:Y:S02]  /*93d0*/  STL [R1+0xdf8], R7 ;  /* 0x000df80701007387 */ /* 0x0001e40000100800 */
[----:B------:R-:W-:Y:S01]  /*93e0*/  IMAD R24, R0, UR6, RZ ;  /* 0x0000000600187c24 */ /* 0x000fe2000f8e02ff */
[----:B------:R-:W-:Y:S01]  /*93f0*/  LEA.HI.X.SX32 R0, R4, R3, 0x1, P6 ;  /* 0x0000000304007211 */ /* 0x000fe200030f0eff */
[----:B------:R1:W-:Y:S01]  /*9400*/  STL [R1+0xde4], R2 ;  /* 0x000de40201007387 */ /* 0x0003e20000100800 */
[----:B0-----:R-:W-:-:S02]  /*9410*/  IADD3 R7, P5, R26, R5, RZ ;  /* 0x000000051a077210 */ /* 0x001fc40007fbe0ff */
[----:B-1----:R-:W-:-:S03]  /*9420*/  IADD3 R2, P6, R24, R5, RZ ;  /* 0x0000000518027210 */ /* 0x002fc60007fde0ff */
[----:B------:R-:W-:Y:S04]  /*9430*/  STL [R1+0xdec], R7 ;  /* 0x000dec0701007387 */ /* 0x000fe80000100800 */
[----:B------:R0:W-:Y:S04]  /*9440*/  STL [R1+0xddc], R0 ;  /* 0x000ddc0001007387 */ /* 0x0001e80000100800 */
[----:B------:R1:W-:Y:S04]  /*9450*/  STL [R1+0xde0], R2 ;  /* 0x000de00201007387 */ /* 0x0003e80000100800 */
[----:B------:R-:W2:Y:S01]  /*9460*/  LDL.LU R14, [R1+0x28] ;  /* 0x00002800010e7983 */ /* 0x000ea20000300800 */
[----:B0-----:R-:W-:-:S02]  /*9470*/  LEA.HI.X.SX32 R0, R6, R3, 0x1, P2 ;  /* 0x0000000306007211 */ /* 0x001fc400010f0eff */
[----:B-1----:R-:W-:-:S03]  /*9480*/  LEA.HI.X.SX32 R2, R22, R3, 0x1, P3 ;  /* 0x0000000316027211 */ /* 0x002fc600018f0eff */
[----:B------:R0:W-:Y:S04]  /*9490*/  STL [R1+0xdd8], R0 ;  /* 0x000dd80001007387 */ /* 0x0001e80000100800 */
[----:B------:R1:W-:Y:S04]  /*94a0*/  STL [R1+0xdd4], R2 ;  /* 0x000dd40201007387 */ /* 0x0003e80000100800 */
[----:B------:R-:W3:Y:S01]  /*94b0*/  LDL.LU R13, [R1+0x10c] ;  /* 0x00010c00010d7983 */ /* 0x000ee20000300800 */
[----:B0-----:R-:W-:-:S03]  /*94c0*/  LEA.HI.X.SX32 R0, R25, R3, 0x1, P4 ;  /* 0x0000000319007211 */ /* 0x001fc600020f0eff */
[----:B-1----:R-:W4:Y:S04]  /*94d0*/  LDL.LU R2, [R1+0x108] ;  /* 0x0001080001027983 */ /* 0x002f280000300800 */
[----:B------:R0:W-:Y:S04]  /*94e0*/  STL [R1+0xdd0], R0 ;  /* 0x000dd00001007387 */ /* 0x0001e80000100800 */
[----:B0-----:R-:W5:Y:S01]  /*94f0*/  LDL.LU R0, [R1+0x104] ;  /* 0x0001040001007983 */ /* 0x001f620000300800 */
[----:B------:R-:W-:Y:S01]  /*9500*/  IMAD R23, RZ, RZ, -UR4 ;  /* 0x80000004ff177e24 */ /* 0x000fe2000f8e02ff */
[----:B------:R-:W-:Y:S01]  /*9510*/  LEA.HI.X.SX32 R6, R26, R3, 0x1, P5 ;  /* 0x000000031a067211 */ /* 0x000fe200028f0eff */
[----:B------:R-:W-:-:S02]  /*9520*/  ULDC UR4, c[0x0][0x240] ;  /* 0x0000900000047ab9 */ /* 0x000fc40000000800 */
[----:B------:R-:W-:-:S04]  /*9530*/  IMAD R10, R23, 0x10, R26 ;  /* 0x00000010170a7824 */ /* 0x000fc800078e021a */
[C---:B------:R-:W-:Y:S01]  /*9540*/  IMAD R11, R23.reuse, 0x8, R10 ;  /* 0x00000008170b7824 */ /* 0x040fe200078e020a */
[----:B------:R-:W-:Y:S01]  /*9550*/  IADD3 R8, P2, R10, R5, RZ ;  /* 0x000000050a087210 */ /* 0x000fe20007f5e0ff */
[----:B------:R0:W-:Y:S01]  /*9560*/  STL [R1+0xd9c], R6 ;  /* 0x000d9c0601007387 */ /* 0x0001e20000100800 */
[----:B------:R-:W-:Y:S01]  /*9570*/  LEA.HI.X.SX32 R15, R24, R3, 0x1, P6 ;  /* 0x00000003180f7211 */ /* 0x000fe200030f0eff */
[----:B------:R-:W-:Y:S02]  /*9580*/  IMAD R4, R23, 0x8, R11 ;  /* 0x0000000817047824 */ /* 0x000fe400078e020b */
[----:B------:R-:W-:Y:S04]  /*9590*/  STL [R1+0xda8], R8 ;  /* 0x000da80801007387 */ /* 0x000fe80000100800 */
[----:B------:R-:W5:Y:S01]  /*95a0*/  LDL.LU R16, [R1+0x100] ;  /* 0x0001000001107983 */ /* 0x000f620000300800 */
[----:B0-----:R-:W-:Y:S01]  /*95b0*/  IADD3 R6, P3, R11, R5, RZ ;  /* 0x000000050b067210 */ /* 0x001fe20007f7e0ff */
[----:B------:R-:W-:-:S04]  /*95c0*/  IMAD R7, R23, 0x8, R4 ;  /* 0x0000000817077824 */ /* 0x000fc800078e0204 */
[----:B------:R0:W-:Y:S04]  /*95d0*/  STL [R1+0xdb8], R6 ;  /* 0x000db80601007387 */ /* 0x0001e80000100800 */
[----:B------:R-:W5:Y:S01]  /*95e0*/  LDL.LU R12, [R1+0x12c] ;  /* 0x00012c00010c7983 */ /* 0x000f620000300800 */
[----:B0-----:R-:W-:-:S03]  /*95f0*/  LEA.HI.X.SX32 R6, R10, R3, 0x1, P2 ;  /* 0x000000030a067211 */ /* 0x001fc600010f0eff */
[----:B------:R-:W-:Y:S01]  /*9600*/  STL [R1+0xdc8], R15 ;  /* 0x000dc80f01007387 */ /* 0x000fe20000100800 */
[----:B------:R-:W-:Y:S01]  /*9610*/  LEA.HI.X.SX32 R10, R11, R3, 0x1, P3 ;  /* 0x000000030b0a7211 */ /* 0x000fe200018f0eff */
[C---:B------:R-:W-:Y:S02]  /*9620*/  IMAD R8, R23.reuse, 0x8, R7 ;  /* 0x0000000817087824 */ /* 0x040fe400078e0207 */
[----:B------:R0:W-:Y:S04]  /*9630*/  STL [R1+0xda4], R6 ;  /* 0x000da40601007387 */ /* 0x0001e80000100800 */
[----:B------:R-:W5:Y:S04]  /*9640*/  LDL.LU R24, [R1+0x130] ;  /* 0x0001300001187983 */ /* 0x000f680000300800 */
[----:B------:R1:W-:Y:S01]  /*9650*/  STL [R1+0xdb4], R10 ;  /* 0x000db40a01007387 */ /* 0x0003e20000100800 */
[----:B0-----:R-:W-:-:S03]  /*9660*/  IMAD R6, R23, 0x8, R8 ;  /* 0x0000000817067824 */ /* 0x001fc600078e0208 */
[----:B------:R-:W5:Y:S01]  /*9670*/  LDL.LU R23, [R1+0x138] ;  /* 0x0001380001177983 */ /* 0x000f620000300800 */
[-C--:B------:R-:W-:Y:S02]  /*9680*/  IADD3 R11, P3, R7, R5.reuse, RZ ;  /* 0x00000005070b7210 */ /* 0x080fe40007f7e0ff */
[----:B-1----:R-:W-:-:S05]  /*9690*/  IADD3 R10, P2, R4, R5, RZ ;  /* 0x00000005040a7210 */ /* 0x002fca0007f5e0ff */
[----:B------:R0:W-:Y:S01]  /*96a0*/  STL [R1+0xdbc], R10 ;  /* 0x000dbc0a01007387 */ /* 0x0001e20000100800 */
[----:B------:R-:W-:-:S03]  /*96b0*/  LEA.HI.X.SX32 R4, R4, R3, 0x1, P2 ;  /* 0x0000000304047211 */ /* 0x000fc600010f0eff */
[----:B------:R-:W-:Y:S01]  /*96c0*/  STL [R1+0xdc0], R11 ;  /* 0x000dc00b01007387 */ /* 0x000fe20000100800 */
[-C--:B0-----:R-:W-:Y:S02]  /*96d0*/  IADD3 R10, P4, R8, R5.reuse, RZ ;  /* 0x00000005080a7210 */ /* 0x081fe40007f9e0ff */
[----:B------:R-:W-:Y:S02]  /*96e0*/  IADD3 R5, P5, R6, R5, RZ ;  /* 0x0000000506057210 */ /* 0x000fe40007fbe0ff */
[-C--:B------:R-:W-:Y:S01]  /*96f0*/  LEA.HI.X.SX32 R7, R7, R3.reuse, 0x1, P3 ;  /* 0x0000000307077211 */ /* 0x080fe200018f0eff */
[----:B------:R-:W-:Y:S04]  /*9700*/  STL [R1+0xdc4], R10 ;  /* 0x000dc40a01007387 */ /* 0x000fe80000100800 */
[----:B------:R0:W-:Y:S04]  /*9710*/  STL [R1+0xd98], R5 ;  /* 0x000d980501007387 */ /* 0x0001e80000100800 */
[----:B------:R1:W-:Y:S01]  /*9720*/  STL [R1+0xd8c], R4 ;  /* 0x000d8c0401007387 */ /* 0x0003e20000100800 */
[----:B0-----:R-:W-:-:S03]  /*9730*/  LEA.HI.X.SX32 R5, R8, R3, 0x1, P4 ;  /* 0x0000000308057211 */ /* 0x001fc600020f0eff */
[----:B------:R-:W-:Y:S01]  /*9740*/  STL [R1+0xd90], R7 ;  /* 0x000d900701007387 */ /* 0x000fe20000100800 */
[----:B-1----:R-:W-:-:S03]  /*9750*/  LEA.HI.X.SX32 R4, R6, R3, 0x1, P5 ;  /* 0x0000000306047211 */ /* 0x002fc600028f0eff */
[----:B------:R-:W-:Y:S01]  /*9760*/  STL [R1+0xd94], R5 ;  /* 0x000d940501007387 */ /* 0x000fe20000100800 */
[----:B------:R-:W-:-:S03]  /*9770*/  LEA.HI.X.SX32 R3, R9, UR5, 0x1, P1 ;  /* 0x0000000509037c11 */ /* 0x000fc600088f0eff */
[----:B------:R0:W-:Y:S04]  /*9780*/  STL [R1+0xd84], R4 ;  /* 0x000d840401007387 */ /* 0x0001e80000100800 */
[----:B------:R-:W-:Y:S01]  /*9790*/  STL [R1+0xef0], R3 ;  /* 0x000ef00301007387 */ /* 0x000fe20000100800 */
[----:B0-----:R-:W-:-:S05]  /*97a0*/  LEA.HI.X.SX32 R4, R29, UR5, 0x1, P0 ;  /* 0x000000051d047c11 */ /* 0x001fca00080f0eff */
[----:B------:R-:W-:Y:S01]  /*97b0*/  STL [R1+0xef4], R4 ;  /* 0x000ef40401007387 */ /* 0x000fe20000100800 */
[----:B--2---:R-:W-:-:S05]  /*97c0*/  IMAD R15, R14, UR4, RZ ;  /* 0x000000040e0f7c24 */ /* 0x004fca000f8e02ff */
[----:B------:R-:W-:Y:S01]  /*97d0*/  STL [R1+0xf84], R15 ;  /* 0x000f840f01007387 */ /* 0x000fe20000100800 */
[----:B---3--:R-:W-:-:S05]  /*97e0*/  IMAD R14, R13, UR4, RZ ;  /* 0x000000040d0e7c24 */ /* 0x008fca000f8e02ff */
[----:B------:R-:W-:Y:S01]  /*97f0*/  STL [R1+0xf88], R14 ;  /* 0x000f880e01007387 */ /* 0x000fe20000100800 */
[----:B----4-:R-:W-:-:S03]  /*9800*/  IMAD R13, R2, UR4, RZ ;  /* 0x00000004020d7c24 */ /* 0x010fc6000f8e02ff */
[----:B------:R-:W2:Y:S04]  /*9810*/  LDL.LU R2, [R1+0x13c] ;  /* 0x00013c0001027983 */ /* 0x000ea80000300800 */
[----:B------:R-:W-:Y:S01]  /*9820*/  STL [R1+0xf8c], R13 ;  /* 0x000f8c0d01007387 */ /* 0x000fe20000100800 */
[----:B-----5:R-:W-:-:S03]  /*9830*/  IMAD R11, R0, UR4, RZ ;  /* 0x00000004000b7c24 */ /* 0x020fc6000f8e02ff */
[----:B------:R-:W3:Y:S04]  /*9840*/  LDL.LU R0, [R1+0x140] ;  /* 0x0001400001007983 */ /* 0x000ee80000300800 */
[----:B------:R-:W-:Y:S04]  /*9850*/  STL [R1+0xf90], R11 ;  /* 0x000f900b01007387 */ /* 0x000fe80000100800 */
[----:B------:R-:W4:Y:S01]  /*9860*/  LDL.LU R17, [R1+0x144] ;  /* 0x0001440001117983 */ /* 0x000f220000300800 */
[----:B------:R-:W-:-:S05]  /*9870*/  IMAD R10, R16, UR4, RZ ;  /* 0x00000004100a7c24 */ /* 0x000fca000f8e02ff */
[----:B------:R-:W-:Y:S01]  /*9880*/  STL [R1+0xf94], R10 ;  /* 0x000f940a01007387 */ /* 0x000fe20000100800 */
[----:B------:R-:W-:-:S03]  /*9890*/  IMAD R8, R12, UR4, RZ ;  /* 0x000000040c087c24 */ /* 0x000fc6000f8e02ff */
[----:B------:R-:W5:Y:S04]  /*98a0*/  LDL.LU R12, [R1+0x148] ;  /* 0x00014800010c7983 */ /* 0x000f680000300800 */
[----:B------:R0:W-:Y:S01]  /*98b0*/  STL [R1+0xf98], R8 ;  /* 0x000f980801007387 */ /* 0x0001e20000100800 */
[----:B------:R-:W-:-:S05]  /*98c0*/  IMAD R7, R24, UR4, RZ ;  /* 0x0000000418077c24 */ /* 0x000fca000f8e02ff */
[----:B------:R-:W-:Y:S01]  /*98d0*/  STL [R1+0xf9c], R7 ;  /* 0x000f9c0701007387 */ /* 0x000fe20000100800 */
[----:B------:R-:W-:-:S03]  /*98e0*/  IMAD R6, R23, UR4, RZ ;  /* 0x0000000417067c24 */ /* 0x000fc6000f8e02ff */
[----:B------:R-:W5:Y:S04]  /*98f0*/  LDL.LU R22, [R1+0x150] ;  /* 0x0001500001167983 */ /* 0x000f680000300800 */
[----:B------:R-:W5:Y:S04]  /*9900*/  LDL.LU R23, [R1+0x158] ;  /* 0x0001580001177983 */ /* 0x000f680000300800 */
[----:B------:R-:W5:Y:S04]  /*9910*/  LDL.LU R26, [R1+0x160] ;  /* 0x00016000011a7983 */ /* 0x000f680000300800 */
[----:B------:R-:W5:Y:S04]  /*9920*/  LDL.LU R28, [R1+0x164] ;  /* 0x00016400011c7983 */ /* 0x000f680000300800 */
[----:B0-----:R-:W5:Y:S04]  /*9930*/  LDL.LU R8, [R1+0x170] ;  /* 0x0001700001087983 */ /* 0x001f680000300800 */
        /* <DEDUP_REMOVED lines=11> */
[----:B------:R0:W-:Y:S01]  /*99f0*/  STL [R1+0xfa0], R6 ;  /* 0x000fa00601007387 */ /* 0x0001e20000100800 */
[----:B--2---:R-:W-:-:S03]  /*9a00*/  IMAD R5, R2, UR4, RZ ;  /* 0x0000000402057c24 */ /* 0x004fc6000f8e02ff */
[----:B------:R-:W2:Y:S04]  /*9a10*/  LDL.LU R2, [R1+0x1d8] ;  /* 0x0001d80001027983 */ /* 0x000ea80000300800 */
[----:B------:R1:W-:Y:S01]  /*9a20*/  STL [R1+0xfa4], R5 ;  /* 0x000fa40501007387 */ /* 0x0003e20000100800 */
[----:B---3--:R-:W-:-:S03]  /*9a30*/  IMAD R16, R0, UR4, RZ ;  /* 0x0000000400107c24 */ /* 0x008fc6000f8e02ff */
[----:B------:R-:W3:Y:S04]  /*9a40*/  LDL.LU R0, [R1+0x1e0] ;  /* 0x0001e00001007983 */ /* 0x000ee80000300800 */
[----:B------:R-:W-:Y:S01]  /*9a50*/  STL [R1+0xfa8], R16 ;  /* 0x000fa81001007387 */ /* 0x000fe20000100800 */
[----:B----4-:R-:W-:-:S03]  /*9a60*/  IMAD R18, R17, UR4, RZ ;  /* 0x0000000411127c24 */ /* 0x010fc6000f8e02ff */
[----:B------:R-:W4:Y:S04]  /*9a70*/  LDL.LU R19, [R1+0x234] ;  /* 0x0002340001137983 */ /* 0x000f280000300800 */
[----:B------:R-:W-:Y:S04]  /*9a80*/  STL [R1+0xfac], R18 ;  /* 0x000fac1201007387 */ /* 0x000fe80000100800 */
[----:B------:R-:W4:Y:S04]  /*9a90*/  LDL.LU R3, [R1+0x230] ;  /* 0x0002300001037983 */ /* 0x000f280000300800 */
[----:B------:R-:W4:Y:S04]  /*9aa0*/  LDL.LU R9, [R1+0x22c] ;  /* 0x00022c0001097983 */ /* 0x000f280000300800 */
[----:B------:R-:W4:Y:S01]  /*9ab0*/  LDL.LU R17, [R1+0x228] ;  /* 0x0002280001117983 */ /* 0x000f220000300800 */
[----:B-----5:R-:W-:-:S03]  /*9ac0*/  IMAD R20, R12, UR4, RZ ;  /* 0x000000040c147c24 */ /* 0x020fc6000f8e02ff */
[----:B------:R-:W5:Y:S01]  /*9ad0*/  LDL.LU R12, [R1+0x224] ;  /* 0x00022400010c7983 */ /* 0x000f620000300800 */
[----:B0-----:R-:W-:Y:S02]  /*9ae0*/  IMAD R6, R8, UR4, RZ ;  /* 0x0000000408067c24 */ /* 0x001fe4000f8e02ff */
[----:B-1----:R-:W-:-:S03]  /*9af0*/  IMAD R5, R10, UR4, RZ ;  /* 0x000000040a057c24 */ /* 0x002fc6000f8e02ff */
[----:B------:R0:W-:Y:S01]  /*9b00*/  STL [R1+0x14], R6 ;  /* 0x0000140601007387 */ /* 0x0001e20000100800 */
[----:B------:R-:W-:-:S03]  /*9b10*/  IMAD R7, R11, UR4, RZ ;  /* 0x000000040b077c24 */ /* 0x000fc6000f8e02ff */
[----:B------:R1:W-:Y:S01]  /*9b20*/  STL [R1+0x28], R5 ;  /* 0x0000280501007387 */ /* 0x0003e20000100800 */
[----:B0-----:R-:W-:-:S03]  /*9b30*/  IMAD R6, R13, UR4, RZ ;  /* 0x000000040d067c24 */ /* 0x001fc6000f8e02ff */
[----:B------:R0:W-:Y:S01]  /*9b40*/  STL [R1+0x38], R7 ;  /* 0x0000380701007387 */ /* 0x0001e20000100800 */
[----:B-1----:R-:W-:-:S03]  /*9b50*/  IMAD R5, R14, UR4, RZ ;  /* 0x000000040e057c24 */ /* 0x002fc6000f8e02ff */
[----:B------:R1:W-:Y:S01]  /*9b60*/  STL [R1+0x4c], R6 ;  /* 0x00004c0601007387 */ /* 0x0003e20000100800 */
[----:B0-----:R-:W-:-:S03]  /*9b70*/  IMAD R7, R15, UR4, RZ ;  /* 0x000000040f077c24 */ /* 0x001fc6000f8e02ff */
[----:B------:R0:W-:Y:S01]  /*9b80*/  STL [R1+0x5c], R5 ;  /* 0x00005c0501007387 */ /* 0x0001e20000100800 */
[----:B-1----:R-:W-:-:S03]  /*9b90*/  IMAD R6, R4, UR4, RZ ;  /* 0x0000000404067c24 */ /* 0x002fc6000f8e02ff */
[----:B------:R-:W-:Y:S01]  /*9ba0*/  STL [R1+0x70], R7 ;  /* 0x0000700701007387 */ /* 0x000fe20000100800 */
[----:B------:R-:W-:-:S03]  /*9bb0*/  IMAD R4, R25, UR4, RZ ;  /* 0x0000000419047c24 */ /* 0x000fc6000f8e02ff */
[----:B------:R1:W-:Y:S01]  /*9bc0*/  STL [R1+0x80], R6 ;  /* 0x0000800601007387 */ /* 0x0003e20000100800 */
[----:B0-----:R-:W-:-:S05]  /*9bd0*/  IMAD R5, R29, UR4, RZ ;  /* 0x000000041d057c24 */ /* 0x001fca000f8e02ff */
[----:B------:R0:W-:Y:S01]  /*9be0*/  STL [R1+0x98], R5 ;  /* 0x0000980501007387 */ /* 0x0001e20000100800 */
[----:B-1----:R-:W-:-:S03]  /*9bf0*/  IMAD R6, R27, UR4, RZ ;  /* 0x000000041b067c24 */ /* 0x002fc6000f8e02ff */
[----:B------:R1:W-:Y:S04]  /*9c00*/  STL [R1+0xac], R4 ;  /* 0x0000ac0401007387 */ /* 0x0003e80000100800 */
[----:B------:R-:W-:Y:S01]  /*9c10*/  STL [R1+0xbc], R6 ;  /* 0x0000bc0601007387 */ /* 0x000fe20000100800 */
[----:B0-----:R-:W-:-:S03]  /*9c20*/  IMAD R5, R21, UR4, RZ ;  /* 0x0000000415057c24 */ /* 0x001fc6000f8e02ff */
[----:B------:R-:W5:Y:S01]  /*9c30*/  LDL.LU R18, [R1+0x220] ;  /* 0x0002200001127983 */ /* 0x000f620000300800 */
[----:B-1----:R-:W-:-:S03]  /*9c40*/  IMAD R4, R24, UR4, RZ ;  /* 0x0000000418047c24 */ /* 0x002fc6000f8e02ff */
[----:B------:R-:W-:Y:S04]  /*9c50*/  STL [R1+0xc4], R5 ;  /* 0x0000c40501007387 */ /* 0x000fe80000100800 */
[----:B------:R-:W5:Y:S04]  /*9c60*/  LDL.LU R24, [R1+0x21c] ;  /* 0x00021c0001187983 */ /* 0x000f680000300800 */
[----:B------:R2:W-:Y:S04]  /*9c70*/  STL [R1+0xe4], R4 ;  /* 0x0000e40401007387 */ /* 0x0005e80000100800 */
[----:B------:R-:W5:Y:S01]  /*9c80*/  LDL.LU R25, [R1+0x218] ;  /* 0x0002180001197983 */ /* 0x000f620000300800 */
[----:B--2---:R-:W-:-:S03]  /*9c90*/  IMAD R4, R2, UR4, RZ ;  /* 0x0000000402047c24 */ /* 0x004fc6000f8e02ff */
[----:B------:R-:W2:Y:S04]  /*9ca0*/  LDL.LU R2, [R1+0x214] ;  /* 0x0002140001027983 */ /* 0x000ea80000300800 */
[----:B------:R3:W-:Y:S04]  /*9cb0*/  STL [R1+0xf4], R4 ;  /* 0x0000f40401007387 */ /* 0x0007e80000100800 */
[----:B------:R-:W2:Y:S01]  /*9cc0*/  LDL.LU R27, [R1+0x210] ;  /* 0x00021000011b7983 */ /* 0x000ea20000300800 */
[----:B---3--:R-:W-:-:S03]  /*9cd0*/  IMAD R4, R0, UR4, RZ ;  /* 0x0000000400047c24 */ /* 0x008fc6000f8e02ff */
[----:B------:R-:W3:Y:S04]  /*9ce0*/  LDL.LU R0, [R1+0x20c] ;  /* 0x00020c0001007983 */ /* 0x000ee80000300800 */
[----:B------:R0:W-:Y:S04]  /*9cf0*/  STL [R1+0xf8], R4 ;  /* 0x0000f80401007387 */ /* 0x0001e80000100800 */
[----:B------:R-:W3:Y:S01]  /*9d00*/  LDL.LU R21, [R1+0x208] ;  /* 0x0002080001157983 */ /* 0x000ee20000300800 */
[----:B----4-:R-:W-:Y:S02]  /*9d10*/  IMAD R3, R3, UR4, RZ ;  /* 0x0000000403037c24 */ /* 0x010fe4000f8e02ff */
[----:B0-----:R-:W-:-:S02]  /*9d20*/  IMAD R4, R19, UR4, RZ ;  /* 0x0000000413047c24 */ /* 0x001fc4000f8e02ff */
[----:B------:R-:W4:Y:S01]  /*9d30*/  LDL.LU R19, [R1+0x204] ;  /* 0x0002040001137983 */ /* 0x000f220000300800 */
[----:B------:R-:W-:-:S03]  /*9d40*/  IMAD R5, R9, UR4, RZ ;  /* 0x0000000409057c24 */ /* 0x000fc6000f8e02ff */
[----:B------:R0:W-:Y:S04]  /*9d50*/  STL [R1+0x100], R4 ;  /* 0x0001000401007387 */ /* 0x0001e80000100800 */
[----:B------:R5:W-:Y:S01]  /*9d60*/  STL [R1+0x104], R3 ;  /* 0x0001040301007387 */ /* 0x000be20000100800 */
[----:B0-----:R-:W-:-:S03]  /*9d70*/  IMAD R4, R17, UR4, RZ ;  /* 0x0000000411047c24 */ /* 0x001fc6000f8e02ff */
[----:B------:R0:W-:Y:S01]  /*9d80*/  STL [R1+0x108], R5 ;  /* 0x0001080501007387 */ /* 0x0001e20000100800 */
[----:B-----5:R-:W-:-:S03]  /*9d90*/  IMAD R3, R12, UR4, RZ ;  /* 0x000000040c037c24 */ /* 0x020fc6000f8e02ff */
[----:B------:R-:W5:Y:S04]  /*9da0*/  LDL.LU R16, [R1+0x200] ;  /* 0x0002000001107983 */ /* 0x000f680000300800 */
[----:B------:R1:W-:Y:S04]  /*9db0*/  STL [R1+0x10c], R4 ;  /* 0x00010c0401007387 */ /* 0x0003e80000100800 */
[----:B0-----:R-:W5:Y:S04]  /*9dc0*/  LDL.LU R5, [R1+0x1fc] ;  /* 0x0001fc0001057983 */ /* 0x001f680000300800 */
[----:B------:R0:W-:Y:S04]  /*9dd0*/  STL [R1+0x12c], R3 ;  /* 0x00012c0301007387 */ /* 0x0001e80000100800 */
        /* <DEDUP_REMOVED lines=8> */
[----:B-1----:R-:W5:Y:S04]  /*9e60*/  LDL.LU R4, [R1+0x1c8] ;  /* 0x0001c80001047983 */ /* 0x002f680000300800 */
[----:B------:R-:W5:Y:S04]  /*9e70*/  LDL.LU R29, [R1+0x1c4] ;  /* 0x0001c400011d7983 */ /* 0x000f680000300800 */
[----:B0-----:R-:W5:Y:S04]  /*9e80*/  LDL.LU R3, [R1+0x1b0] ;  /* 0x0001b00001037983 */ /* 0x001f680000300800 */
[----:B------:R-:W5:Y:S04]  /*9e90*/  LDL.LU R9, [R1+0x1a8] ;  /* 0x0001a80001097983 */ /* 0x000f680000300800 */
[----:B------:R-:W5:Y:S04]  /*9ea0*/  LDL.LU R17, [R1+0x1a4] ;  /* 0x0001a40001117983 */ /* 0x000f680000300800 */
[----:B------:R-:W5:Y:S01]  /*9eb0*/  LDL.LU R12, [R1+0x1a0] ;  /* 0x0001a000010c7983 */ /* 0x000f620000300800 */
[----:B------:R-:W-:-:S05]  /*9ec0*/  IMAD R18, R18, UR4, RZ ;  /* 0x0000000412127c24 */ /* 0x000fca000f8e02ff */
[----:B------:R0:W-:Y:S02]  /*9ed0*/  STL [R1+0x130], R18 ;  /* 0x0001301201007387 */ /* 0x0001e40000100800 */
[----:B0-----:R-:W-:Y:S02]  /*9ee0*/  IMAD R18, R24, UR4, RZ ;  /* 0x0000000418127c24 */ /* 0x001fe4000f8e02ff */
[----:B------:R-:W5:Y:S01]  /*9ef0*/  LDL.LU R24, [R1+0x198] ;  /* 0x0001980001187983 */ /* 0x000f620000300800 */
[----:B------:R-:W-:-:S03]  /*9f00*/  IMAD R25, R25, UR4, RZ ;  /* 0x0000000419197c24 */ /* 0x000fc6000f8e02ff */
[----:B------:R2:W-:Y:S02]  /*9f10*/  STL [R1+0x138], R18 ;  /* 0x0001381201007387 */ /* 0x0005e40000100800 */
[----:B--2---:R-:W-:Y:S02]  /*9f20*/  IMAD R18, R2, UR4, RZ ;  /* 0x0000000402127c24 */ /* 0x004fe4000f8e02ff */
[----:B------:R-:W2:Y:S04]  /*9f30*/  LDL.LU R2, [R1+0x18c] ;  /* 0x00018c0001027983 */ /* 0x000ea80000300800 */
[----:B------:R-:W-:Y:S04]  /*9f40*/  STL [R1+0x13c], R25 ;  /* 0x00013c1901007387 */ /* 0x000fe80000100800 */
[----:B------:R3:W-:Y:S02]  /*9f50*/  STL [R1+0x140], R18 ;  /* 0x0001401201007387 */ /* 0x0007e40000100800 */
[----:B---3--:R-:W-:-:S02]  /*9f60*/  IMAD R18, R0, UR4, RZ ;  /* 0x0000000400127c24 */ /* 0x008fc4000f8e02ff */
[----:B------:R-:W3:Y:S01]  /*9f70*/  LDL.LU R0, [R1+0x188] ;  /* 0x0001880001007983 */ /* 0x000ee20000300800 */
[----:B------:R-:W-:Y:S02]  /*9f80*/  IMAD R25, R27, UR4, RZ ;  /* 0x000000041b197c24 */ /* 0x000fe4000f8e02ff */
[----:B------:R-:W-:-:S03]  /*9f90*/  IMAD R21, R21, UR4, RZ ;  /* 0x0000000415157c24 */ /* 0x000fc6000f8e02ff */
[----:B------:R0:W-:Y:S04]  /*9fa0*/  STL [R1+0x144], R25 ;  /* 0x0001441901007387 */ /* 0x0001e80000100800 */
[----:B------:R4:W-:Y:S04]  /*9fb0*/  STL [R1+0x148], R18 ;  /* 0x0001481201007387 */ /* 0x0009e80000100800 */
[----:B0-----:R-:W3:Y:S01]  /*9fc0*/  LDL.LU R25, [R1+0x184] ;  /* 0x0001840001197983 */ /* 0x001ee20000300800 */
[----:B----4-:R-:W-:-:S03]  /*9fd0*/  IMAD R18, R19, UR4, RZ ;  /* 0x0000000413127c24 */ /* 0x010fc6000f8e02ff */
[----:B------:R0:W-:Y:S04]  /*9fe0*/  STL [R1+0x150], R21 ;  /* 0x0001501501007387 */ /* 0x0001e80000100800 */
[----:B------:R-:W4:Y:S04]  /*9ff0*/  LDL.LU R27, [R1+0x180] ;  /* 0x00018000011b7983 */ /* 0x000f280000300800 */
[----:B------:R1:W-:Y:S04]  /*a000*/  STL [R1+0x158], R18 ;  /* 0x0001581201007387 */ /* 0x0003e80000100800 */
[----:B0-----:R-:W4:Y:S04]  /*a010*/  LDL.LU R21, [R1+0x17c] ;  /* 0x00017c0001157983 */ /* 0x001f280000300800 */
[----:B------:R-:W4:Y:S01]  /*a020*/  LDL.LU R19, [R1+0x174] ;  /* 0x0001740001137983 */ /* 0x000f220000300800 */
[----:B-----5:R-:W-:-:S02]  /*a030*/  IMAD R5, R5, UR4, RZ ;  /* 0x0000000405057c24 */ /* 0x020fc4000f8e02ff */
[----:B-1----:R-:W-:Y:S02]  /*a040*/  IMAD R18, R16, UR4, RZ ;  /* 0x0000000410127c24 */ /* 0x002fe4000f8e02ff */
[----:B------:R-:W-:-:S03]  /*a050*/  IMAD R16, R6, UR4, RZ ;  /* 0x0000000406107c24 */ /* 0x000fc6000f8e02ff */
[----:B------:R-:W-:Y:S01]  /*a060*/  STL [R1+0x160], R18 ;  /* 0x0001601201007387 */ /* 0x000fe20000100800 */
[----:B------:R-:W-:-:S03]  /*a070*/  IMAD R6, R7, UR4, RZ ;  /* 0x0000000407067c24 */ /* 0x000fc6000f8e02ff */
[----:B------:R0:W-:Y:S04]  /*a080*/  STL [R1+0x164], R5 ;  /* 0x0001640501007387 */ /* 0x0001e80000100800 */
[----:B------:R-:W-:Y:S01]  /*a090*/  STL [R1+0x170], R16 ;  /* 0x0001701001007387 */ /* 0x000fe20000100800 */
[----:B0-----:R-:W-:-:S03]  /*a0a0*/  IMAD R5, R8, UR4, RZ ;  /* 0x0000000408057c24 */ /* 0x001fc6000f8e02ff */
[----:B------:R0:W-:Y:S01]  /*a0b0*/  STL [R1+0x178], R6 ;  /* 0x0001780601007387 */ /* 0x0001e20000100800 */
[----:B------:R-:W-:-:S03]  /*a0c0*/  IMAD R7, R10, UR4, RZ ;  /* 0x000000040a077c24 */ /* 0x000fc6000f8e02ff */
[----:B------:R1:W-:Y:S01]  /*a0d0*/  STL [R1+0x190], R5 ;  /* 0x0001900501007387 */ /* 0x0003e20000100800 */
[----:B0-----:R-:W-:-:S03]  /*a0e0*/  IMAD R6, R11, UR4, RZ ;  /* 0x000000040b067c24 */ /* 0x001fc6000f8e02ff */
[----:B------:R0:W-:Y:S01]  /*a0f0*/  STL [R1+0x194], R7 ;  /* 0x0001940701007387 */ /* 0x0001e20000100800 */
[----:B-1----:R-:W-:-:S03]  /*a100*/  IMAD R5, R13, UR4, RZ ;  /* 0x000000040d057c24 */ /* 0x002fc6000f8e02ff */
[----:B------:R1:W-:Y:S04]  /*a110*/  STL [R1+0x19c], R6 ;  /* 0x00019c0601007387 */ /* 0x0003e80000100800 */
[----:B------:R5:W-:Y:S01]  /*a120*/  STL [R1+0x1ac], R5 ;  /* 0x0001ac0501007387 */ /* 0x000be20000100800 */
[----:B0-----:R-:W-:Y:S02]  /*a130*/  IMAD R7, R14, UR4, RZ ;  /* 0x000000040e077c24 */ /* 0x001fe4000f8e02ff */
[----:B-1----:R-:W-:-:S03]  /*a140*/  IMAD R6, R15, UR4, RZ ;  /* 0x000000040f067c24 */ /* 0x002fc6000f8e02ff */
[----:B------:R-:W-:Y:S01]  /*a150*/  STL [R1+0x1b4], R7 ;  /* 0x0001b40701007387 */ /* 0x000fe20000100800 */
[----:B-----5:R-:W-:-:S03]  /*a160*/  IMAD R5, R4, UR4, RZ ;  /* 0x0000000404057c24 */ /* 0x020fc6000f8e02ff */
[----:B------:R-:W-:Y:S01]  /*a170*/  STL [R1+0x1b8], R6 ;  /* 0x0001b80601007387 */ /* 0x000fe20000100800 */
[----:B------:R-:W-:Y:S02]  /*a180*/  IMAD R4, R29, UR4, RZ ;  /* 0x000000041d047c24 */ /* 0x000fe4000f8e02ff */
[----:B------:R-:W-:Y:S01]  /*a190*/  IMAD R3, R3, UR4, RZ ;  /* 0x0000000403037c24 */ /* 0x000fe2000f8e02ff */
[----:B------:R0:W-:Y:S04]  /*a1a0*/  STL [R1+0x1bc], R5 ;  /* 0x0001bc0501007387 */ /* 0x0001e80000100800 */
[----:B------:R1:W-:Y:S01]  /*a1b0*/  STL [R1+0x1c0], R4 ;  /* 0x0001c00401007387 */ /* 0x0003e20000100800 */
[----:B0-----:R-:W-:-:S03]  /*a1c0*/  IMAD R5, R9, UR4, RZ ;  /* 0x0000000409057c24 */ /* 0x001fc6000f8e02ff */
[----:B------:R0:W-:Y:S01]  /*a1d0*/  STL [R1+0x1b0], R3 ;  /* 0x0001b00301007387 */ /* 0x0001e20000100800 */
[----:B-1----:R-:W-:-:S03]  /*a1e0*/  IMAD R4, R17, UR4, RZ ;  /* 0x0000000411047c24 */ /* 0x002fc6000f8e02ff */
[----:B------:R-:W-:Y:S04]  /*a1f0*/  STL [R1+0x1a8], R5 ;  /* 0x0001a80501007387 */ /* 0x000fe80000100800 */
[----:B------:R-:W5:Y:S01]  /*a200*/  LDL.LU R18, [R1+0x16c] ;  /* 0x00016c0001127983 */ /* 0x000f620000300800 */
[----:B0-----:R-:W-:-:S03]  /*a210*/  IMAD R3, R12, UR4, RZ ;  /* 0x000000040c037c24 */ /* 0x001fc6000f8e02ff */
[----:B------:R0:W-:Y:S04]  /*a220*/  STL [R1+0x1a4], R4 ;  /* 0x0001a40401007387 */ /* 0x0001e80000100800 */
[----:B------:R-:W5:Y:S04]  /*a230*/  LDL.LU R17, [R1+0x15c] ;  /* 0x00015c0001117983 */ /* 0x000f680000300800 */
[----:B------:R1:W-:Y:S01]  /*a240*/  STL [R1+0x1a0], R3 ;  /* 0x0001a00301007387 */ /* 0x0003e20000100800 */
[----:B0-----:R-:W-:-:S03]  /*a250*/  IMAD R4, R24, UR4, RZ ;  /* 0x0000000418047c24 */ /* 0x001fc6000f8e02ff */
[----:B-1----:R-:W5:Y:S04]  /*a260*/  LDL.LU R3, [R1+0x154] ;  /* 0x0001540001037983 */ /* 0x002f680000300800 */
[----:B------:R-:W5:Y:S04]  /*a270*/  LDL.LU R12, [R1+0x14c] ;  /* 0x00014c00010c7983 */ /* 0x000f680000300800 */
[----:B------:R-:W-:Y:S04]  /*a280*/  STL [R1+0x198], R4 ;  /* 0x0001980401007387 */ /* 0x000fe80000100800 */
[----:B------:R-:W5:Y:S04]  /*a290*/  LDL.LU R9, [R1+0x134] ;  /* 0x0001340001097983 */ /* 0x000f680000300800 */
[----:B------:R-:W5:Y:S01]  /*a2a0*/  LDL.LU R24, [R1+0x128] ;  /* 0x0001280001187983 */ /* 0x000f620000300800 */
[----:B--2---:R-:W-:-:S05]  /*a2b0*/  IMAD R2, R2, UR4, RZ ;  /* 0x0000000402027c24 */ /* 0x004fca000f8e02ff */
[----:B------:R0:W-:Y:S04]  /*a2c0*/  STL [R1+0x18c], R2 ;  /* 0x00018c0201007387 */ /* 0x0001e80000100800 */
[----:B0-----:R-:W2:Y:S01]  /*a2d0*/  LDL.LU R2, [R1+0x124] ;  /* 0x0001240001027983 */ /* 0x001ea20000300800 */
[----:B---3--:R-:W-:-:S03]  /*a2e0*/  IMAD R4, R0, UR4, RZ ;  /* 0x0000000400047c24 */ /* 0x008fc6000f8e02ff */
[----:B------:R-:W3:Y:S04]  /*a2f0*/  LDL.LU R0, [R1+0x120] ;  /* 0x0001200001007983 */ /* 0x000ee80000300800 */
[----:B------:R0:W-:Y:S02]  /*a300*/  STL [R1+0x188], R4 ;  /* 0x0001880401007387 */ /* 0x0001e40000100800 */
[----:B0-----:R-:W-:-:S05]  /*a310*/  IMAD R4, R25, UR4, RZ ;  /* 0x0000000419047c24 */ /* 0x001fca000f8e02ff */
[----:B------:R0:W-:Y:S01]  /*a320*/  STL [R1+0x184], R4 ;  /* 0x0001840401007387 */ /* 0x0001e20000100800 */
[----:B----4-:R-:W-:-:S05]  /*a330*/  IMAD R6, R27, UR4, RZ ;  /* 0x000000041b067c24 */ /* 0x010fca000f8e02ff */
[----:B------:R-:W-:Y:S01]  /*a340*/  STL [R1+0x180], R6 ;  /* 0x0001800601007387 */ /* 0x000fe20000100800 */
[----:B------:R-:W-:-:S03]  /*a350*/  IMAD R5, R21, UR4, RZ ;  /* 0x0000000415057c24 */ /* 0x000fc6000f8e02ff */
[----:B------:R-:W4:Y:S01]  /*a360*/  LDL.LU R16, [R1+0x11c] ;  /* 0x00011c0001107983 */ /* 0x000f220000300800 */
[----:B0-----:R-:W-:-:S03]  /*a370*/  IMAD R4, R19, UR4, RZ ;  /* 0x0000000413047c24 */ /* 0x001fc6000f8e02ff */
[----:B------:R0:W-:Y:S04]  /*a380*/  STL [R1+0x17c], R5 ;  /* 0x00017c0501007387 */ /* 0x0001e80000100800 */
[----:B0-----:R-:W4:Y:S04]  /*a390*/  LDL.LU R5, [R1+0x118] ;  /* 0x0001180001057983 */ /* 0x001f280000300800 */
[----:B------:R0:W-:Y:S04]  /*a3a0*/  STL [R1+0x174], R4 ;  /* 0x0001740401007387 */ /* 0x0001e80000100800 */
[----:B------:R-:W4:Y:S04]  /*a3b0*/  LDL.LU R6, [R1+0x114] ;  /* 0x0001140001067983 */ /* 0x000f280000300800 */
[----:B------:R-:W4:Y:S04]  /*a3c0*/  LDL.LU R7, [R1+0x110] ;  /* 0x0001100001077983 */ /* 0x000f280000300800 */
[----:B------:R-:W4:Y:S04]  /*a3d0*/  LDL.LU R8, [R1+0xfc] ;  /* 0x0000fc0001087983 */ /* 0x000f280000300800 */
[----:B------:R-:W4:Y:S04]  /*a3e0*/  LDL.LU R10, [R1+0xf0] ;  /* 0x0000f000010a7983 */ /* 0x000f280000300800 */
[----:B------:R-:W4:Y:S04]  /*a3f0*/  LDL.LU R11, [R1+0xec] ;  /* 0x0000ec00010b7983 */ /* 0x000f280000300800 */
[----:B------:R-:W4:Y:S04]  /*a400*/  LDL.LU R13, [R1+0xe8] ;  /* 0x0000e800010d7983 */ /* 0x000f280000300800 */
[----:B------:R-:W4:Y:S04]  /*a410*/  LDL.LU R14, [R1+0xe0] ;  /* 0x0000e000010e7983 */ /* 0x000f280000300800 */
[----:B------:R-:W4:Y:S04]  /*a420*/  LDL.LU R15, [R1+0xdc] ;  /* 0x0000dc00010f7983 */ /* 0x000f280000300800 */
[----:B0-----:R-:W4:Y:S04]  /*a430*/  LDL.LU R4, [R1+0xd8] ;  /* 0x0000d80001047983 */ /* 0x001f280000300800 */
[----:B------:R-:W4:Y:S04]  /*a440*/  LDL.LU R29, [R1+0xd4] ;  /* 0x0000d400011d7983 */ /* 0x000f280000300800 */
[----:B------:R-:W4:Y:S04]  /*a450*/  LDL.LU R25, [R1+0xd0] ;  /* 0x0000d00001197983 */ /* 0x000f280000300800 */
[----:B------:R-:W4:Y:S04]  /*a460*/  LDL.LU R27, [R1+0xcc] ;  /* 0x0000cc00011b7983 */ /* 0x000f280000300800 */
[----:B------:R-:W4:Y:S04]  /*a470*/  LDL.LU R21, [R1+0xc8] ;  /* 0x0000c80001157983 */ /* 0x000f280000300800 */
[----:B------:R-:W4:Y:S01]  /*a480*/  LDL.LU R19, [R1+0xc0] ;  /* 0x0000c00001137983 */ /* 0x000f220000300800 */
[----:B-----5:R-:W-:-:S05]  /*a490*/  IMAD R18, R18, UR4, RZ ;  /* 0x0000000412127c24 */ /* 0x020fca000f8e02ff */
[----:B------:R0:W-:Y:S02]  /*a4a0*/  STL [R1+0x16c], R18 ;  /* 0x00016c1201007387 */ /* 0x0001e40000100800 */
[----:B0-----:R-:W-:Y:S02]  /*a4b0*/  IMAD R18, R17, UR4, RZ ;  /* 0x0000000411127c24 */ /* 0x001fe4000f8e02ff */
[----:B------:R-:W5:Y:S04]  /*a4c0*/  LDL.LU R17, [R1+0xb8] ;  /* 0x0000b80001117983 */ /* 0x000f680000300800 */
[----:B------:R0:W-:Y:S02]  /*a4d0*/  STL [R1+0x15c], R18 ;  /* 0x00015c1201007387 */ /* 0x0001e40000100800 */
[----:B0-----:R-:W-:-:S02]  /*a4e0*/  IMAD R18, R3, UR4, RZ ;  /* 0x0000000403127c24 */ /* 0x001fc4000f8e02ff */
[----:B------:R-:W-:Y:S02]  /*a4f0*/  IMAD R3, R12, UR4, RZ ;  /* 0x000000040c037c24 */ /* 0x000fe4000f8e02ff */
[----:B------:R-:W5:Y:S01]  /*a500*/  LDL.LU R12, [R1+0xb4] ;  /* 0x0000b400010c7983 */ /* 0x000f620000300800 */
[----:B------:R-:W-:-:S03]  /*a510*/  IMAD R9, R9, UR4, RZ ;  /* 0x0000000409097c24 */ /* 0x000fc6000f8e02ff */
[----:B------:R-:W-:Y:S04]  /*a520*/  STL [R1+0x154], R18 ;  /* 0x0001541201007387 */ /* 0x000fe80000100800 */
[----:B------:R0:W-:Y:S02]  /*a530*/  STL [R1+0x14c], R3 ;  /* 0x00014c0301007387 */ /* 0x0001e40000100800 */
[----:B0-----:R-:W-:Y:S02]  /*a540*/  IMAD R3, R24, UR4, RZ ;  /* 0x0000000418037c24 */ /* 0x001fe4000f8e02ff */
[----:B------:R-:W5:Y:S04]  /*a550*/  LDL.LU R24, [R1+0xb0] ;  /* 0x0000b00001187983 */ /* 0x000f680000300800 */
[----:B------:R-:W-:Y:S04]  /*a560*/  STL [R1+0x134], R9 ;  /* 0x0001340901007387 */ /* 0x000fe80000100800 */
[----:B------:R0:W-:Y:S04]  /*a570*/  STL [R1+0x128], R3 ;  /* 0x0001280301007387 */ /* 0x0001e80000100800 */
[----:B0-----:R-:W5:Y:S01]  /*a580*/  LDL.LU R3, [R1+0xa8] ;  /* 0x0000a80001037983 */ /* 0x001f620000300800 */
[----:B--2---:R-:W-:-:S02]  /*a590*/  IMAD R2, R2, UR4, RZ ;  /* 0x0000000402027c24 */ /* 0x004fc4000f8e02ff */
[----:B---3--:R-:W-:-:S03]  /*a5a0*/  IMAD R0, R0, UR4, RZ ;  /* 0x0000000400007c24 */ /* 0x008fc6000f8e02ff */
[----:B------:R0:W-:Y:S04]  /*a5b0*/  STL [R1+0x124], R2 ;  /* 0x0001240201007387 */ /* 0x0001e80000100800 */
[----:B------:R-:W2:Y:S04]  /*a5c0*/  LDL.LU R9, [R1+0xa4] ;  /* 0x0000a40001097983 */ /* 0x000ea80000300800 */
[----:B------:R1:W-:Y:S04]  /*a5d0*/  STL [R1+0x1c8], R0 ;  /* 0x0001c80001007387 */ /* 0x0003e80000100800 */
[----:B0-----:R-:W3:Y:S04]  /*a5e0*/  LDL.LU R2, [R1+0xa0] ;  /* 0x0000a00001027983 */ /* 0x001ee80000300800 */
[----:B-1----:R-:W3:Y:S01]  /*a5f0*/  LDL.LU R0, [R1+0x9c] ;  /* 0x00009c0001007983 */ /* 0x002ee20000300800 */
[----:B----4-:R-:W-:-:S05]  /*a600*/  IMAD R18, R16, UR4, RZ ;  /* 0x0000000410127c24 */ /* 0x010fca000f8e02ff */
[----:B------:R-:W-:Y:S01]  /*a610*/  STL [R1+0x1cc], R18 ;  /* 0x0001cc1201007387 */ /* 0x000fe20000100800 */
[----:B------:R-:W-:Y:S02]  /*a620*/  IMAD R16, R5, UR4, RZ ;  /* 0x0000000405107c24 */ /* 0x000fe4000f8e02ff */
[----:B------:R-:W-:-:S03]  /*a630*/  IMAD R5, R6, UR4, RZ ;  /* 0x0000000406057c24 */ /* 0x000fc6000f8e02ff */
[----:B------:R-:W-:Y:S01]  /*a640*/  STL [R1+0x1d4], R16 ;  /* 0x0001d41001007387 */ /* 0x000fe20000100800 */
[----:B------:R-:W-:-:S03]  /*a650*/  IMAD R7, R7, UR4, RZ ;  /* 0x0000000407077c24 */ /* 0x000fc6000f8e02ff */
        /* <DEDUP_REMOVED lines=15> */
[----:B------:R-:W-:Y:S02]  /*a750*/  IMAD R4, R25, UR4, RZ ;  /* 0x0000000419047c24 */ /* 0x000fe4000f8e02ff */
[----:B----4-:R-:W-:Y:S01]  /*a760*/  IMAD R5, R29, UR4, RZ ;  /* 0x000000041d057c24 */ /* 0x010fe2000f8e02ff */
[----:B------:R0:W-:Y:S04]  /*a770*/  STL [R1+0x20c], R6 ;  /* 0x00020c0601007387 */ /* 0x0001e80000100800 */
[----:B------:R1:W-:Y:S01]  /*a780*/  STL [R1+0x214], R5 ;  /* 0x0002140501007387 */ /* 0x0003e20000100800 */
[----:B0-----:R-:W-:-:S03]  /*a790*/  IMAD R6, R27, UR4, RZ ;  /* 0x000000041b067c24 */ /* 0x001fc6000f8e02ff */
[----:B------:R0:W-:Y:S01]  /*a7a0*/  STL [R1+0x218], R4 ;  /* 0x0002180401007387 */ /* 0x0001e20000100800 */
[----:B-1----:R-:W-:-:S03]  /*a7b0*/  IMAD R5, R21, UR4, RZ ;  /* 0x0000000415057c24 */ /* 0x002fc6000f8e02ff */
[----:B------:R-:W-:Y:S04]  /*a7c0*/  STL [R1+0x220], R6 ;  /* 0x0002200601007387 */ /* 0x000fe80000100800 */
[----:B------:R-:W4:Y:S01]  /*a7d0*/  LDL.LU R18, [R1+0x94] ;  /* 0x0000940001127983 */ /* 0x000f220000300800 */
[----:B0-----:R-:W-:-:S03]  /*a7e0*/  IMAD R4, R19, UR4, RZ ;  /* 0x0000000413047c24 */ /* 0x001fc6000f8e02ff */
[----:B------:R-:W-:Y:S04]  /*a7f0*/  STL [R1+0x228], R5 ;  /* 0x0002280501007387 */ /* 0x000fe80000100800 */
[----:B------:R-:W4:Y:S04]  /*a800*/  LDL.LU R25, [R1+0x90] ;  /* 0x0000900001197983 */ /* 0x000f280000300800 */
[----:B------:R5:W-:Y:S04]  /*a810*/  STL [R1+0x22c], R4 ;  /* 0x00022c0401007387 */ /* 0x000be80000100800 */
[----:B------:R-:W4:Y:S04]  /*a820*/  LDL.LU R27, [R1+0x8c] ;  /* 0x00008c00011b7983 */ /* 0x000f280000300800 */
[----:B------:R-:W4:Y:S01]  /*a830*/  LDL.LU R21, [R1+0x88] ;  /* 0x0000880001157983 */ /* 0x000f220000300800 */
[----:B-----5:R-:W-:-:S05]  /*a840*/  IMAD R4, R17, UR4, RZ ;  /* 0x0000000411047c24 */ /* 0x020fca000f8e02ff */
[----:B------:R0:W-:Y:S04]  /*a850*/  STL [R1+0x234], R4 ;  /* 0x0002340401007387 */ /* 0x0001e80000100800 */
[----:B------:R-:W5:Y:S04]  /*a860*/  LDL.LU R19, [R1+0x84] ;  /* 0x0000840001137983 */ /* 0x000f680000300800 */
[----:B------:R-:W5:Y:S01]  /*a870*/  LDL.LU R17, [R1+0x7c] ;  /* 0x00007c0001117983 */ /* 0x000f620000300800 */
[----:B0-----:R-:W-:-:S05]  /*a880*/  IMAD R4, R12, UR4, RZ ;  /* 0x000000040c047c24 */ /* 0x001fca000f8e02ff */
[----:B------:R0:W-:Y:S04]  /*a890*/  STL [R1+0x238], R4 ;  /* 0x0002380401007387 */ /* 0x0001e80000100800 */
[----:B------:R-:W5:Y:S01]  /*a8a0*/  LDL.LU R12, [R1+0x78] ;  /* 0x00007800010c7983 */ /* 0x000f620000300800 */
[----:B0-----:R-:W-:-:S03]  /*a8b0*/  IMAD R4, R24, UR4, RZ ;  /* 0x0000000418047c24 */ /* 0x001fc6000f8e02ff */
[----:B------:R-:W5:Y:S04]  /*a8c0*/  LDL.LU R24, [R1+0x74] ;  /* 0x0000740001187983 */ /* 0x000f680000300800 */
[----:B------:R0:W-:Y:S02]  /*a8d0*/  STL [R1+0x240], R4 ;  /* 0x0002400401007387 */ /* 0x0001e40000100800 */
[----:B0-----:R-:W-:-:S05]  /*a8e0*/  IMAD R4, R3, UR4, RZ ;  /* 0x0000000403047c24 */ /* 0x001fca000f8e02ff */
[----:B------:R0:W-:Y:S01]  /*a8f0*/  STL [R1+0x248], R4 ;  /* 0x0002480401007387 */ /* 0x0001e20000100800 */
[----:B--2---:R-:W-:-:S05]  /*a900*/  IMAD R3, R9, UR4, RZ ;  /* 0x0000000409037c24 */ /* 0x004fca000f8e02ff */
[----:B------:R1:W-:Y:S01]  /*a910*/  STL [R1+0x24c], R3 ;  /* 0x00024c0301007387 */ /* 0x0003e20000100800 */
[----:B---3--:R-:W-:-:S03]  /*a920*/  IMAD R2, R2, UR4, RZ ;  /* 0x0000000402027c24 */ /* 0x008fc6000f8e02ff */
[----:B------:R-:W2:Y:S01]  /*a930*/  LDL.LU R16, [R1+0x6c] ;  /* 0x00006c0001107983 */ /* 0x000ea20000300800 */
[----:B------:R-:W-:-:S03]  /*a940*/  IMAD R0, R0, UR4, RZ ;  /* 0x0000000400007c24 */ /* 0x000fc6000f8e02ff */
[----:B------:R3:W-:Y:S04]  /*a950*/  STL [R1+0x254], R2 ;  /* 0x0002540201007387 */ /* 0x0007e80000100800 */
[----:B------:R-:W2:Y:S04]  /*a960*/  LDL.LU R5, [R1+0x68] ;  /* 0x0000680001057983 */ /* 0x000ea80000300800 */
[----:B------:R3:W-:Y:S04]  /*a970*/  STL [R1+0x258], R0 ;  /* 0x0002580001007387 */ /* 0x0007e80000100800 */
[----:B------:R-:W2:Y:S04]  /*a980*/  LDL.LU R6, [R1+0x64] ;  /* 0x0000640001067983 */ /* 0x000ea80000300800 */
[----:B------:R-:W2:Y:S04]  /*a990*/  LDL.LU R7, [R1+0x60] ;  /* 0x0000600001077983 */ /* 0x000ea80000300800 */
[----:B------:R-:W2:Y:S04]  /*a9a0*/  LDL.LU R8, [R1+0x58] ;  /* 0x0000580001087983 */ /* 0x000ea80000300800 */
[----:B------:R-:W2:Y:S04]  /*a9b0*/  LDL.LU R10, [R1+0x54] ;  /* 0x00005400010a7983 */ /* 0x000ea80000300800 */
[----:B------:R-:W2:Y:S04]  /*a9c0*/  LDL.LU R11, [R1+0x50] ;  /* 0x00005000010b7983 */ /* 0x000ea80000300800 */
[----:B------:R-:W2:Y:S04]  /*a9d0*/  LDL.LU R13, [R1+0x48] ;  /* 0x00004800010d7983 */ /* 0x000ea80000300800 */
[----:B------:R-:W2:Y:S04]  /*a9e0*/  LDL.LU R14, [R1+0x44] ;  /* 0x00004400010e7983 */ /* 0x000ea80000300800 */
[----:B------:R-:W2:Y:S04]  /*a9f0*/  LDL.LU R15, [R1+0x40] ;  /* 0x00004000010f7983 */ /* 0x000ea80000300800 */
[----:B0-----:R-:W2:Y:S04]  /*aa00*/  LDL.LU R4, [R1+0x3c] ;  /* 0x00003c0001047983 */ /* 0x001ea80000300800 */
[----:B------:R-:W2:Y:S04]  /*aa10*/  LDL.LU R29, [R1+0x34] ;  /* 0x00003400011d7983 */ /* 0x000ea80000300800 */
[----:B-1----:R-:W2:Y:S04]  /*aa20*/  LDL.LU R3, [R1+0x30] ;  /* 0x0000300001037983 */ /* 0x002ea80000300800 */
[----:B------:R-:W2:Y:S04]  /*aa30*/  LDL.LU R9, [R1+0x2c] ;  /* 0x00002c0001097983 */ /* 0x000ea80000300800 */
[----:B---3--:R-:W3:Y:S04]  /*aa40*/  LDL.LU R2, [R1+0x24] ;  /* 0x0000240001027983 */ /* 0x008ee80000300800 */
[----:B------:R-:W3:Y:S01]  /*aa50*/  LDL.LU R0, [R1+0x20] ;  /* 0x0000200001007983 */ /* 0x000ee20000300800 */
[----:B----4-:R-:W-:-:S05]  /*aa60*/  IMAD R18, R18, UR4, RZ ;  /* 0x0000000412127c24 */ /* 0x010fca000f8e02ff */
[----:B------:R0:W-:Y:S01]  /*aa70*/  STL [R1+0x260], R18 ;  /* 0x0002601201007387 */ /* 0x0001e20000100800 */
[----:B------:R-:W-:-:S03]  /*aa80*/  IMAD R25, R25, UR4, RZ ;  /* 0x0000000419197c24 */ /* 0x000fc6000f8e02ff */
[----:B0-----:R-:W4:Y:S01]  /*aa90*/  LDL.LU R18, [R1+0xfac] ;  /* 0x000fac0001127983 */ /* 0x001f220000300800 */
[----:B------:R-:W-:-:S03]  /*aaa0*/  IMAD R27, R27, UR4, RZ ;  /* 0x000000041b1b7c24 */ /* 0x000fc6000f8e02ff */
[----:B------:R0:W-:Y:S01]  /*aab0*/  STL [R1+0x264], R25 ;  /* 0x0002641901007387 */ /* 0x0001e20000100800 */
[----:B------:R-:W-:-:S03]  /*aac0*/  IMAD R21, R21, UR4, RZ ;  /* 0x0000000415157c24 */ /* 0x000fc6000f8e02ff */
[----:B0-----:R-:W4:Y:S04]  /*aad0*/  LDL.LU R25, [R1+0x1c] ;  /* 0x00001c0001197983 */ /* 0x001f280000300800 */
[----:B------:R0:W-:Y:S04]  /*aae0*/  STL [R1+0x26c], R27 ;  /* 0x00026c1b01007387 */ /* 0x0001e80000100800 */
[----:B0-----:R-:W4:Y:S04]  /*aaf0*/  LDL.LU R27, [R1+0x18] ;  /* 0x00001800011b7983 */ /* 0x001f280000300800 */
[----:B------:R5:W-:Y:S02]  /*ab00*/  STL [R1+0x274], R21 ;  /* 0x0002741501007387 */ /* 0x000be40000100800 */
[----:B-----5:R-:W-:-:S02]  /*ab10*/  IMAD R21, R19, UR4, RZ ;  /* 0x0000000413157c24 */ /* 0x020fc4000f8e02ff */
[----:B------:R-:W-:Y:S02]  /*ab20*/  IMAD R19, R17, UR4, RZ ;  /* 0x0000000411137c24 */ /* 0x000fe4000f8e02ff */
[----:B------:R-:W-:Y:S01]  /*ab30*/  IMAD R17, R12, UR4, RZ ;  /* 0x000000040c117c24 */ /* 0x000fe2000f8e02ff */
[----:B------:R0:W-:Y:S01]  /*ab40*/  STL [R1+0x278], R21 ;  /* 0x0002781501007387 */ /* 0x0001e20000100800 */
[----:B------:R-:W-:-:S03]  /*ab50*/  IMAD R12, R24, UR4, RZ ;  /* 0x00000004180c7c24 */ /* 0x000fc6000f8e02ff */
[----:B0-----:R-:W5:Y:S04]  /*ab60*/  LDL.LU R21, [R1+0x10] ;  /* 0x0000100001157983 */ /* 0x001f680000300800 */
[----:B------:R0:W-:Y:S04]  /*ab70*/  STL [R1+0x280], R19 ;  /* 0x0002801301007387 */ /* 0x0001e80000100800 */
[----:B0-----:R-:W5:Y:S04]  /*ab80*/  LDL.LU R19, [R1+0xc] ;  /* 0x00000c0001137983 */ /* 0x001f680000300800 */
[----:B------:R0:W-:Y:S04]  /*ab90*/  STL [R1+0x284], R17 ;  /* 0x0002841101007387 */ /* 0x0001e80000100800 */
[----:B0-----:R-:W5:Y:S04]  /*aba0*/  LDL.LU R17, [R1+0x8] ;  /* 0x0000080001117983 */ /* 0x001f680000300800 */
[----:B------:R0:W-:Y:S04]  /*abb0*/  STL [R1+0x28c], R12 ;  /* 0x00028c0c01007387 */ /* 0x0001e80000100800 */
[----:B0-----:R-:W5:Y:S04]  /*abc0*/  LDL.LU R12, [R1+0x4] ;  /* 0x00000400010c7983 */ /* 0x001f680000300800 */
[----:B------:R-:W5:Y:S01]  /*abd0*/  LDL.LU R24, [R1] ;  /* 0x0000000001187983 */ /* 0x000f620000300800 */
[----:B--2---:R-:W-:-:S05]  /*abe0*/  IMAD R16, R16, UR4, RZ ;  /* 0x0000000410107c24 */ /* 0x004fca000f8e02ff */
[----:B------:R0:W-:Y:S01]  /*abf0*/  STL [R1+0x290], R16 ;  /* 0x0002901001007387 */ /* 0x0001e20000100800 */
[----:B------:R-:W-:-:S03]  /*ac00*/  IMAD R5, R5, UR4, RZ ;  /* 0x0000000405057c24 */ /* 0x000fc6000f8e02ff */
[----:B0-----:R-:W2:Y:S01]  /*ac10*/  LDL.LU R16, [R1+0xfa8] ;  /* 0x000fa80001107983 */ /* 0x001ea20000300800 */
[----:B------:R-:W-:-:S03]  /*ac20*/  IMAD R6, R6, UR4, RZ ;  /* 0x0000000406067c24 */ /* 0x000fc6000f8e02ff */
[----:B------:R0:W-:Y:S01]  /*ac30*/  STL [R1+0x298], R5 ;  /* 0x0002980501007387 */ /* 0x0001e20000100800 */
[----:B------:R-:W-:Y:S02]  /*ac40*/  IMAD R7, R7, UR4, RZ ;  /* 0x0000000407077c24 */ /* 0x000fe4000f8e02ff */
[----:B------:R-:W-:Y:S01]  /*ac50*/  IMAD R8, R8, UR4, RZ ;  /* 0x0000000408087c24 */ /* 0x000fe2000f8e02ff */
[----:B0-----:R-:W2:Y:S01]  /*ac60*/  LDL.LU R5, [R1+0xfa4] ;  /* 0x000fa40001057983 */ /* 0x001ea20000300800 */
[----:B------:R-:W-:-:S03]  /*ac70*/  IMAD R10, R10, UR4, RZ ;  /* 0x000000040a0a7c24 */ /* 0x000fc6000f8e02ff */
[----:B------:R0:W-:Y:S01]  /*ac80*/  STL [R1+0x2a0], R6 ;  /* 0x0002a00601007387 */ /* 0x0001e20000100800 */
[----:B------:R-:W-:Y:S02]  /*ac90*/  IMAD R11, R11, UR4, RZ ;  /* 0x000000040b0b7c24 */ /* 0x000fe4000f8e02ff */
[----:B------:R-:W-:Y:S01]  /*aca0*/  IMAD R13, R13, UR4, RZ ;  /* 0x000000040d0d7c24 */ /* 0x000fe2000f8e02ff */
[----:B0-----:R-:W2:Y:S04]  /*acb0*/  LDL.LU R6, [R1+0xfa0] ;  /* 0x000fa00001067983 */ /* 0x001ea80000300800 */
[----:B------:R0:W-:Y:S01]  /*acc0*/  STL [R1+0x2a4], R7 ;  /* 0x0002a40701007387 */ /* 0x0001e20000100800 */
[----:B------:R-:W-:Y:S02]  /*acd0*/  IMAD R14, R14, UR4, RZ ;  /* 0x000000040e0e7c24 */ /* 0x000fe4000f8e02ff */
[----:B------:R-:W-:Y:S01]  /*ace0*/  IMAD R15, R15, UR4, RZ ;  /* 0x000000040f0f7c24 */ /* 0x000fe2000f8e02ff */
[----:B0-----:R-:W2:Y:S04]  /*acf0*/  LDL.LU R7, [R1+0xf9c] ;  /* 0x000f9c0001077983 */ /* 0x001ea80000300800 */
[----:B------:R0:W-:Y:S04]  /*ad00*/  STL [R1+0x2ac], R8 ;  /* 0x0002ac0801007387 */ /* 0x0001e80000100800 */
        /* <DEDUP_REMOVED lines=10> */
[----:B0-----:R-:W2:Y:S01]  /*adb0*/  LDL.LU R15, [R1+0xf84] ;  /* 0x000f8400010f7983 */ /* 0x001ea20000300800 */
[----:B------:R-:W-:-:S02]  /*adc0*/  IMAD R4, R4, UR4, RZ ;  /* 0x0000000404047c24 */ /* 0x000fc4000f8e02ff */
[----:B------:R-:W-:-:S03]  /*add0*/  IMAD R29, R29, UR4, RZ ;  /* 0x000000041d1d7c24 */ /* 0x000fc6000f8e02ff */
[----:B------:R0:W-:Y:S04]  /*ade0*/  STL [R1+0x2d0], R4 ;  /* 0x0002d00401007387 */ /* 0x0001e80000100800 */
[----:B------:R-:W-:Y:S01]  /*adf0*/  STL [R1+0x2d8], R29 ;  /* 0x0002d81d01007387 */ /* 0x000fe20000100800 */
[----:B0-----:R-:W-:Y:S02]  /*ae00*/  IMAD R4, R3, UR4, RZ ;  /* 0x0000000403047c24 */ /* 0x001fe4000f8e02ff */
[----:B------:R-:W-:-:S03]  /*ae10*/  IMAD R3, R9, UR4, RZ ;  /* 0x0000000409037c24 */ /* 0x000fc6000f8e02ff */
[----:B------:R-:W-:Y:S01]  /*ae20*/  STL [R1+0x2e0], R4 ;  /* 0x0002e00401007387 */ /* 0x000fe20000100800 */
[----:B---3--:R-:W-:-:S03]  /*ae30*/  IMAD R2, R2, UR4, RZ ;  /* 0x0000000402027c24 */ /* 0x008fc6000f8e02ff */
[----:B------:R4:W-:Y:S01]  /*ae40*/  STL [R1+0xef8], R4 ;  /* 0x000ef80401007387 */ /* 0x0009e20000100800 */
[----:B------:R-:W-:-:S03]  /*ae50*/  IMAD R0, R0, UR4, RZ ;  /* 0x0000000400007c24 */ /* 0x000fc6000f8e02ff */
[----:B------:R-:W-:Y:S01]  /*ae60*/  STL [R1+0x2e4], R3 ;  /* 0x0002e40301007387 */ /* 0x000fe20000100800 */
[----:B----4-:R-:W-:-:S03]  /*ae70*/  IMAD R4, R25, UR4, RZ ;  /* 0x0000000419047c24 */ /* 0x010fc6000f8e02ff */
[----:B------:R0:W-:Y:S04]  /*ae80*/  STL [R1+0xefc], R3 ;  /* 0x000efc0301007387 */ /* 0x0001e80000100800 */
[----:B------:R-:W-:Y:S04]  /*ae90*/  STL [R1+0x2f8], R4 ;  /* 0x0002f80401007387 */ /* 0x000fe80000100800 */
[----:B------:R-:W-:Y:S01]  /*aea0*/  STL [R1+0x2ec], R2 ;  /* 0x0002ec0201007387 */ /* 0x000fe20000100800 */
[----:B0-----:R-:W-:-:S03]  /*aeb0*/  IMAD R3, R27, UR4, RZ ;  /* 0x000000041b037c24 */ /* 0x001fc6000f8e02ff */
[----:B------:R5:W-:Y:S04]  /*aec0*/  STL [R1+0xf00], R2 ;  /* 0x000f000201007387 */ /* 0x000be80000100800 */
[----:B------:R0:W-:Y:S04]  /*aed0*/  STL [R1+0x300], R3 ;  /* 0x0003000301007387 */ /* 0x0001e80000100800 */
[----:B------:R-:W-:Y:S01]  /*aee0*/  STL [R1+0x2f0], R0 ;  /* 0x0002f00001007387 */ /* 0x000fe20000100800 */
[----:B-----5:R-:W-:-:S03]  /*aef0*/  IMAD R2, R21, UR4, RZ ;  /* 0x0000000415027c24 */ /* 0x020fc6000f8e02ff */
[----:B------:R1:W-:Y:S01]  /*af00*/  STL [R1+0xf04], R0 ;  /* 0x000f040001007387 */ /* 0x0003e20000100800 */
[----:B0-----:R-:W-:-:S03]  /*af10*/  IMAD R3, R19, UR4, RZ ;  /* 0x0000000413037c24 */ /* 0x001fc6000f8e02ff */
[----:B------:R0:W-:Y:S01]  /*af20*/  STL [R1+0x308], R2 ;  /* 0x0003080201007387 */ /* 0x0001e20000100800 */
[----:B-1----:R-:W-:-:S03]  /*af30*/  IMAD R0, R17, UR4, RZ ;  /* 0x0000000411007c24 */ /* 0x002fc6000f8e02ff */
[----:B------:R1:W-:Y:S04]  /*af40*/  STL [R1+0x310], R3 ;  /* 0x0003100301007387 */ /* 0x0003e80000100800 */
[----:B------:R3:W-:Y:S01]  /*af50*/  STL [R1+0x314], R0 ;  /* 0x0003140001007387 */ /* 0x0007e20000100800 */
[----:B0-----:R-:W-:Y:S02]  /*af60*/  IMAD R2, R12, UR4, RZ ;  /* 0x000000040c027c24 */ /* 0x001fe4000f8e02ff */
[----:B-1----:R-:W-:Y:S01]  /*af70*/  IMAD R3, R24, UR4, RZ ;  /* 0x0000000418037c24 */ /* 0x002fe2000f8e02ff */
[----:B---3--:R-:W3:Y:S04]  /*af80*/  LDL R0, [R1+0x5c] ;  /* 0x00005c0001007983 */ /* 0x008ee80000100800 */
[----:B------:R0:W-:Y:S04]  /*af90*/  STL [R1+0x31c], R2 ;  /* 0x00031c0201007387 */ /* 0x0001e80000100800 */
[----:B0-----:R-:W4:Y:S04]  /*afa0*/  LDL R2, [R1+0x70] ;  /* 0x0000700001027983 */ /* 0x001f280000100800 */
[----:B------:R0:W-:Y:S04]  /*afb0*/  STL [R1+0x324], R3 ;  /* 0x0003240301007387 */ /* 0x0001e80000100800 */
[----:B------:R-:W5:Y:S04]  /*afc0*/  LDL R4, [R1+0x98] ;  /* 0x0000980001047983 */ /* 0x000f680000100800 */
[----:B0-----:R-:W5:Y:S01]  /*afd0*/  LDL R3, [R1+0x80] ;  /* 0x0000800001037983 */ /* 0x001f620000100800 */
[----:B--2---:R-:W-:-:S02]  /*afe0*/  SHF.R.S32.HI R9, RZ, 0x1f, R14 ;  /* 0x0000001fff097819 */ /* 0x004fc4000001140e */
[----:B------:R-:W-:-:S05]  /*aff0*/  SHF.R.S32.HI R12, RZ, 0x1f, R15 ;  /* 0x0000001fff0c7819 */ /* 0x000fca000001140f */
[----:B------:R0:W-:Y:S04]  /*b000*/  STL [R1+0xf0c], R12 ;  /* 0x000f0c0c01007387 */ /* 0x0001e80000100800 */
[----:B0-----:R-:W2:Y:S04]  /*b010*/  LDL R12, [R1+0x4c] ;  /* 0x00004c00010c7983 */ /* 0x001ea80000100800 */
[----:B------:R0:W-:Y:S04]  /*b020*/  STL [R1+0xf08], R15 ;  /* 0x000f080f01007387 */ /* 0x0001e80000100800 */
[----:B0-----:R-:W4:Y:S04]  /*b030*/  LDL R15, [R1+0x38] ;  /* 0x00003800010f7983 */ /* 0x001f280000100800 */
[----:B------:R0:W-:Y:S04]  /*b040*/  STL [R1+0xf14], R9 ;  /* 0x000f140901007387 */ /* 0x0001e80000100800 */
[----:B0-----:R-:W5:Y:S04]  /*b050*/  LDL R9, [R1+0x28] ;  /* 0x0000280001097983 */ /* 0x001f680000100800 */
[----:B------:R0:W-:Y:S04]  /*b060*/  STL [R1+0xf10], R14 ;  /* 0x000f100e01007387 */ /* 0x0001e80000100800 */
[----:B0-----:R-:W2:Y:S01]  /*b070*/  LDL R14, [R1+0x14] ;  /* 0x00001400010e7983 */ /* 0x001ea20000100800 */
[----:B------:R-:W-:-:S02]  /*b080*/  SHF.R.S32.HI R17, RZ, 0x1f, R13 ;  /* 0x0000001fff117819 */ /* 0x000fc4000001140d */
[----:B------:R-:W-:Y:S02]  /*b090*/  SHF.R.S32.HI R19, RZ, 0x1f, R11 ;  /* 0x0000001fff137819 */ /* 0x000fe4000001140b */
[----:B------:R-:W-:Y:S01]  /*b0a0*/  SHF.R.S32.HI R21, RZ, 0x1f, R10 ;  /* 0x0000001fff157819 */ /* 0x000fe2000001140a */
[----:B------:R-:W-:Y:S01]  /*b0b0*/  STL [R1+0xf1c], R17 ;  /* 0x000f1c1101007387 */ /* 0x000fe20000100800 */
[----:B------:R-:W-:-:S03]  /*b0c0*/  SHF.R.S32.HI R24, RZ, 0x1f, R8 ;  /* 0x0000001fff187819 */ /* 0x000fc60000011408 */
[----:B------:R-:W-:Y:S01]  /*b0d0*/  STL [R1+0xf18], R13 ;  /* 0x000f180d01007387 */ /* 0x000fe20000100800 */
[----:B------:R-:W-:-:S03]  /*b0e0*/  SHF.R.S32.HI R25, RZ, 0x1f, R7 ;  /* 0x0000001fff197819 */ /* 0x000fc60000011407 */
[----:B------:R-:W-:Y:S01]  /*b0f0*/  STL [R1+0xf24], R19 ;  /* 0x000f241301007387 */ /* 0x000fe20000100800 */
[----:B------:R-:W-:-:S03]  /*b100*/  SHF.R.S32.HI R27, RZ, 0x1f, R6 ;  /* 0x0000001fff1b7819 */ /* 0x000fc60000011406 */
[----:B------:R-:W-:Y:S01]  /*b110*/  STL [R1+0xf20], R11 ;  /* 0x000f200b01007387 */ /* 0x000fe20000100800 */
[----:B------:R-:W-:-:S03]  /*b120*/  SHF.R.S32.HI R29, RZ, 0x1f, R5 ;  /* 0x0000001fff1d7819 */ /* 0x000fc60000011405 */
[----:B------:R-:W-:Y:S04]  /*b130*/  STL [R1+0xf2c], R21 ;  /* 0x000f2c1501007387 */ /* 0x000fe80000100800 */
[----:B------:R-:W-:Y:S04]  /*b140*/  STL [R1+0xf28], R10 ;  /* 0x000f280a01007387 */ /* 0x000fe80000100800 */
[----:B------:R-:W-:Y:S04]  /*b150*/  STL [R1+0xf34], R24 ;  /* 0x000f341801007387 */ /* 0x000fe80000100800 */
[----:B------:R-:W-:Y:S04]  /*b160*/  STL [R1+0xf30], R8 ;  /* 0x000f300801007387 */ /* 0x000fe80000100800 */
[----:B------:R-:W-:Y:S04]  /*b170*/  STL [R1+0xf3c], R25 ;  /* 0x000f3c1901007387 */ /* 0x000fe80000100800 */
[----:B------:R-:W-:Y:S04]  /*b180*/  STL [R1+0xf38], R7 ;  /* 0x000f380701007387 */ /* 0x000fe80000100800 */
[----:B------:R-:W-:Y:S04]  /*b190*/  STL [R1+0xf44], R27 ;  /* 0x000f441b01007387 */ /* 0x000fe80000100800 */
[----:B------:R0:W-:Y:S04]  /*b1a0*/  STL [R1+0xf40], R6 ;  /* 0x000f400601007387 */ /* 0x0001e80000100800 */
[----:B------:R-:W-:Y:S04]  /*b1b0*/  STL [R1+0xf4c], R29 ;  /* 0x000f4c1d01007387 */ /* 0x000fe80000100800 */
[----:B------:R1:W-:Y:S01]  /*b1c0*/  STL [R1+0xf48], R5 ;  /* 0x000f480501007387 */ /* 0x0003e20000100800 */
[----:B------:R-:W-:Y:S01]  /*b1d0*/  IMAD R22, R22, UR4, RZ ;  /* 0x0000000416167c24 */ /* 0x000fe2000f8e02ff */
[----:B0-----:R-:W-:-:S02]  /*b1e0*/  SHF.R.S32.HI R6, RZ, 0x1f, R18 ;  /* 0x0000001fff067819 */ /* 0x001fc40000011412 */
[----:B------:R-:W-:Y:S01]  /*b1f0*/  STL [R1+0xf50], R16 ;  /* 0x000f501001007387 */ /* 0x000fe20000100800 */
[----:B-1----:R-:W-:Y:S01]  /*b200*/  SHF.R.S32.HI R5, RZ, 0x1f, R16 ;  /* 0x0000001fff057819 */ /* 0x002fe20000011410 */
[----:B------:R-:W-:-:S04]  /*b210*/  IMAD R23, R23, UR4, RZ ;  /* 0x0000000417177c24 */ /* 0x000fc8000f8e02ff */
[----:B------:R0:W-:Y:S01]  /*b220*/  STL [R1], R5 ;  /* 0x0000000501007387 */ /* 0x0001e20000100800 */
[----:B------:R-:W-:-:S03]  /*b230*/  IMAD R26, R26, UR4, RZ ;  /* 0x000000041a1a7c24 */ /* 0x000fc6000f8e02ff */
[----:B------:R-:W-:Y:S01]  /*b240*/  STL [R1+0xf54], R18 ;  /* 0x000f541201007387 */ /* 0x000fe20000100800 */
[----:B0-----:R-:W-:-:S03]  /*b250*/  SHF.R.S32.HI R5, RZ, 0x1f, R20 ;  /* 0x0000001fff057819 */ /* 0x001fc60000011414 */
[----:B------:R0:W-:Y:S01]  /*b260*/  STL [R1+0x4], R6 ;  /* 0x0000040601007387 */ /* 0x0001e20000100800 */
[----:B------:R-:W-:-:S03]  /*b270*/  IMAD R28, R28, UR4, RZ ;  /* 0x000000041c1c7c24 */ /* 0x000fc6000f8e02ff */
[----:B------:R-:W-:Y:S04]  /*b280*/  STL [R1+0xf58], R20 ;  /* 0x000f581401007387 */ /* 0x000fe80000100800 */
[----:B------:R1:W-:Y:S01]  /*b290*/  STL [R1+0x8], R5 ;  /* 0x0000080501007387 */ /* 0x0003e20000100800 */
[----:B0-----:R-:W-:-:S03]  /*b2a0*/  SHF.R.S32.HI R6, RZ, 0x1f, R22 ;  /* 0x0000001fff067819 */ /* 0x001fc60000011416 */
[----:B------:R-:W-:Y:S01]  /*b2b0*/  STL [R1+0xf5c], R22 ;  /* 0x000f5c1601007387 */ /* 0x000fe20000100800 */
[----:B-1----:R-:W-:-:S03]  /*b2c0*/  SHF.R.S32.HI R5, RZ, 0x1f, R23 ;  /* 0x0000001fff057819 */ /* 0x002fc60000011417 */
[----:B------:R0:W-:Y:S04]  /*b2d0*/  STL [R1+0xc], R6 ;  /* 0x00000c0601007387 */ /* 0x0001e80000100800 */
[----:B------:R-:W-:Y:S04]  /*b2e0*/  STL [R1+0xf60], R23 ;  /* 0x000f601701007387 */ /* 0x000fe80000100800 */
[----:B------:R1:W-:Y:S01]  /*b2f0*/  STL [R1+0x10], R5 ;  /* 0x0000100501007387 */ /* 0x0003e20000100800 */
[----:B0-----:R-:W-:-:S03]  /*b300*/  SHF.R.S32.HI R6, RZ, 0x1f, R26 ;  /* 0x0000001fff067819 */ /* 0x001fc6000001141a */
[----:B------:R-:W-:Y:S01]  /*b310*/  STL [R1+0xf64], R26 ;  /* 0x000f641a01007387 */ /* 0x000fe20000100800 */
[----:B-1----:R-:W-:-:S03]  /*b320*/  SHF.R.S32.HI R5, RZ, 0x1f, R28 ;  /* 0x0000001fff057819 */ /* 0x002fc6000001141c */
[----:B------:R-:W-:Y:S04]  /*b330*/  STL [R1+0x18], R6 ;  /* 0x0000180601007387 */ /* 0x000fe80000100800 */
[----:B------:R-:W-:Y:S04]  /*b340*/  STL [R1+0xf68], R28 ;  /* 0x000f681c01007387 */ /* 0x000fe80000100800 */
[----:B------:R4:W-:Y:S01]  /*b350*/  STL [R1+0x1c], R5 ;  /* 0x00001c0501007387 */ /* 0x0009e20000100800 */
[----:B---3--:R-:W-:Y:S02]  /*b360*/  SHF.R.S32.HI R0, RZ, 0x1f, R0 ;  /* 0x0000001fff007819 */ /* 0x008fe40000011400 */
[----:B----4-:R-:W-:-:S02]  /*b370*/  SHF.R.S32.HI R5, RZ, 0x1f, R15 ;  /* 0x0000001fff057819 */ /* 0x010fc4000001140f */
[----:B-----5:R-:W-:Y:S02]  /*b380*/  SHF.R.S32.HI R7, RZ, 0x1f, R9 ;  /* 0x0000001fff077819 */ /* 0x020fe40000011409 */
[----:B--2---:R-:W-:-:S05]  /*b390*/  SHF.R.S32.HI R6, RZ, 0x1f, R14 ;  /* 0x0000001fff067819 */ /* 0x004fca000001140e */
[----:B------:R0:W-:Y:S04]  /*b3a0*/  STL [R1+0x20], R6 ;  /* 0x0000200601007387 */ /* 0x0001e80000100800 */
[----:B------:R-:W-:Y:S04]  /*b3b0*/  STL [R1+0x24], R7 ;  /* 0x0000240701007387 */ /* 0x000fe80000100800 */
[----:B------:R1:W-:Y:S01]  /*b3c0*/  STL [R1+0x2c], R5 ;  /* 0x00002c0501007387 */ /* 0x0003e20000100800 */
[----:B0-----:R-:W-:-:S05]  /*b3d0*/  SHF.R.S32.HI R6, RZ, 0x1f, R12 ;  /* 0x0000001fff067819 */ /* 0x001fca000001140c */
[----:B------:R-:W-:Y:S01]  /*b3e0*/  STL [R1+0x30], R6 ;  /* 0x0000300601007387 */ /* 0x000fe20000100800 */
[----:B-1----:R-:W-:-:S03]  /*b3f0*/  SHF.R.S32.HI R5, RZ, 0x1f, R2 ;  /* 0x0000001fff057819 */ /* 0x002fc60000011402 */
[----:B------:R0:W-:Y:S04]  /*b400*/  STL [R1+0x34], R0 ;  /* 0x0000340001007387 */ /* 0x0001e80000100800 */
[----:B------:R-:W-:Y:S04]  /*b410*/  STL [R1+0x3c], R5 ;  /* 0x00003c0501007387 */ /* 0x000fe80000100800 */
[----:B------:R-:W2:Y:S01]  /*b420*/  LDL R28, [R1+0xc4] ;  /* 0x0000c400011c7983 */ /* 0x000ea20000100800 */
[----:B------:R-:W-:Y:S02]  /*b430*/  SHF.R.S32.HI R2, RZ, 0x1f, R3 ;  /* 0x0000001fff027819 */ /* 0x000fe40000011403 */
[----:B0-----:R-:W-:-:S03]  /*b440*/  SHF.R.S32.HI R0, RZ, 0x1f, R4 ;  /* 0x0000001fff007819 */ /* 0x001fc60000011404 */
[----:B------:R-:W-:Y:S04]  /*b450*/  STL [R1+0x40], R2 ;  /* 0x0000400201007387 */ /* 0x000fe80000100800 */
[----:B--2---:R0:W-:Y:S04]  /*b460*/  STL [R1+0xf7c], R28 ;  /* 0x000f7c1c01007387 */ /* 0x0041e80000100800 */
[----:B------:R-:W-:Y:S04]  /*b470*/  STL [R1+0x44], R0 ;  /* 0x0000440001007387 */ /* 0x000fe80000100800 */
[----:B0-----:R-:W2:Y:S04]  /*b480*/  LDL R28, [R1+0xbc] ;  /* 0x0000bc00011c7983 */ /* 0x001ea80000100800 */
[----:B--2---:R0:W-:Y:S04]  /*b490*/  STL [R1+0xf80], R28 ;  /* 0x000f801c01007387 */ /* 0x0041e80000100800 */
[----:B------:R-:W2:Y:S04]  /*b4a0*/  LDL R26, [R1+0xe4] ;  /* 0x0000e400011a7983 */ /* 0x000ea80000100800 */
[----:B------:R-:W3:Y:S04]  /*b4b0*/  LDL R23, [R1+0xf4] ;  /* 0x0000f40001177983 */ /* 0x000ee80000100800 */
[----:B0-----:R-:W4:Y:S04]  /*b4c0*/  LDL R28, [R1+0xac] ;  /* 0x0000ac00011c7983 */ /* 0x001f280000100800 */
[----:B------:R-:W5:Y:S04]  /*b4d0*/  LDL R22, [R1+0xf8] ;  /* 0x0000f80001167983 */ /* 0x000f680000100800 */
[----:B------:R-:W5:Y:S04]  /*b4e0*/  LDL R20, [R1+0x100] ;  /* 0x0001000001147983 */ /* 0x000f680000100800 */
[----:B------:R-:W5:Y:S04]  /*b4f0*/  LDL R18, [R1+0x104] ;  /* 0x0001040001127983 */ /* 0x000f680000100800 */
[----:B------:R-:W5:Y:S04]  /*b500*/  LDL R16, [R1+0x108] ;  /* 0x0001080001107983 */ /* 0x000f680000100800 */
[----:B------:R-:W5:Y:S04]  /*b510*/  LDL R5, [R1+0x10c] ;  /* 0x00010c0001057983 */ /* 0x000f680000100800 */
[----:B------:R-:W5:Y:S04]  /*b520*/  LDL R29, [R1+0x12c] ;  /* 0x00012c00011d7983 */ /* 0x000f680000100800 */
[----:B------:R-:W2:Y:S04]  /*b530*/  LDL R6, [R1+0x130] ;  /* 0x0001300001067983 */ /* 0x000ea80000100800 */
[----:B------:R-:W5:Y:S04]  /*b540*/  LDL R27, [R1+0x138] ;  /* 0x00013800011b7983 */ /* 0x000f680000100800 */
        /* <DEDUP_REMOVED lines=14> */
[----:B------:R-:W3:Y:S04]  /*b630*/  LDL R0, [R1+0x1b4] ;  /* 0x0001b40001007983 */ /* 0x000ee80000100800 */
[----:B------:R-:W5:Y:S04]  /*b640*/  LDL R2, [R1+0x1b8] ;  /* 0x0001b80001027983 */ /* 0x000f680000100800 */
[----:B------:R-:W5:Y:S04]  /*b650*/  LDL R3, [R1+0x1bc] ;  /* 0x0001bc0001037983 */ /* 0x000f680000100800 */
[----:B------:R-:W5:Y:S01]  /*b660*/  LDL R4, [R1+0x1c0] ;  /* 0x0001c00001047983 */ /* 0x000f620000100800 */
[----:B----4-:R-:W-:-:S05]  /*b670*/  SHF.R.S32.HI R28, RZ, 0x1f, R28 ;  /* 0x0000001fff1c7819 */ /* 0x010fca000001141c */
[----:B------:R0:W-:Y:S04]  /*b680*/  STL [R1+0x48], R28 ;  /* 0x0000481c01007387 */ /* 0x0001e80000100800 */
[----:B0-----:R-:W4:Y:S02]  /*b690*/  LDL.LU R28, [R1+0xf80] ;  /* 0x000f8000011c7983 */ /* 0x001f240000300800 */
[----:B----4-:R-:W-:-:S05]  /*b6a0*/  SHF.R.S32.HI R28, RZ, 0x1f, R28 ;  /* 0x0000001fff1c7819 */ /* 0x010fca000001141c */
[----:B------:R0:W-:Y:S04]  /*b6b0*/  STL [R1+0x50], R28 ;  /* 0x0000501c01007387 */ /* 0x0001e80000100800 */
[----:B0-----:R-:W4:Y:S01]  /*b6c0*/  LDL.LU R28, [R1+0xf7c] ;  /* 0x000f7c00011c7983 */ /* 0x001f220000300800 */
[----:B--2---:R-:W-:Y:S02]  /*b6d0*/  SHF.R.S32.HI R6, RZ, 0x1f, R6 ;  /* 0x0000001fff067819 */ /* 0x004fe40000011406 */
[----:B---3--:R-:W-:Y:S02]  /*b6e0*/  SHF.R.S32.HI R0, RZ, 0x1f, R0 ;  /* 0x0000001fff007819 */ /* 0x008fe40000011400 */
[----:B----4-:R-:W-:-:S05]  /*b6f0*/  SHF.R.S32.HI R28, RZ, 0x1f, R28 ;  /* 0x0000001fff1c7819 */ /* 0x010fca000001141c */
[----:B------:R0:W-:Y:S02]  /*b700*/  STL [R1+0x54], R28 ;  /* 0x0000541c01007387 */ /* 0x0001e40000100800 */
[----:B0-----:R-:W-:Y:S02]  /*b710*/  SHF.R.S32.HI R28, RZ, 0x1f, R26 ;  /* 0x0000001fff1c7819 */ /* 0x001fe4000001141a */
[----:B------:R-:W-:Y:S02]  /*b720*/  SHF.R.S32.HI R26, RZ, 0x1f, R23 ;  /* 0x0000001fff1a7819 */ /* 0x000fe40000011417 */
[----:B-----5:R-:W-:Y:S02]  /*b730*/  SHF.R.S32.HI R23, RZ, 0x1f, R22 ;  /* 0x0000001fff177819 */ /* 0x020fe40000011416 */
[----:B------:R-:W-:Y:S01]  /*b740*/  SHF.R.S32.HI R22, RZ, 0x1f, R20 ;  /* 0x0000001fff167819 */ /* 0x000fe20000011414 */
[----:B------:R-:W-:Y:S01]  /*b750*/  STL [R1+0x58], R28 ;  /* 0x0000581c01007387 */ /* 0x000fe20000100800 */
[----:B------:R-:W-:-:S02]  /*b760*/  SHF.R.S32.HI R20, RZ, 0x1f, R18 ;  /* 0x0000001fff147819 */ /* 0x000fc40000011412 */
[----:B------:R-:W-:Y:S01]  /*b770*/  SHF.R.S32.HI R18, RZ, 0x1f, R16 ;  /* 0x0000001fff127819 */ /* 0x000fe20000011410 */
[----:B------:R-:W-:Y:S01]  /*b780*/  STL [R1+0x60], R26 ;  /* 0x0000601a01007387 */ /* 0x000fe20000100800 */
[----:B------:R-:W-:Y:S02]  /*b790*/  SHF.R.S32.HI R16, RZ, 0x1f, R5 ;  /* 0x0000001fff107819 */ /* 0x000fe40000011405 */
[----:B------:R-:W-:Y:S01]  /*b7a0*/  SHF.R.S32.HI R5, RZ, 0x1f, R29 ;  /* 0x0000001fff057819 */ /* 0x000fe2000001141d */
[----:B------:R-:W-:Y:S04]  /*b7b0*/  STL [R1+0x64], R23 ;  /* 0x0000641701007387 */ /* 0x000fe80000100800 */
[----:B------:R-:W-:Y:S04]  /*b7c0*/  STL [R1+0x68], R22 ;  /* 0x0000681601007387 */ /* 0x000fe80000100800 */
[----:B------:R-:W-:Y:S04]  /*b7d0*/  STL [R1+0x6c], R20 ;  /* 0x00006c1401007387 */ /* 0x000fe80000100800 */
[----:B------:R-:W-:Y:S04]  /*b7e0*/  STL [R1+0x74], R18 ;  /* 0x0000741201007387 */ /* 0x000fe80000100800 */
[----:B------:R0:W-:Y:S04]  /*b7f0*/  STL [R1+0x78], R16 ;  /* 0x0000781001007387 */ /* 0x0001e80000100800 */
[----:B------:R1:W-:Y:S01]  /*b800*/  STL [R1+0x7c], R5 ;  /* 0x00007c0501007387 */ /* 0x0003e20000100800 */
[----:B0-----:R-:W-:-:S03]  /*b810*/  SHF.R.S32.HI R16, RZ, 0x1f, R27 ;  /* 0x0000001fff107819 */ /* 0x001fc6000001141b */
[----:B------:R0:W-:Y:S01]  /*b820*/  STL [R1+0x84], R6 ;  /* 0x0000840601007387 */ /* 0x0001e20000100800 */
[----:B-1----:R-:W-:-:S03]  /*b830*/  SHF.R.S32.HI R5, RZ, 0x1f, R7 ;  /* 0x0000001fff057819 */ /* 0x002fc60000011407 */
[----:B------:R-:W-:Y:S01]  /*b840*/  STL [R1+0x88], R16 ;  /* 0x0000881001007387 */ /* 0x000fe20000100800 */
[----:B------:R-:W-:-:S03]  /*b850*/  SHF.R.S32.HI R7, RZ, 0x1f, R8 ;  /* 0x0000001fff077819 */ /* 0x000fc60000011408 */
[----:B------:R1:W-:Y:S01]  /*b860*/  STL [R1+0x8c], R5 ;  /* 0x00008c0501007387 */ /* 0x0003e20000100800 */
[----:B0-----:R-:W-:-:S05]  /*b870*/  SHF.R.S32.HI R6, RZ, 0x1f, R25 ;  /* 0x0000001fff067819 */ /* 0x001fca0000011419 */
[----:B------:R0:W-:Y:S01]  /*b880*/  STL [R1+0x90], R6 ;  /* 0x0000900601007387 */ /* 0x0001e20000100800 */
[----:B-1----:R-:W-:-:S03]  /*b890*/  SHF.R.S32.HI R5, RZ, 0x1f, R24 ;  /* 0x0000001fff057819 */ /* 0x002fc60000011418 */
[----:B------:R1:W-:Y:S04]  /*b8a0*/  STL [R1+0x94], R7 ;  /* 0x0000940701007387 */ /* 0x0003e80000100800 */
[----:B------:R2:W-:Y:S01]  /*b8b0*/  STL [R1+0x9c], R5 ;  /* 0x00009c0501007387 */ /* 0x0005e20000100800 */
[----:B0-----:R-:W-:Y:S02]  /*b8c0*/  SHF.R.S32.HI R6, RZ, 0x1f, R10 ;  /* 0x0000001fff067819 */ /* 0x001fe4000001140a */
[----:B-1----:R-:W-:-:S03]  /*b8d0*/  SHF.R.S32.HI R7, RZ, 0x1f, R21 ;  /* 0x0000001fff077819 */ /* 0x002fc60000011415 */
[----:B------:R0:W-:Y:S01]  /*b8e0*/  STL [R1+0xa0], R6 ;  /* 0x0000a00601007387 */ /* 0x0001e20000100800 */
[----:B--2---:R-:W-:-:S03]  /*b8f0*/  SHF.R.S32.HI R5, RZ, 0x1f, R11 ;  /* 0x0000001fff057819 */ /* 0x004fc6000001140b */
        /* <DEDUP_REMOVED lines=161> */
[----:B-----5:R-:W-:Y:S02]  /*c310*/  SHF.R.S32.HI R22, RZ, 0x1f, R22 ;  /* 0x0000001fff167819 */ /* 0x020fe40000011416 */
[----:B------:R-:W-:-:S02]  /*c320*/  SHF.R.S32.HI R20, RZ, 0x1f, R20 ;  /* 0x0000001fff147819 */ /* 0x000fc40000011414 */
[----:B------:R-:W-:Y:S02]  /*c330*/  SHF.R.S32.HI R18, RZ, 0x1f, R18 ;  /* 0x0000001fff127819 */ /* 0x000fe40000011412 */
[----:B------:R-:W-:Y:S02]  /*c340*/  SHF.R.S32.HI R16, RZ, 0x1f, R16 ;  /* 0x0000001fff107819 */ /* 0x000fe40000011410 */
[----:B------:R-:W-:Y:S02]  /*c350*/  SHF.R.S32.HI R29, RZ, 0x1f, R29 ;  /* 0x0000001fff1d7819 */ /* 0x000fe4000001141d */
[----:B------:R-:W-:Y:S02]  /*c360*/  SHF.R.S32.HI R5, RZ, 0x1f, R5 ;  /* 0x0000001fff057819 */ /* 0x000fe40000011405 */
[----:B------:R-:W-:Y:S02]  /*c370*/  SHF.R.S32.HI R27, RZ, 0x1f, R27 ;  /* 0x0000001fff1b7819 */ /* 0x000fe4000001141b */
        /* <DEDUP_REMOVED lines=19> */
[----:B----4-:R-:W-:-:S05]  /*c4b0*/  SHF.R.S32.HI R28, RZ, 0x1f, R28 ;  /* 0x0000001fff1c7819 */ /* 0x010fca000001141c */
        /* <DEDUP_REMOVED lines=23> */
[----:B0-----:R-:W5:Y:S04]  /*c630*/  LDL.LU R25, [R1+0xf3c] ;  /* 0x000f3c0001197983 */ /* 0x001f680000300800 */
        /* <DEDUP_REMOVED lines=27> */
[----:B0-----:R-:W2:Y:S04]  /*c7f0*/  LDL.LU R0, [R1+0xf04] ;  /* 0x000f040001007983 */ /* 0x001ea80000300800 */
[----:B------:R0:W-:Y:S04]  /*c800*/  STL [R1+0x368], R2 ;  /* 0x0003680201007387 */ /* 0x0001e80000100800 */
[----:B0-----:R-:W3:Y:S04]  /*c810*/  LDL.LU R2, [R1+0xf00] ;  /* 0x000f000001027983 */ /* 0x001ee80000300800 */
[----:B------:R0:W-:Y:S04]  /*c820*/  STL [R1+0x36c], R3 ;  /* 0x00036c0301007387 */ /* 0x0001e80000100800 */
[----:B0-----:R-:W5:Y:S04]  /*c830*/  LDL.LU R3, [R1+0xefc] ;  /* 0x000efc0001037983 */ /* 0x001f680000300800 */
[----:B------:R0:W-:Y:S04]  /*c840*/  STL [R1+0x370], R4 ;  /* 0x0003700401007387 */ /* 0x0001e80000100800 */
[----:B0-----:R-:W4:Y:S01]  /*c850*/  LDL.LU R4, [R1+0xef8] ;  /* 0x000ef80001047983 */ /* 0x001f220000300800 */
[----:B---3--:R-:W-:-:S02]  /*c860*/  SHF.R.S32.HI R2, RZ, 0x1f, R2 ;  /* 0x0000001fff027819 */ /* 0x008fc40000011402 */
[----:B-----5:R-:W-:Y:S02]  /*c870*/  SHF.R.S32.HI R3, RZ, 0x1f, R3 ;  /* 0x0000001fff037819 */ /* 0x020fe40000011403 */
[----:B----4-:R-:W-:-:S05]  /*c880*/  SHF.R.S32.HI R4, RZ, 0x1f, R4 ;  /* 0x0000001fff047819 */ /* 0x010fca0000011404 */
[----:B------:R0:W-:Y:S04]  /*c890*/  STL [R1+0x374], R4 ;  /* 0x0003740401007387 */ /* 0x0001e80000100800 */
[----:B0-----:R-:W3:Y:S04]  /*c8a0*/  LDL.LU R4, [R1+0xef4] ;  /* 0x000ef40001047983 */ /* 0x001ee80000300800 */
[----:B------:R0:W-:Y:S04]  /*c8b0*/  STL [R1+0x378], R3 ;  /* 0x0003780301007387 */ /* 0x0001e80000100800 */
[----:B0-----:R-:W4:Y:S04]  /*c8c0*/  LDL.LU R3, [R1+0xef0] ;  /* 0x000ef00001037983 */ /* 0x001f280000300800 */
[----:B------:R0:W-:Y:S04]  /*c8d0*/  STL [R1+0x37c], R2 ;  /* 0x00037c0201007387 */ /* 0x0001e80000100800 */
[----:B0-----:R-:W5:Y:S01]  /*c8e0*/  LDL.LU R2, [R1+0xeec] ;  /* 0x000eec0001027983 */ /* 0x001f620000300800 */
[----:B--2---:R-:W-:-:S05]  /*c8f0*/  SHF.R.S32.HI R0, RZ, 0x1f, R0 ;  /* 0x0000001fff007819 */ /* 0x004fca0000011400 */
[----:B------:R5:W-:Y:S02]  /*c900*/  STL [R1+0x380], R0 ;  /* 0x0003800001007387 */ /* 0x000be40000100800 */
[----:B-----5:R-:W-:-:S05]  /*c910*/  IADD3 R0, P2, R15, R2, RZ ;  /* 0x000000020f007210 */ /* 0x020fca0007f5e0ff */
[----:B------:R0:W-:Y:S04]  /*c920*/  STL [R1+0xd74], R0 ;  /* 0x000d740001007387 */ /* 0x0001e80000100800 */
[----:B0-----:R-:W2:Y:S02]  /*c930*/  LDL.LU R0, [R1+0xee8] ;  /* 0x000ee80001007983 */ /* 0x001ea40000300800 */
[----:B--2---:R-:W-:-:S05]  /*c940*/  IADD3 R15, P5, R15, R0, RZ ;  /* 0x000000000f0f7210 */ /* 0x004fca0007fbe0ff */
[----:B------:R0:W-:Y:S02]  /*c950*/  STL [R1+0xd7c], R15 ;  /* 0x000d7c0f01007387 */ /* 0x0001e40000100800 */
[----:B0-----:R-:W-:-:S05]  /*c960*/  IADD3 R15, P1, R14, R2, RZ ;  /* 0x000000020e0f7210 */ /* 0x001fca0007f3e0ff */
[----:B------:R0:W-:Y:S02]  /*c970*/  STL [R1+0x584], R15 ;  /* 0x0005840f01007387 */ /* 0x0001e40000100800 */
[----:B0-----:R-:W-:Y:S02]  /*c980*/  IADD3 R15, P0, R14, R0, RZ ;  /* 0x000000000e0f7210 */ /* 0x001fe40007f1e0ff */
[----:B------:R-:W-:-:S03]  /*c990*/  IADD3 R14, P4, R13, R2, RZ ;  /* 0x000000020d0e7210 */ /* 0x000fc60007f9e0ff */
[----:B------:R0:W-:Y:S04]  /*c9a0*/  STL [R1+0x58c], R15 ;  /* 0x00058c0f01007387 */ /* 0x0001e80000100800 */
[----:B------:R3:W-:Y:S01]  /*c9b0*/  STL [R1+0x594], R14 ;  /* 0x0005940e01007387 */ /* 0x0007e20000100800 */
[----:B0-----:R-:W-:Y:S02]  /*c9c0*/  IADD3 R15, P3, R13, R0, RZ ;  /* 0x000000000d0f7210 */ /* 0x001fe40007f7e0ff */
[C---:B------:R-:W-:Y:S01]  /*c9d0*/  IADD3 R13, P6, R11.reuse, R2, RZ ;  /* 0x000000020b0d7210 */ /* 0x040fe20007fde0ff */
[C-C-:B---3--:R-:W-:Y:S02]  /*c9e0*/  IMAD.X R14, R12.reuse, 0x1, R4.reuse, P2 ;  /* 0x000000010c0e7824 */ /* 0x148fe400010e0604 */
[----:B----4-:R-:W-:Y:S01]  /*c9f0*/  IMAD.X R12, R12, 0x1, R3, P5 ;  /* 0x000000010c0c7824 */ /* 0x010fe200028e0603 */
[----:B------:R-:W-:Y:S01]  /*ca00*/  IADD3 R11, P5, R11, R0, RZ ;  /* 0x000000000b0b7210 */ /* 0x000fe20007fbe0ff */
[----:B------:R-:W-:Y:S04]  /*ca10*/  STL [R1+0x59c], R15 ;  /* 0x00059c0f01007387 */ /* 0x000fe80000100800 */
[----:B------:R-:W-:Y:S04]  /*ca20*/  STL [R1+0xd70], R14 ;  /* 0x000d700e01007387 */ /* 0x000fe80000100800 */
[----:B------:R0:W-:Y:S04]  /*ca30*/  STL [R1+0x5a4], R13 ;  /* 0x0005a40d01007387 */ /* 0x0001e80000100800 */
[----:B------:R1:W-:Y:S04]  /*ca40*/  STL [R1+0xd78], R12 ;  /* 0x000d780c01007387 */ /* 0x0003e80000100800 */
[----:B------:R2:W-:Y:S01]  /*ca50*/  STL [R1+0x5ac], R11 ;  /* 0x0005ac0b01007387 */ /* 0x0005e20000100800 */
[----:B0-----:R-:W-:Y:S01]  /*ca60*/  IADD3 R13, P2, R10, R2, RZ ;  /* 0x000000020a0d7210 */ /* 0x001fe20007f5e0ff */
[----:B-1----:R-:W-:-:S02]  /*ca70*/  IMAD.X R12, R9, 0x1, R4, P1 ;  /* 0x00000001090c7824 */ /* 0x002fc400008e0604 */
[----:B------:R-:W-:Y:S01]  /*ca80*/  IMAD.X R9, R9, 0x1, R3, P0 ;  /* 0x0000000109097824 */ /* 0x000fe200000e0603 */
[----:B--2---:R-:W-:Y:S01]  /*ca90*/  IADD3 R11, P1, R10, R0, RZ ;  /* 0x000000000a0b7210 */ /* 0x004fe20007f3e0ff */
[----:B------:R-:W-:Y:S01]  /*caa0*/  STL [R1+0x5dc], R13 ;  /* 0x0005dc0d01007387 */ /* 0x000fe20000100800 */
[----:B------:R-:W-:-:S03]  /*cab0*/  IADD3 R10, P0, R8, R2, RZ ;  /* 0x00000002080a7210 */ /* 0x000fc60007f1e0ff */
[----:B------:R-:W-:Y:S04]  /*cac0*/  STL [R1+0x580], R12 ;  /* 0x0005800c01007387 */ /* 0x000fe80000100800 */
[----:B------:R0:W-:Y:S04]  /*cad0*/  STL [R1+0x5e4], R11 ;  /* 0x0005e40b01007387 */ /* 0x0001e80000100800 */
[----:B------:R1:W-:Y:S04]  /*cae0*/  STL [R1+0x588], R9 ;  /* 0x0005880901007387 */ /* 0x0003e80000100800 */
[----:B------:R2:W-:Y:S01]  /*caf0*/  STL [R1+0x5ec], R10 ;  /* 0x0005ec0a01007387 */ /* 0x0005e20000100800 */
[----:B0-----:R-:W-:Y:S01]  /*cb00*/  IMAD.X R11, R17, 0x1, R4, P4 ;  /* 0x00000001110b7824 */ /* 0x001fe200020e0604 */
[----:B-1----:R-:W-:-:S04]  /*cb10*/  IADD3 R9, P4, R8, R0, RZ ;  /* 0x0000000008097210 */ /* 0x002fc80007f9e0ff */
[----:B------:R-:W-:Y:S01]  /*cb20*/  STL [R1+0x590], R11 ;  /* 0x0005900b01007387 */ /* 0x000fe20000100800 */
[----:B--2---:R-:W-:-:S03]  /*cb30*/  IMAD.X R10, R17, 0x1, R3, P3 ;  /* 0x00000001110a7824 */ /* 0x004fc600018e0603 */
[----:B------:R0:W-:Y:S04]  /*cb40*/  STL [R1+0x5f4], R9 ;  /* 0x0005f40901007387 */ /* 0x0001e80000100800 */
[----:B------:R-:W-:Y:S04]  /*cb50*/  STL [R1+0x598], R10 ;  /* 0x0005980a01007387 */ /* 0x000fe80000100800 */
[----:B------:R-:W2:Y:S01]  /*cb60*/  LDL.LU R15, [R1] ;  /* 0x00000000010f7983 */ /* 0x000ea20000300800 */
[----:B------:R-:W-:Y:S01]  /*cb70*/  IADD3 R8, P3, R7, R2, RZ ;  /* 0x0000000207087210 */ /* 0x000fe20007f7e0ff */
[----:B0-----:R-:W-:-:S04]  /*cb80*/  IMAD.X R9, R19, 0x1, R4, P6 ;  /* 0x0000000113097824 */ /* 0x001fc800030e0604 */
[----:B------:R0:W-:Y:S04]  /*cb90*/  STL [R1+0x5fc], R8 ;  /* 0x0005fc0801007387 */ /* 0x0001e80000100800 */
[----:B------:R1:W-:Y:S01]  /*cba0*/  STL [R1+0x5a0], R9 ;  /* 0x0005a00901007387 */ /* 0x0003e20000100800 */
[----:B0-----:R-:W-:Y:S01]  /*cbb0*/  IADD3 R8, P6, R7, R0, RZ ;  /* 0x0000000007087210 */ /* 0x001fe20007fde0ff */
[----:B------:R-:W-:Y:S01]  /*cbc0*/  IMAD.X R7, R19, 0x1, R3, P5 ;  /* 0x0000000113077824 */ /* 0x000fe200028e0603 */
[----:B-1----:R-:W-:-:S03]  /*cbd0*/  IADD3 R9, P5, R6, R2, RZ ;  /* 0x0000000206097210 */ /* 0x002fc60007fbe0ff */
[----:B------:R0:W-:Y:S04]  /*cbe0*/  STL [R1+0x604], R8 ;  /* 0x0006040801007387 */ /* 0x0001e80000100800 */
[----:B------:R1:W-:Y:S04]  /*cbf0*/  STL [R1+0x5a8], R7 ;  /* 0x0005a80701007387 */ /* 0x0003e80000100800 */
[----:B------:R-:W-:Y:S01]  /*cc00*/  STL [R1+0x60c], R9 ;  /* 0x00060c0901007387 */ /* 0x000fe20000100800 */
[----:B0-----:R-:W-:-:S03]  /*cc10*/  IMAD.X R8, R21, 0x1, R4, P2 ;  /* 0x0000000115087824 */ /* 0x001fc600010e0604 */
[----:B------:R-:W3:Y:S01]  /*cc20*/  LDL.LU R10, [R1+0x4] ;  /* 0x00000400010a7983 */ /* 0x000ee20000300800 */
[----:B-1----:R-:W-:Y:S01]  /*cc30*/  IADD3 R7, P2, R6, R0, RZ ;  /* 0x0000000006077210 */ /* 0x002fe20007f5e0ff */
[----:B------:R-:W-:Y:S02]  /*cc40*/  IMAD.X R6, R21, 0x1, R3, P1 ;  /* 0x0000000115067824 */ /* 0x000fe400008e0603 */
[----:B------:R0:W-:Y:S04]  /*cc50*/  STL [R1+0x5d8], R8 ;  /* 0x0005d80801007387 */ /* 0x0001e80000100800 */
[----:B------:R1:W-:Y:S01]  /*cc60*/  STL [R1+0x614], R7 ;  /* 0x0006140701007387 */ /* 0x0003e20000100800 */
[----:B0-----:R-:W-:-:S03]  /*cc70*/  IADD3 R8, P1, R5, R2, RZ ;  /* 0x0000000205087210 */ /* 0x001fc60007f3e0ff */
[----:B------:R0:W-:Y:S01]  /*cc80*/  STL [R1+0x5e0], R6 ;  /* 0x0005e00601007387 */ /* 0x0001e20000100800 */
[----:B-1----:R-:W-:-:S03]  /*cc90*/  IMAD.X R7, R24, 0x1, R4, P0 ;  /* 0x0000000118077824 */ /* 0x002fc600000e0604 */
[----:B------:R-:W-:Y:S04]  /*cca0*/  STL [R1+0xd6c], R8 ;  /* 0x000d6c0801007387 */ /* 0x000fe80000100800 */
[----:B------:R-:W-:Y:S01]  /*ccb0*/  STL [R1+0x5e8], R7 ;  /* 0x0005e80701007387 */ /* 0x000fe20000100800 */
[----:B0-----:R-:W-:Y:S01]  /*ccc0*/  IADD3 R6, P0, R5, R0, RZ ;  /* 0x0000000005067210 */ /* 0x001fe20007f1e0ff */
[----:B------:R-:W-:Y:S02]  /*ccd0*/  IMAD.X R5, R24, 0x1, R3, P4 ;  /* 0x0000000118057824 */ /* 0x000fe400020e0603 */
[----:B------:R-:W4:Y:S04]  /*cce0*/  LDL.LU R11, [R1+0x8] ;  /* 0x00000800010b7983 */ /* 0x000f280000300800 */
[----:B------:R0:W-:Y:S04]  /*ccf0*/  STL [R1+0x620], R6 ;  /* 0x0006200601007387 */ /* 0x0001e80000100800 */
[----:B------:R1:W-:Y:S01]  /*cd00*/  STL [R1+0x5f0], R5 ;  /* 0x0005f00501007387 */ /* 0x0003e20000100800 */
[C---:B0-----:R-:W-:Y:S01]  /*cd10*/  IADD3 R6, P4, R16.reuse, R2, RZ ;  /* 0x0000000210067210 */ /* 0x041fe20007f9e0ff */
[----:B-1----:R-:W-:Y:S01]  /*cd20*/  IMAD.X R5, R25, 0x1, R4, P3 ;  /* 0x0000000119057824 */ /* 0x002fe200018e0604 */
[----:B------:R-:W-:-:S03]  /*cd30*/  IADD3 R7, P3, R16, R0, RZ ;  /* 0x0000000010077210 */ /* 0x000fc60007f7e0ff */
[----:B------:R0:W-:Y:S04]  /*cd40*/  STL [R1+0x628], R6 ;  /* 0x0006280601007387 */ /* 0x0001e80000100800 */
[----:B------:R1:W-:Y:S04]  /*cd50*/  STL [R1+0x5f8], R5 ;  /* 0x0005f80501007387 */ /* 0x0003e80000100800 */
[----:B------:R5:W-:Y:S01]  /*cd60*/  STL [R1+0x630], R7 ;  /* 0x0006300701007387 */ /* 0x000be20000100800 */
[----:B0-----:R-:W-:-:S03]  /*cd70*/  IMAD.X R6, R25, 0x1, R3, P6 ;  /* 0x0000000119067824 */ /* 0x001fc600030e0603 */
[----:B------:R-:W4:Y:S01]  /*cd80*/  LDL.LU R12, [R1+0xc] ;  /* 0x00000c00010c7983 */ /* 0x000f220000300800 */
[----:B-1----:R-:W-:-:S03]  /*cd90*/  IADD3 R5, P6, R18, R2, RZ ;  /* 0x0000000212057210 */ /* 0x002fc60007fde0ff */
[----:B------:R0:W-:Y:S01]  /*cda0*/  STL [R1+0x600], R6 ;  /* 0x0006000601007387 */ /* 0x0001e20000100800 */
[----:B-----5:R-:W-:-:S03]  /*cdb0*/  IMAD.X R7, R27, 0x1, R4, P5 ;  /* 0x000000011b077824 */ /* 0x020fc600028e0604 */
[----:B------:R1:W-:Y:S04]  /*cdc0*/  STL [R1+0x638], R5 ;  /* 0x0006380501007387 */ /* 0x0003e80000100800 */
[----:B------:R5:W-:Y:S01]  /*cdd0*/  STL [R1+0x608], R7 ;  /* 0x0006080701007387 */ /* 0x000be20000100800 */
[----:B0-----:R-:W-:Y:S01]  /*cde0*/  IMAD.X R6, R27, 0x1, R3, P2 ;  /* 0x000000011b067824 */ /* 0x001fe200010e0603 */
[----:B-1----:R-:W-:Y:S02]  /*cdf0*/  IADD3 R5, P5, R18, R0, RZ ;  /* 0x0000000012057210 */ /* 0x002fe40007fbe0ff */
[----:B-----5:R-:W5:Y:S04]  /*ce00*/  LDL.LU R7, [R1+0x14] ;  /* 0x0000140001077983 */ /* 0x020f680000300800 */
[----:B------:R0:W-:Y:S04]  /*ce10*/  STL [R1+0x640], R5 ;  /* 0x0006400501007387 */ /* 0x0001e80000100800 */
[----:B------:R1:W-:Y:S04]  /*ce20*/  STL [R1+0x610], R6 ;  /* 0x0006100601007387 */ /* 0x0003e80000100800 */
[----:B------:R-:W5:Y:S01]  /*ce30*/  LDL.LU R13, [R1+0x10] ;  /* 0x00001000010d7983 */ /* 0x000f620000300800 */
[----:B0-----:R-:W-:Y:S01]  /*ce40*/  IADD3 R5, P2, R20, R2, RZ ;  /* 0x0000000214057210 */ /* 0x001fe20007f5e0ff */
[----:B-1----:R-:W-:-:S04]  /*ce50*/  IMAD.X R6, R29, 0x1, R4, P1 ;  /* 0x000000011d067824 */ /* 0x002fc800008e0604 */
[----:B------:R0:W-:Y:S01]  /*ce60*/  STL [R1+0x648], R5 ;  /* 0x0006480501007387 */ /* 0x0001e20000100800 */
[----:B------:R-:W-:-:S03]  /*ce70*/  IMAD.X R8, R29, 0x1, R3, P0 ;  /* 0x000000011d087824 */ /* 0x000fc600000e0603 */
[----:B------:R1:W-:Y:S01]  /*ce80*/  STL [R1+0x618], R6 ;  /* 0x0006180601007387 */ /* 0x0003e20000100800 */
[----:B0-----:R-:W-:-:S03]  /*ce90*/  IADD3 R5, P1, R20, R0, RZ ;  /* 0x0000000014057210 */ /* 0x001fc60007f3e0ff */
[----:B-1----:R-:W5:Y:S04]  /*cea0*/  LDL.LU R6, [R1+0x28] ;  /* 0x0000280001067983 */ /* 0x002f680000300800 */
[----:B------:R0:W-:Y:S04]  /*ceb0*/  STL [R1+0x650], R5 ;  /* 0x0006500501007387 */ /* 0x0001e80000100800 */
[----:B------:R-:W-:Y:S04]  /*cec0*/  STL [R1+0x61c], R8 ;  /* 0x00061c0801007387 */ /* 0x000fe80000100800 */
[----:B------:R-:W5:Y:S01]  /*ced0*/  LDL.LU R14, [R1+0x18] ;  /* 0x00001800010e7983 */ /* 0x000f620000300800 */
[----:B0-----:R-:W-:-:S05]  /*cee0*/  IADD3 R5, P0, R22, R2, RZ ;  /* 0x0000000216057210 */ /* 0x001fca0007f1e0ff */
[----:B------:R0:W-:Y:S01]  /*cef0*/  STL [R1+0x658], R5 ;  /* 0x0006580501007387 */ /* 0x0001e20000100800 */
[C---:B--2---:R-:W-:Y:S01]  /*cf00*/  IMAD.X R9, R15.reuse, 0x1, R4, P4 ;  /* 0x000000010f097824 */ /* 0x044fe200020e0604 */
[----:B0-----:R-:W-:Y:S01]  /*cf10*/  IADD3 R5, P4, R22, R0, RZ ;  /* 0x0000000016057210 */ /* 0x001fe20007f9e0ff */
[----:B------:R-:W-:-:S03]  /*cf20*/  IMAD.X R8, R15, 0x1, R3, P3 ;  /* 0x000000010f087824 */ /* 0x000fc600018e0603 */
[----:B------:R-:W-:Y:S04]  /*cf30*/  STL [R1+0x624], R9 ;  /* 0x0006240901007387 */ /* 0x000fe80000100800 */
[----:B------:R-:W2:Y:S04]  /*cf40*/  LDL.LU R17, [R1+0x38] ;  /* 0x0000380001117983 */ /* 0x000ea80000300800 */
[----:B------:R0:W-:Y:S04]  /*cf50*/  STL [R1+0x660], R5 ;  /* 0x0006600501007387 */ /* 0x0001e80000100800 */
[----:B------:R3:W-:Y:S04]  /*cf60*/  STL [R1+0x62c], R8 ;  /* 0x00062c0801007387 */ /* 0x0007e80000100800 */
[----:B------:R-:W2:Y:S01]  /*cf70*/  LDL.LU R15, [R1+0x1c] ;  /* 0x00001c00010f7983 */ /* 0x000ea20000300800 */
[----:B0-----:R-:W-:-:S05]  /*cf80*/  IADD3 R5, P3, R23, R2, RZ ;  /* 0x0000000217057210 */ /* 0x001fca0007f7e0ff */
[----:B------:R0:W-:Y:S01]  /*cf90*/  STL [R1+0x668], R5 ;  /* 0x0006680501007387 */ /* 0x0001e20000100800 */
[C-C-:B---3--:R-:W-:Y:S02]  /*cfa0*/  IMAD.X R8, R10.reuse, 0x1, R4.reuse, P6 ;  /* 0x000000010a087824 */ /* 0x148fe400030e0604 */
[----:B------:R-:W-:Y:S01]  /*cfb0*/  IMAD.X R9, R10, 0x1, R3, P5 ;  /* 0x000000010a097824 */ /* 0x000fe200028e0603 */
[----:B0-----:R-:W-:Y:S02]  /*cfc0*/  IADD3 R5, P6, R23, R0, RZ ;  /* 0x0000000017057210 */ /* 0x001fe40007fde0ff */
[----:B------:R0:W-:Y:S04]  /*cfd0*/  STL [R1+0x634], R8 ;  /* 0x0006340801007387 */ /* 0x0001e80000100800 */
[----:B0-----:R-:W3:Y:S04]  /*cfe0*/  LDL.LU R8, [R1+0x4c] ;  /* 0x00004c0001087983 */ /* 0x001ee80000300800 */
[----:B------:R0:W-:Y:S04]  /*cff0*/  STL [R1+0x670], R5 ;  /* 0x0006700501007387 */ /* 0x0001e80000100800 */
[----:B------:R1:W-:Y:S01]  /*d000*/  STL [R1+0x63c], R9 ;  /* 0x00063c0901007387 */ /* 0x0003e20000100800 */
[----:B0-----:R-:W-:Y:S01]  /*d010*/  IADD3 R5, P5, R26, R2, RZ ;  /* 0x000000021a057210 */ /* 0x001fe20007fbe0ff */
[----:B----4-:R-:W-:-:S02]  /*d020*/  IMAD.X R10, R11, 0x1, R4, P2 ;  /* 0x000000010b0a7824 */ /* 0x010fc400010e0604 */
[----:B-1----:R-:W4:Y:S01]  /*d030*/  LDL.LU R9, [R1+0x20] ;  /* 0x0000200001097983 */ /* 0x002f220000300800 */
[----:B------:R-:W-:-:S03]  /*d040*/  IMAD.X R11, R11, 0x1, R3, P1 ;  /* 0x000000010b0b7824 */ /* 0x000fc600008e0603 */
[----:B------:R0:W-:Y:S04]  /*d050*/  STL [R1+0x678], R5 ;  /* 0x0006780501007387 */ /* 0x0001e80000100800 */
[----:B------:R1:W-:Y:S01]  /*d060*/  STL [R1+0x644], R10 ;  /* 0x0006440a01007387 */ /* 0x0003e20000100800 */
[----:B0-----:R-:W-:-:S03]  /*d070*/  IADD3 R5, P2, R26, R0, RZ ;  /* 0x000000001a057210 */ /* 0x001fc60007f5e0ff */
[----:B-1----:R-:W4:Y:S04]  /*d080*/  LDL.LU R10, [R1+0x5c] ;  /* 0x00005c00010a7983 */ /* 0x002f280000300800 */
[----:B------:R0:W-:Y:S04]  /*d090*/  STL [R1+0x680], R5 ;  /* 0x0006800501007387 */ /* 0x0001e80000100800 */
[----:B------:R1:W-:Y:S01]  /*d0a0*/  STL [R1+0x64c], R11 ;  /* 0x00064c0b01007387 */ /* 0x0003e20000100800 */
[----:B------:R-:W-:Y:S01]  /*d0b0*/  IMAD.X R16, R12, 0x1, R4, P0 ;  /* 0x000000010c107824 */ /* 0x000fe200000e0604 */
[----:B0-----:R-:W-:-:S02]  /*d0c0*/  IADD3 R5, P1, R28, R2, RZ ;  /* 0x000000021c057210 */ /* 0x001fc40007f3e0ff */
[----:B-1----:R-:W4:Y:S01]  /*d0d0*/  LDL.LU R11, [R1+0x24] ;  /* 0x00002400010b7983 */ /* 0x002f220000300800 */
[----:B------:R-:W-:-:S03]  /*d0e0*/  IMAD.X R12, R12, 0x1, R3, P4 ;  /* 0x000000010c0c7824 */ /* 0x000fc600020e0603 */
[----:B------:R0:W-:Y:S04]  /*d0f0*/  STL [R1+0x688], R5 ;  /* 0x0006880501007387 */ /* 0x0001e80000100800 */
[----:B------:R5:W-:Y:S04]  /*d100*/  STL [R1+0x654], R16 ;  /* 0x0006541001007387 */ /* 0x000be80000100800 */
[----:B------:R-:W4:Y:S01]  /*d110*/  LDL.LU R19, [R1+0x70] ;  /* 0x0000700001137983 */ /* 0x000f220000300800 */
[----:B0-----:R-:W-:-:S05]  /*d120*/  IADD3 R5, P0, R28, R0, RZ ;  /* 0x000000001c057210 */ /* 0x001fca0007f1e0ff */
[----:B------:R0:W-:Y:S04]  /*d130*/  STL [R1+0x690], R5 ;  /* 0x0006900501007387 */ /* 0x0001e80000100800 */
[----:B------:R1:W-:Y:S01]  /*d140*/  STL [R1+0x65c], R12 ;  /* 0x00065c0c01007387 */ /* 0x0003e20000100800 */
[----:B-----5:R-:W-:Y:S01]  /*d150*/  IMAD.X R16, R13, 0x1, R4, P3 ;  /* 0x000000010d107824 */ /* 0x020fe200018e0604 */
[----:B0-----:R-:W-:Y:S02]  /*d160*/  IADD3 R5, P4, R7, R2, RZ ;  /* 0x0000000207057210 */ /* 0x001fe40007f9e0ff */
[----:B-1----:R-:W5:Y:S01]  /*d170*/  LDL.LU R12, [R1+0x2c] ;  /* 0x00002c00010c7983 */ /* 0x002f620000300800 */
[----:B------:R-:W-:-:S03]  /*d180*/  IMAD.X R13, R13, 0x1, R3, P6 ;  /* 0x000000010d0d7824 */ /* 0x000fc600030e0603 */
[----:B------:R0:W-:Y:S04]  /*d190*/  STL [R1+0x698], R5 ;  /* 0x0006980501007387 */ /* 0x0001e80000100800 */
[----:B------:R1:W-:Y:S01]  /*d1a0*/  STL [R1+0x664], R16 ;  /* 0x0006641001007387 */ /* 0x0003e20000100800 */
[----:B0-----:R-:W-:-:S03]  /*d1b0*/  IADD3 R5, P3, R7, R0, RZ ;  /* 0x0000000007057210 */ /* 0x001fc60007f7e0ff */
[----:B------:R-:W5:Y:S04]  /*d1c0*/  LDL.LU R7, [R1+0x80] ;  /* 0x0000800001077983 */ /* 0x000f680000300800 */
[----:B------:R0:W-:Y:S04]  /*d1d0*/  STL [R1+0x6a0], R5 ;  /* 0x0006a00501007387 */ /* 0x0001e80000100800 */
[----:B------:R0:W-:Y:S01]  /*d1e0*/  STL [R1+0x66c], R13 ;  /* 0x00066c0d01007387 */ /* 0x0001e20000100800 */
[----:B-1----:R-:W-:Y:S01]  /*d1f0*/  IMAD.X R16, R14, 0x1, R4, P5 ;  /* 0x000000010e107824 */ /* 0x002fe200028e0604 */
[----:B0-----:R-:W-:-:S02]  /*d200*/  IADD3 R5, P6, R6, R2, RZ ;  /* 0x0000000206057210 */ /* 0x001fc40007fde0ff */
[----:B------:R-:W5:Y:S01]  /*d210*/  LDL.LU R13, [R1+0x30] ;  /* 0x00003000010d7983 */ /* 0x000f620000300800 */
[----:B------:R-:W-:-:S03]  /*d220*/  IMAD.X R14, R14, 0x1, R3, P2 ;  /* 0x000000010e0e7824 */ /* 0x000fc600010e0603 */
[----:B------:R0:W-:Y:S04]  /*d230*/  STL [R1+0x6a8], R5 ;  /* 0x0006a80501007387 */ /* 0x0001e80000100800 */
[----:B------:R-:W-:Y:S01]  /*d240*/  STL [R1+0x674], R16 ;  /* 0x0006741001007387 */ /* 0x000fe20000100800 */
[----:B0-----:R-:W-:-:S03]  /*d250*/  IADD3 R5, P5, R6, R0, RZ ;  /* 0x0000000006057210 */ /* 0x001fc60007fbe0ff */
[----:B------:R-:W5:Y:S04]  /*d260*/  LDL.LU R6, [R1+0x98] ;  /* 0x0000980001067983 */ /* 0x000f680000300800 */
[----:B------:R-:W-:Y:S04]  /*d270*/  STL [R1+0x6b0], R5 ;  /* 0x0006b00501007387 */ /* 0x000fe80000100800 */
[----:B------:R0:W-:Y:S04]  /*d280*/  STL [R1+0x67c], R14 ;  /* 0x00067c0e01007387 */ /* 0x0001e80000100800 */
[----:B0-----:R-:W5:Y:S01]  /*d290*/  LDL.LU R14, [R1+0x34] ;  /* 0x00003400010e7983 */ /* 0x001f620000300800 */
[----:B--2---:R-:W-:-:S05]  /*d2a0*/  IADD3 R5, P2, R17, R2, RZ ;  /* 0x0000000211057210 */ /* 0x004fca0007f5e0ff */
[----:B------:R0:W-:Y:S01]  /*d2b0*/  STL [R1+0x6b8], R5 ;  /* 0x0006b80501007387 */ /* 0x0001e20000100800 */
[C---:B------:R-:W-:Y:S02]  /*d2c0*/  IMAD.X R16, R15.reuse, 0x1, R4, P1 ;  /* 0x000000010f107824 */ /* 0x040fe400008e0604 */
[----:B------:R-:W-:Y:S01]  /*d2d0*/  IMAD.X R15, R15, 0x1, R3, P0 ;  /* 0x000000010f0f7824 */ /* 0x000fe200000e0603 */
[----:B0-----:R-:W-:Y:S02]  /*d2e0*/  IADD3 R5, P1, R17, R0, RZ ;  /* 0x0000000011057210 */ /* 0x001fe40007f3e0ff */
[----:B------:R-:W-:Y:S04]  /*d2f0*/  STL [R1+0x684], R16 ;  /* 0x0006841001007387 */ /* 0x000fe80000100800 */
[----:B------:R-:W2:Y:S04]  /*d300*/  LDL.LU R17, [R1+0xac] ;  /* 0x0000ac0001117983 */ /* 0x000ea80000300800 */
[----:B------:R-:W-:Y:S04]  /*d310*/  STL [R1+0x6c0], R5 ;  /* 0x0006c00501007387 */ /* 0x000fe80000100800 */
[----:B------:R0:W-:Y:S04]  /*d320*/  STL [R1+0x68c], R15 ;  /* 0x00068c0f01007387 */ /* 0x0001e80000100800 */
[----:B0-----:R-:W2:Y:S01]  /*d330*/  LDL.LU R15, [R1+0x3c] ;  /* 0x00003c00010f7983 */ /* 0x001ea20000300800 */
[----:B---3--:R-:W-:-:S05]  /*d340*/  IADD3 R5, P0, R8, R2, RZ ;  /* 0x0000000208057210 */ /* 0x008fca0007f1e0ff */
[----:B------:R0:W-:Y:S01]  /*d350*/  STL [R1+0x6c8], R5 ;  /* 0x0006c80501007387 */ /* 0x0001e20000100800 */
[C---:B----4-:R-:W-:Y:S01]  /*d360*/  IMAD.X R16, R9.reuse, 0x1, R4, P4 ;  /* 0x0000000109107824 */ /* 0x050fe200020e0604 */
[----:B0-----:R-:W-:Y:S01]  /*d370*/  IADD3 R5, P4, R8, R0, RZ ;  /* 0x0000000008057210 */ /* 0x001fe20007f9e0ff */
[----:B------:R-:W-:-:S03]  /*d380*/  IMAD.X R9, R9, 0x1, R3, P3 ;  /* 0x0000000109097824 */ /* 0x000fc600018e0603 */
[----:B------:R-:W-:Y:S04]  /*d390*/  STL [R1+0x694], R16 ;  /* 0x0006941001007387 */ /* 0x000fe80000100800 */
[----:B------:R-:W3:Y:S04]  /*d3a0*/  LDL.LU R8, [R1+0xbc] ;  /* 0x0000bc0001087983 */ /* 0x000ee80000300800 */
[----:B------:R0:W-:Y:S04]  /*d3b0*/  STL [R1+0x6d0], R5 ;  /* 0x0006d00501007387 */ /* 0x0001e80000100800 */
[----:B------:R1:W-:Y:S01]  /*d3c0*/  STL [R1+0x69c], R9 ;  /* 0x00069c0901007387 */ /* 0x0003e20000100800 */
[----:B0-----:R-:W-:-:S03]  /*d3d0*/  IADD3 R5, P3, R10, R2, RZ ;  /* 0x000000020a057210 */ /* 0x001fc60007f7e0ff */
[----:B-1----:R-:W4:Y:S04]  /*d3e0*/  LDL.LU R9, [R1+0x40] ;  /* 0x0000400001097983 */ /* 0x002f280000300800 */
[----:B------:R0:W-:Y:S01]  /*d3f0*/  STL [R1+0x6d8], R5 ;  /* 0x0006d80501007387 */ /* 0x0001e20000100800 */
[C---:B------:R-:W-:Y:S02]  /*d400*/  IMAD.X R16, R11.reuse, 0x1, R4, P6 ;  /* 0x000000010b107824 */ /* 0x040fe400030e0604 */
[----:B------:R-:W-:Y:S01]  /*d410*/  IMAD.X R11, R11, 0x1, R3, P5 ;  /* 0x000000010b0b7824 */ /* 0x000fe200028e0603 */
[----:B0-----:R-:W-:Y:S02]  /*d420*/  IADD3 R5, P6, R10, R0, RZ ;  /* 0x000000000a057210 */ /* 0x001fe40007fde0ff */
[----:B------:R-:W-:Y:S04]  /*d430*/  STL [R1+0x6a4], R16 ;  /* 0x0006a41001007387 */ /* 0x000fe80000100800 */
[----:B------:R-:W4:Y:S04]  /*d440*/  LDL.LU R10, [R1+0xc4] ;  /* 0x0000c400010a7983 */ /* 0x000f280000300800 */
[----:B------:R0:W-:Y:S04]  /*d450*/  STL [R1+0x6e0], R5 ;  /* 0x0006e00501007387 */ /* 0x0001e80000100800 */
[----:B------:R1:W-:Y:S01]  /*d460*/  STL [R1+0x6ac], R11 ;  /* 0x0006ac0b01007387 */ /* 0x0003e20000100800 */
[----:B0-----:R-:W-:-:S03]  /*d470*/  IADD3 R5, P5, R19, R2, RZ ;  /* 0x0000000213057210 */ /* 0x001fc60007fbe0ff */
[----:B-1----:R-:W4:Y:S01]  /*d480*/  LDL.LU R11, [R1+0x44] ;  /* 0x00004400010b7983 */ /* 0x002f220000300800 */
[----:B-----5:R-:W-:-:S03]  /*d490*/  IMAD.X R16, R12, 0x1, R4, P2 ;  /* 0x000000010c107824 */ /* 0x020fc600010e0604 */
[----:B------:R0:W-:Y:S01]  /*d4a0*/  STL [R1+0x6e8], R5 ;  /* 0x0006e80501007387 */ /* 0x0001e20000100800 */
[----:B------:R-:W-:-:S03]  /*d4b0*/  IMAD.X R12, R12, 0x1, R3, P1 ;  /* 0x000000010c0c7824 */ /* 0x000fc600008e0603 */
[----:B------:R-:W-:Y:S01]  /*d4c0*/  STL [R1+0x6b4], R16 ;  /* 0x0006b41001007387 */ /* 0x000fe20000100800 */
[----:B0-----:R-:W-:-:S03]  /*d4d0*/  IADD3 R5, P2, R19, R0, RZ ;  /* 0x0000000013057210 */ /* 0x001fc60007f5e0ff */
[----:B------:R-:W5:Y:S04]  /*d4e0*/  LDL.LU R19, [R1+0xe4] ;  /* 0x0000e40001137983 */ /* 0x000f680000300800 */
[----:B------:R0:W-:Y:S04]  /*d4f0*/  STL [R1+0x6f0], R5 ;  /* 0x0006f00501007387 */ /* 0x0001e80000100800 */
[----:B------:R1:W-:Y:S01]  /*d500*/  STL [R1+0x6bc], R12 ;  /* 0x0006bc0c01007387 */ /* 0x0003e20000100800 */
[----:B0-----:R-:W-:-:S03]  /*d510*/  IADD3 R5, P1, R7, R2, RZ ;  /* 0x0000000207057210 */ /* 0x001fc60007f3e0ff */
[----:B-1----:R-:W5:Y:S01]  /*d520*/  LDL.LU R12, [R1+0x48] ;  /* 0x00004800010c7983 */ /* 0x002f620000300800 */
[----:B------:R-:W-:-:S03]  /*d530*/  IMAD.X R16, R13, 0x1, R4, P0 ;  /* 0x000000010d107824 */ /* 0x000fc600000e0604 */
        /* <DEDUP_REMOVED lines=20> */
[----:B------:R-:W-:Y:S01]  /*d680*/  IMAD.X R16, R15, 0x1, R4, P5 ;  /* 0x000000010f107824 */ /* 0x000fe200028e0604 */
[----:B0-----:R-:W-:Y:S01]  /*d690*/  IADD3 R5, P5, R17, R0, RZ ;  /* 0x0000000011057210 */ /* 0x001fe20007fbe0ff */
[----:B------:R-:W-:-:S03]  /*d6a0*/  IMAD.X R15, R15, 0x1, R3, P2 ;  /* 0x000000010f0f7824 */ /* 0x000fc600010e0603 */
        /* <DEDUP_REMOVED lines=24> */
[----:B-----5:R-:W-:-:S03]  /*d830*/  IADD3 R5, P3, R19, R2, RZ ;  /* 0x0000000213057210 */ /* 0x020fc60007f7e0ff */
[----:B0-----:R-:W5:Y:S04]  /*d840*/  LDL.LU R11, [R1+0x64] ;  /* 0x00006400010b7983 */ /* 0x001f680000300800 */
[----:B------:R0:W-:Y:S01]  /*d850*/  STL [R1+0x748], R5 ;  /* 0x0007480501007387 */ /* 0x0001e20000100800 */
[C---:B------:R-:W-:Y:S02]  /*d860*/  IMAD.X R16, R12.reuse, 0x1, R4, P6 ;  /* 0x000000010c107824 */ /* 0x040fe400030e0604 */
[----:B------:R-:W-:Y:S01]  /*d870*/  IMAD.X R12, R12, 0x1, R3, P5 ;  /* 0x000000010c0c7824 */ /* 0x000fe200028e0603 */
[----:B0-----:R-:W-:Y:S02]  /*d880*/  IADD3 R5, P6, R19, R0, RZ ;  /* 0x0000000013057210 */ /* 0x001fe40007fde0ff */
[----:B------:R-:W-:Y:S04]  /*d890*/  STL [R1+0x714], R16 ;  /* 0x0007141001007387 */ /* 0x000fe80000100800 */
[----:B------:R-:W5:Y:S04]  /*d8a0*/  LDL.LU R19, [R1+0x10c] ;  /* 0x00010c0001137983 */ /* 0x000f680000300800 */
[----:B------:R0:W-:Y:S04]  /*d8b0*/  STL [R1+0x750], R5 ;  /* 0x0007500501007387 */ /* 0x0001e80000100800 */
[----:B------:R1:W-:Y:S01]  /*d8c0*/  STL [R1+0x71c], R12 ;  /* 0x00071c0c01007387 */ /* 0x0003e20000100800 */
[----:B0-----:R-:W-:-:S03]  /*d8d0*/  IADD3 R5, P5, R7, R2, RZ ;  /* 0x0000000207057210 */ /* 0x001fc60007fbe0ff */
[----:B-1----:R-:W5:Y:S04]  /*d8e0*/  LDL.LU R12, [R1+0x68] ;  /* 0x00006800010c7983 */ /* 0x002f680000300800 */
[----:B------:R0:W-:Y:S01]  /*d8f0*/  STL [R1+0x758], R5 ;  /* 0x0007580501007387 */ /* 0x0001e20000100800 */
[C---:B------:R-:W-:Y:S02]  /*d900*/  IMAD.X R16, R13.reuse, 0x1, R4, P2 ;  /* 0x000000010d107824 */ /* 0x040fe400010e0604 */
[----:B------:R-:W-:-:S03]  /*d910*/  IMAD.X R13, R13, 0x1, R3, P1 ;  /* 0x000000010d0d7824 */ /* 0x000fc600008e0603 */
[----:B------:R-:W-:Y:S01]  /*d920*/  STL [R1+0x724], R16 ;  /* 0x0007241001007387 */ /* 0x000fe20000100800 */
[----:B0-----:R-:W-:-:S03]  /*d930*/  IADD3 R5, P2, R7, R0, RZ ;  /* 0x0000000007057210 */ /* 0x001fc60007f5e0ff */
        /* <DEDUP_REMOVED lines=36> */
[C---:B-----5:R-:W-:Y:S02]  /*db80*/  IMAD.X R16, R11.reuse, 0x1, R4, P1 ;  /* 0x000000010b107824 */ /* 0x060fe400008e0604 */
        /* <DEDUP_REMOVED lines=56> */
[----:B-----5:R-:W-:-:S03]  /*df10*/  IADD3 R5, P6, R10, R2, RZ ;  /* 0x000000020a057210 */ /* 0x020fc60007fde0ff */
[----:B0-----:R-:W4:Y:S04]  /*df20*/  LDL.LU R9, [R1+0x9c] ;  /* 0x00009c0001097983 */ /* 0x001f280000300800 */
        /* <DEDUP_REMOVED lines=541> */
[C---:B------:R-:W-:Y:S01]  /*10100*/  IMAD.X R16, R11.reuse, 0x1, R4, P0 ;  /* 0x000000010b107824 */ /* 0x040fe200000e0604 */
[----:B0-----:R-:W-:Y:S01]  /*10110*/  IADD3 R5, P0, R10, R0, RZ ;  /* 0x000000000a057210 */ /* 0x001fe20007f1e0ff */
[----:B------:R-:W-:-:S03]  /*10120*/  IMAD.X R11, R11, 0x1, R3, P4 ;  /* 0x000000010b0b7824 */ /* 0x000fc600020e0603 */
        /* <DEDUP_REMOVED lines=38> */
[----:B0-----:R-:W-:Y:S02]  /*10390*/  IADD3 R5, P4, R17, R0, RZ ;  /* 0x0000000011057210 */ /* 0x001fe40007f9e0ff */
[----:B------:R-:W2:Y:S04]  /*103a0*/  LDL.LU R17, [R1+0x280] ;  /* 0x0002800001117983 */ /* 0x000ea80000300800 */
[----:B------:R0:W-:Y:S04]  /*103b0*/  STL [R1+0xb64], R16 ;  /* 0x000b641001007387 */ /* 0x0001e80000100800 */
[----:B------:R3:W-:Y:S01]  /*103c0*/  STL [R1+0xba0], R5 ;  /* 0x000ba00501007387 */ /* 0x0007e20000100800 */
[----:B0-----:R-:W-:-:S03]  /*103d0*/  IMAD.X R16, R15, 0x1, R3, P3 ;  /* 0x000000010f107824 */ /* 0x001fc600018e0603 */
[----:B------:R-:W2:Y:S04]  /*103e0*/  LDL.LU R15, [R1+0x32c] ;  /* 0x00032c00010f7983 */ /* 0x000ea80000300800 */
[----:B------:R4:W-:Y:S01]  /*103f0*/  STL [R1+0xb6c], R16 ;  /* 0x000b6c1001007387 */ /* 0x0009e20000100800 */
[----:B---3--:R-:W-:-:S05]  /*10400*/  IADD3 R5, P3, R8, R2, RZ ;  /* 0x0000000208057210 */ /* 0x008fca0007f7e0ff */
[----:B------:R0:W-:Y:S01]  /*10410*/  STL [R1+0xba8], R5 ;  /* 0x000ba80501007387 */ /* 0x0001e20000100800 */
[C---:B----4-:R-:W-:Y:S01]  /*10420*/  IMAD.X R16, R9.reuse, 0x1, R4, P6 ;  /* 0x0000000109107824 */ /* 0x050fe200030e0604 */
[----:B0-----:R-:W-:Y:S02]  /*10430*/  IADD3 R5, P6, R8, R0, RZ ;  /* 0x0000000008057210 */ /* 0x001fe40007fde0ff */
[----:B------:R-:W3:Y:S04]  /*10440*/  LDL.LU R8, [R1+0x284] ;  /* 0x0002840001087983 */ /* 0x000ee80000300800 */
[----:B------:R0:W-:Y:S04]  /*10450*/  STL [R1+0xb74], R16 ;  /* 0x000b741001007387 */ /* 0x0001e80000100800 */
[----:B------:R5:W-:Y:S01]  /*10460*/  STL [R1+0xbb0], R5 ;  /* 0x000bb00501007387 */ /* 0x000be20000100800 */
[----:B0-----:R-:W-:-:S03]  /*10470*/  IMAD.X R16, R9, 0x1, R3, P5 ;  /* 0x0000000109107824 */ /* 0x001fc600028e0603 */
[----:B------:R-:W4:Y:S01]  /*10480*/  LDL.LU R9, [R1+0x330] ;  /* 0x0003300001097983 */ /* 0x000f220000300800 */
[----:B-----5:R-:W-:-:S03]  /*10490*/  IADD3 R5, P5, R10, R2, RZ ;  /* 0x000000020a057210 */ /* 0x020fc60007fbe0ff */
[----:B------:R0:W-:Y:S04]  /*104a0*/  STL [R1+0xb7c], R16 ;  /* 0x000b7c1001007387 */ /* 0x0001e80000100800 */
[----:B------:R1:W-:Y:S01]  /*104b0*/  STL [R1+0xbb8], R5 ;  /* 0x000bb80501007387 */ /* 0x0003e20000100800 */
[C---:B0-----:R-:W-:Y:S01]  /*104c0*/  IMAD.X R16, R11.reuse, 0x1, R4, P2 ;  /* 0x000000010b107824 */ /* 0x041fe200010e0604 */
[----:B-1----:R-:W-:Y:S01]  /*104d0*/  IADD3 R5, P2, R10, R0, RZ ;  /* 0x000000000a057210 */ /* 0x002fe20007f5e0ff */
        /* <DEDUP_REMOVED lines=18> */
[----:B------:R-:W-:Y:S01]  /*10600*/  IMAD.X R18, R13, 0x1, R4, P3 ;  /* 0x000000010d127824 */ /* 0x000fe200018e0604 */
[----:B------:R-:W-:Y:S01]  /*10610*/  IADD3 R16, P3, R7, R0, RZ ;  /* 0x0000000007107210 */ /* 0x000fe20007f7e0ff */
[----:B0-----:R-:W-:-:S03]  /*10620*/  IMAD.X R5, R13, 0x1, R3, P6 ;  /* 0x000000010d057824 */ /* 0x001fc600030e0603 */
[----:B------:R-:W-:Y:S04]  /*10630*/  STL [R1+0xba4], R18 ;  /* 0x000ba41201007387 */ /* 0x000fe80000100800 */
[----:B------:R-:W5:Y:S04]  /*10640*/  LDL.LU R7, [R1+0x298] ;  /* 0x0002980001077983 */ /* 0x000f680000300800 */
[----:B------:R0:W-:Y:S04]  /*10650*/  STL [R1+0xbe0], R16 ;  /* 0x000be01001007387 */ /* 0x0001e80000100800 */
[----:B------:R1:W-:Y:S04]  /*10660*/  STL [R1+0xbac], R5 ;  /* 0x000bac0501007387 */ /* 0x0003e80000100800 */
[----:B------:R-:W5:Y:S01]  /*10670*/  LDL.LU R13, [R1+0x33c] ;  /* 0x00033c00010d7983 */ /* 0x000f620000300800 */
[----:B0-----:R-:W-:-:S05]  /*10680*/  IADD3 R16, P6, R6, R2, RZ ;  /* 0x0000000206107210 */ /* 0x001fca0007fde0ff */
[----:B------:R0:W-:Y:S01]  /*10690*/  STL [R1+0xbe8], R16 ;  /* 0x000be81001007387 */ /* 0x0001e20000100800 */
[----:B-1----:R-:W-:Y:S01]  /*106a0*/  IMAD.X R5, R14, 0x1, R4, P5 ;  /* 0x000000010e057824 */ /* 0x002fe200028e0604 */
[----:B0-----:R-:W-:Y:S01]  /*106b0*/  IADD3 R16, P5, R6, R0, RZ ;  /* 0x0000000006107210 */ /* 0x001fe20007fbe0ff */
[----:B------:R-:W-:-:S03]  /*106c0*/  IMAD.X R6, R14, 0x1, R3, P2 ;  /* 0x000000010e067824 */ /* 0x000fc600010e0603 */
[----:B------:R2:W-:Y:S04]  /*106d0*/  STL [R1+0xbb4], R5 ;  /* 0x000bb40501007387 */ /* 0x0005e80000100800 */
[----:B------:R-:W-:Y:S04]  /*106e0*/  STL [R1+0xbf0], R16 ;  /* 0x000bf01001007387 */ /* 0x000fe80000100800 */
[----:B------:R-:W5:Y:S04]  /*106f0*/  LDL.LU R14, [R1+0x2a0] ;  /* 0x0002a000010e7983 */ /* 0x000f680000300800 */
[----:B------:R-:W-:Y:S04]  /*10700*/  STL [R1+0xbbc], R6 ;  /* 0x000bbc0601007387 */ /* 0x000fe80000100800 */
[----:B------:R-:W5:Y:S01]  /*10710*/  LDL.LU R21, [R1+0x340] ;  /* 0x0003400001157983 */ /* 0x000f620000300800 */
[----:B--2---:R-:W-:-:S05]  /*10720*/  IADD3 R5, P2, R17, R2, RZ ;  /* 0x0000000211057210 */ /* 0x004fca0007f5e0ff */
[----:B------:R0:W-:Y:S02]  /*10730*/  STL [R1+0xbf8], R5 ;  /* 0x000bf80501007387 */ /* 0x0001e40000100800 */
[----:B0-----:R-:W-:Y:S01]  /*10740*/  IMAD.X R5, R15, 0x1, R4, P1 ;  /* 0x000000010f057824 */ /* 0x001fe200008e0604 */
[----:B------:R-:W-:Y:S01]  /*10750*/  IADD3 R16, P1, R17, R0, RZ ;  /* 0x0000000011107210 */ /* 0x000fe20007f3e0ff */
[----:B------:R-:W-:-:S03]  /*10760*/  IMAD.X R6, R15, 0x1, R3, P0 ;  /* 0x000000010f067824 */ /* 0x000fc600000e0603 */
[----:B------:R3:W-:Y:S04]  /*10770*/  STL [R1+0xbc4], R5 ;  /* 0x000bc40501007387 */ /* 0x0007e80000100800 */
[----:B------:R4:W-:Y:S04]  /*10780*/  STL [R1+0xc00], R16 ;  /* 0x000c001001007387 */ /* 0x0009e80000100800 */
[----:B------:R-:W2:Y:S04]  /*10790*/  LDL.LU R17, [R1+0x2a4] ;  /* 0x0002a40001117983 */ /* 0x000ea80000300800 */
[----:B------:R0:W-:Y:S04]  /*107a0*/  STL [R1+0xbcc], R6 ;  /* 0x000bcc0601007387 */ /* 0x0001e80000100800 */
[----:B------:R-:W2:Y:S01]  /*107b0*/  LDL.LU R15, [R1+0x344] ;  /* 0x00034400010f7983 */ /* 0x000ea20000300800 */
[----:B---3--:R-:W-:-:S05]  /*107c0*/  IADD3 R5, P0, R8, R2, RZ ;  /* 0x0000000208057210 */ /* 0x008fca0007f1e0ff */
[----:B------:R1:W-:Y:S01]  /*107d0*/  STL [R1+0xc08], R5 ;  /* 0x000c080501007387 */ /* 0x0003e20000100800 */
[C---:B----4-:R-:W-:Y:S01]  /*107e0*/  IMAD.X R16, R9.reuse, 0x1, R4, P4 ;  /* 0x0000000109107824 */ /* 0x050fe200020e0604 */
[----:B0-----:R-:W-:Y:S01]  /*107f0*/  IADD3 R6, P4, R8, R0, RZ ;  /* 0x0000000008067210 */ /* 0x001fe20007f9e0ff */
[----:B-1----:R-:W-:-:S03]  /*10800*/  IMAD.X R5, R9, 0x1, R3, P3 ;  /* 0x0000000109057824 */ /* 0x002fc600018e0603 */
[----:B------:R-:W-:Y:S04]  /*10810*/  STL [R1+0xbd4], R16 ;  /* 0x000bd41001007387 */ /* 0x000fe80000100800 */
[----:B------:R-:W3:Y:S04]  /*10820*/  LDL.LU R8, [R1+0x2ac] ;  /* 0x0002ac0001087983 */ /* 0x000ee80000300800 */
[----:B------:R5:W-:Y:S04]  /*10830*/  STL [R1+0xc10], R6 ;  /* 0x000c100601007387 */ /* 0x000be80000100800 */
[----:B------:R0:W-:Y:S04]  /*10840*/  STL [R1+0xbdc], R5 ;  /* 0x000bdc0501007387 */ /* 0x0001e80000100800 */
[----:B------:R-:W4:Y:S01]  /*10850*/  LDL.LU R9, [R1+0x348] ;  /* 0x0003480001097983 */ /* 0x000f220000300800 */
[----:B-----5:R-:W-:-:S05]  /*10860*/  IADD3 R6, P3, R10, R2, RZ ;  /* 0x000000020a067210 */ /* 0x020fca0007f7e0ff */
[----:B------:R1:W-:Y:S01]  /*10870*/  STL [R1+0xc18], R6 ;  /* 0x000c180601007387 */ /* 0x0003e20000100800 */
[C---:B0-----:R-:W-:Y:S01]  /*10880*/  IMAD.X R5, R11.reuse, 0x1, R4, P6 ;  /* 0x000000010b057824 */ /* 0x041fe200030e0604 */
[----:B-1----:R-:W-:Y:S02]  /*10890*/  IADD3 R6, P6, R10, R0, RZ ;  /* 0x000000000a067210 */ /* 0x002fe40007fde0ff */
[----:B------:R-:W5:Y:S04]  /*108a0*/  LDL.LU R10, [R1+0x2b4] ;  /* 0x0002b400010a7983 */ /* 0x000f680000300800 */
[----:B------:R0:W-:Y:S04]  /*108b0*/  STL [R1+0xbe4], R5 ;  /* 0x000be40501007387 */ /* 0x0001e80000100800 */
[----:B------:R1:W-:Y:S01]  /*108c0*/  STL [R1+0xc20], R6 ;  /* 0x000c200601007387 */ /* 0x0003e20000100800 */
[----:B0-----:R-:W-:-:S03]  /*108d0*/  IMAD.X R5, R11, 0x1, R3, P5 ;  /* 0x000000010b057824 */ /* 0x001fc600028e0603 */
[----:B------:R-:W5:Y:S01]  /*108e0*/  LDL.LU R11, [R1+0x34c] ;  /* 0x00034c00010b7983 */ /* 0x000f620000300800 */
[----:B-1----:R-:W-:-:S03]  /*108f0*/  IADD3 R6, P5, R19, R2, RZ ;  /* 0x0000000213067210 */ /* 0x002fc60007fbe0ff */
[----:B------:R0:W-:Y:S04]  /*10900*/  STL [R1+0xbec], R5 ;  /* 0x000bec0501007387 */ /* 0x0001e80000100800 */
[----:B------:R1:W-:Y:S01]  /*10910*/  STL [R1+0xc28], R6 ;  /* 0x000c280601007387 */ /* 0x0003e20000100800 */
[C---:B0-----:R-:W-:Y:S01]  /*10920*/  IMAD.X R5, R12.reuse, 0x1, R4, P2 ;  /* 0x000000010c057824 */ /* 0x041fe200010e0604 */
[----:B------:R-:W-:Y:S02]  /*10930*/  IADD3 R16, P2, R19, R0, RZ ;  /* 0x0000000013107210 */ /* 0x000fe40007f5e0ff */
[----:B-1----:R-:W5:Y:S04]  /*10940*/  LDL.LU R6, [R1+0x2b8] ;  /* 0x0002b80001067983 */ /* 0x002f680000300800 */
[----:B------:R0:W-:Y:S04]  /*10950*/  STL [R1+0xbf4], R5 ;  /* 0x000bf40501007387 */ /* 0x0001e80000100800 */
[----:B------:R1:W-:Y:S01]  /*10960*/  STL [R1+0xc30], R16 ;  /* 0x000c301001007387 */ /* 0x0003e20000100800 */
[----:B0-----:R-:W-:-:S03]  /*10970*/  IMAD.X R5, R12, 0x1, R3, P1 ;  /* 0x000000010c057824 */ /* 0x001fc600008e0603 */
[----:B------:R-:W5:Y:S01]  /*10980*/  LDL.LU R12, [R1+0x350] ;  /* 0x00035000010c7983 */ /* 0x000f620000300800 */
[----:B-1----:R-:W-:-:S03]  /*10990*/  IADD3 R16, P1, R7, R2, RZ ;  /* 0x0000000207107210 */ /* 0x002fc60007f3e0ff */
[----:B------:R0:W-:Y:S04]  /*109a0*/  STL [R1+0xbfc], R5 ;  /* 0x000bfc0501007387 */ /* 0x0001e80000100800 */
[----:B------:R-:W-:Y:S04]  /*109b0*/  STL [R1+0xc38], R16 ;  /* 0x000c381001007387 */ /* 0x000fe80000100800 */
[----:B------:R-:W5:Y:S01]  /*109c0*/  LDL.LU R19, [R1+0x2c0] ;  /* 0x0002c00001137983 */ /* 0x000f620000300800 */
[----:B0-----:R-:W-:Y:S01]  /*109d0*/  IMAD.X R5, R13, 0x1, R4, P0 ;  /* 0x000000010d057824 */ /* 0x001fe200000e0604 */
[----:B------:R-:W-:-:S04]  /*109e0*/  IADD3 R7, P0, R7, R0, RZ ;  /* 0x0000000007077210 */ /* 0x000fc80007f1e0ff */
[----:B------:R0:W-:Y:S04]  /*109f0*/  STL [R1+0xc04], R5 ;  /* 0x000c040501007387 */ /* 0x0001e80000100800 */
[----:B------:R1:W-:Y:S01]  /*10a00*/  STL [R1+0xc40], R7 ;  /* 0x000c400701007387 */ /* 0x0003e20000100800 */
[----:B0-----:R-:W-:-:S03]  /*10a10*/  IMAD.X R5, R13, 0x1, R3, P4 ;  /* 0x000000010d057824 */ /* 0x001fc600020e0603 */
[----:B------:R-:W5:Y:S04]  /*10a20*/  LDL.LU R13, [R1+0x354] ;  /* 0x00035400010d7983 */ /* 0x000f680000300800 */
[----:B------:R0:W-:Y:S01]  /*10a30*/  STL [R1+0xc0c], R5 ;  /* 0x000c0c0501007387 */ /* 0x0001e20000100800 */
[----:B-1----:R-:W-:-:S05]  /*10a40*/  IADD3 R7, P4, R14, R2, RZ ;  /* 0x000000020e077210 */ /* 0x002fca0007f9e0ff */
[----:B------:R1:W-:Y:S01]  /*10a50*/  STL [R1+0xc48], R7 ;  /* 0x000c480701007387 */ /* 0x0003e20000100800 */
[C---:B------:R-:W-:Y:S01]  /*10a60*/  IMAD.X R16, R21.reuse, 0x1, R4, P3 ;  /* 0x0000000115107824 */ /* 0x040fe200018e0604 */
[----:B0-----:R-:W-:Y:S02]  /*10a70*/  IADD3 R5, P3, R14, R0, RZ ;  /* 0x000000000e057210 */ /* 0x001fe40007f7e0ff */
[----:B-1----:R-:W5:Y:S04]  /*10a80*/  LDL.LU R7, [R1+0x2c4] ;  /* 0x0002c40001077983 */ /* 0x002f680000300800 */
[----:B------:R0:W-:Y:S04]  /*10a90*/  STL [R1+0xc14], R16 ;  /* 0x000c141001007387 */ /* 0x0001e80000100800 */
[----:B------:R-:W5:Y:S01]  /*10aa0*/  LDL.LU R14, [R1+0x358] ;  /* 0x00035800010e7983 */ /* 0x000f620000300800 */
[----:B0-----:R-:W-:-:S03]  /*10ab0*/  IMAD.X R16, R21, 0x1, R3, P6 ;  /* 0x0000000115107824 */ /* 0x001fc600030e0603 */
[----:B------:R0:W-:Y:S04]  /*10ac0*/  STL [R1+0xc50], R5 ;  /* 0x000c500501007387 */ /* 0x0001e80000100800 */
[----:B------:R1:W-:Y:S01]  /*10ad0*/  STL [R1+0xc1c], R16 ;  /* 0x000c1c1001007387 */ /* 0x0003e20000100800 */
[----:B--2---:R-:W-:-:S05]  /*10ae0*/  IADD3 R18, P6, R17, R2, RZ ;  /* 0x0000000211127210 */ /* 0x004fca0007fde0ff */
[----:B------:R-:W-:Y:S01]  /*10af0*/  STL [R1+0xc58], R18 ;  /* 0x000c581201007387 */ /* 0x000fe20000100800 */
[----:B0-----:R-:W-:Y:S01]  /*10b00*/  IMAD.X R5, R15, 0x1, R4, P5 ;  /* 0x000000010f057824 */ /* 0x001fe200028e0604 */
[----:B-1----:R-:W-:Y:S02]  /*10b10*/  IADD3 R16, P5, R17, R0, RZ ;  /* 0x0000000011107210 */ /* 0x002fe40007fbe0ff */
[----:B------:R-:W2:Y:S04]  /*10b20*/  LDL.LU R17, [R1+0x2cc] ;  /* 0x0002cc0001117983 */ /* 0x000ea80000300800 */
[----:B------:R0:W-:Y:S04]  /*10b30*/  STL [R1+0xc24], R5 ;  /* 0x000c240501007387 */ /* 0x0001e80000100800 */
[----:B------:R3:W-:Y:S01]  /*10b40*/  STL [R1+0xc60], R16 ;  /* 0x000c601001007387 */ /* 0x0007e20000100800 */
[----:B0-----:R-:W-:-:S03]  /*10b50*/  IMAD.X R5, R15, 0x1, R3, P2 ;  /* 0x000000010f057824 */ /* 0x001fc600010e0603 */
[----:B------:R-:W2:Y:S04]  /*10b60*/  LDL.LU R15, [R1+0x35c] ;  /* 0x00035c00010f7983 */ /* 0x000ea80000300800 */
[----:B------:R4:W-:Y:S01]  /*10b70*/  STL [R1+0xc2c], R5 ;  /* 0x000c2c0501007387 */ /* 0x0009e20000100800 */
[----:B---3--:R-:W-:-:S05]  /*10b80*/  IADD3 R16, P2, R8, R2, RZ ;  /* 0x0000000208107210 */ /* 0x008fca0007f5e0ff */
[----:B------:R-:W-:Y:S01]  /*10b90*/  STL [R1+0xc68], R16 ;  /* 0x000c681001007387 */ /* 0x000fe20000100800 */
[C---:B----4-:R-:W-:Y:S01]  /*10ba0*/  IMAD.X R5, R9.reuse, 0x1, R4, P1 ;  /* 0x0000000109057824 */ /* 0x050fe200008e0604 */
[----:B------:R-:W-:Y:S01]  /*10bb0*/  IADD3 R8, P1, R8, R0, RZ ;  /* 0x0000000008087210 */ /* 0x000fe20007f3e0ff */
[----:B------:R-:W-:-:S03]  /*10bc0*/  IMAD.X R9, R9, 0x1, R3, P0 ;  /* 0x0000000109097824 */ /* 0x000fc600000e0603 */
[----:B------:R-:W-:Y:S04]  /*10bd0*/  STL [R1+0xc34], R5 ;  /* 0x000c340501007387 */ /* 0x000fe80000100800 */
[----:B------:R0:W-:Y:S04]  /*10be0*/  STL [R1+0xc70], R8 ;  /* 0x000c700801007387 */ /* 0x0001e80000100800 */
[----:B0-----:R-:W3:Y:S04]  /*10bf0*/  LDL.LU R8, [R1+0x2d0] ;  /* 0x0002d00001087983 */ /* 0x001ee80000300800 */
[----:B------:R0:W-:Y:S01]  /*10c00*/  STL [R1+0xc3c], R9 ;  /* 0x000c3c0901007387 */ /* 0x0001e20000100800 */
[----:B-----5:R-:W-:-:S03]  /*10c10*/  IADD3 R5, P0, R10, R2, RZ ;  /* 0x000000020a057210 */ /* 0x020fc60007f1e0ff */
[----:B0-----:R-:W4:Y:S04]  /*10c20*/  LDL.LU R9, [R1+0x360] ;  /* 0x0003600001097983 */ /* 0x001f280000300800 */
[----:B------:R0:W-:Y:S02]  /*10c30*/  STL [R1+0xc78], R5 ;  /* 0x000c780501007387 */ /* 0x0001e40000100800 */
[C---:B0-----:R-:W-:Y:S01]  /*10c40*/  IMAD.X R5, R11.reuse, 0x1, R4, P4 ;  /* 0x000000010b057824 */ /* 0x041fe200020e0604 */
[----:B------:R-:W-:Y:S01]  /*10c50*/  IADD3 R10, P4, R10, R0, RZ ;  /* 0x000000000a0a7210 */ /* 0x000fe20007f9e0ff */
[----:B------:R-:W-:-:S03]  /*10c60*/  IMAD.X R11, R11, 0x1, R3, P3 ;  /* 0x000000010b0b7824 */ /* 0x000fc600018e0603 */
[----:B------:R0:W-:Y:S04]  /*10c70*/  STL [R1+0xc44], R5 ;  /* 0x000c440501007387 */ /* 0x0001e80000100800 */
[----:B------:R1:W-:Y:S01]  /*10c80*/  STL [R1+0xc80], R10 ;  /* 0x000c800a01007387 */ /* 0x0003e20000100800 */
[----:B0-----:R-:W-:-:S03]  /*10c90*/  IADD3 R5, P3, R6, R2, RZ ;  /* 0x0000000206057210 */ /* 0x001fc60007f7e0ff */
[----:B-1----:R-:W5:Y:S04]  /*10ca0*/  LDL.LU R10, [R1+0x2d8] ;  /* 0x0002d800010a7983 */ /* 0x002f680000300800 */
[----:B------:R0:W-:Y:S04]  /*10cb0*/  STL [R1+0xc4c], R11 ;  /* 0x000c4c0b01007387 */ /* 0x0001e80000100800 */
[----:B0-----:R-:W5:Y:S01]  /*10cc0*/  LDL.LU R11, [R1+0x364] ;  /* 0x00036400010b7983 */ /* 0x001f620000300800 */
[----:B------:R-:W-:-:S03]  /*10cd0*/  IMAD.X R16, R12, 0x1, R4, P6 ;  /* 0x000000010c107824 */ /* 0x000fc600030e0604 */
[----:B------:R0:W-:Y:S01]  /*10ce0*/  STL [R1+0xc88], R5 ;  /* 0x000c880501007387 */ /* 0x0001e20000100800 */
[----:B------:R-:W-:-:S03]  /*10cf0*/  IMAD.X R12, R12, 0x1, R3, P5 ;  /* 0x000000010c0c7824 */ /* 0x000fc600028e0603 */
[----:B------:R-:W-:Y:S01]  /*10d00*/  STL [R1+0xc54], R16 ;  /* 0x000c541001007387 */ /* 0x000fe20000100800 */
[----:B0-----:R-:W-:Y:S02]  /*10d10*/  IADD3 R5, P6, R6, R0, RZ ;  /* 0x0000000006057210 */ /* 0x001fe40007fde0ff */
[----:B------:R-:W-:-:S03]  /*10d20*/  IADD3 R6, P5, R19, R2, RZ ;  /* 0x0000000213067210 */ /* 0x000fc60007fbe0ff */
[----:B------:R0:W-:Y:S04]  /*10d30*/  STL [R1+0xc90], R5 ;  /* 0x000c900501007387 */ /* 0x0001e80000100800 */
[----:B0-----:R-:W5:Y:S01]  /*10d40*/  LDL.LU R5, [R1+0x2e0] ;  /* 0x0002e00001057983 */ /* 0x001f620000300800 */
[----:B------:R-:W-:-:S03]  /*10d50*/  IMAD.X R16, R13, 0x1, R4, P2 ;  /* 0x000000010d107824 */ /* 0x000fc600010e0604 */
[----:B------:R0:W-:Y:S04]  /*10d60*/  STL [R1+0xc5c], R12 ;  /* 0x000c5c0c01007387 */ /* 0x0001e80000100800 */
[----:B------:R1:W-:Y:S04]  /*10d70*/  STL [R1+0xc98], R6 ;  /* 0x000c980601007387 */ /* 0x0003e80000100800 */
[----:B0-----:R-:W5:Y:S01]  /*10d80*/  LDL.LU R12, [R1+0x368] ;  /* 0x00036800010c7983 */ /* 0x001f620000300800 */
[----:B-1----:R-:W-:-:S03]  /*10d90*/  IADD3 R6, P2, R19, R0, RZ ;  /* 0x0000000013067210 */ /* 0x002fc60007f5e0ff */
[----:B------:R0:W-:Y:S04]  /*10da0*/  STL [R1+0xc64], R16 ;  /* 0x000c641001007387 */ /* 0x0001e80000100800 */
[----:B------:R1:W-:Y:S01]  /*10db0*/  STL [R1+0xca0], R6 ;  /* 0x000ca00601007387 */ /* 0x0003e20000100800 */
[----:B0-----:R-:W-:Y:S01]  /*10dc0*/  IMAD.X R16, R13, 0x1, R3, P1 ;  /* 0x000000010d107824 */ /* 0x001fe200008e0603 */
[----:B------:R-:W-:-:S04]  /*10dd0*/  IADD3 R13, P1, R7, R2, RZ ;  /* 0x00000002070d7210 */ /* 0x000fc80007f3e0ff */
[----:B------:R-:W-:Y:S01]  /*10de0*/  STL [R1+0xc6c], R16 ;  /* 0x000c6c1001007387 */ /* 0x000fe20000100800 */
[----:B-1----:R-:W-:-:S03]  /*10df0*/  IMAD.X R6, R14, 0x1, R4, P0 ;  /* 0x000000010e067824 */ /* 0x002fc600000e0604 */
[----:B------:R-:W5:Y:S04]  /*10e00*/  LDL.LU R21, [R1+0x2e4] ;  /* 0x0002e40001157983 */ /* 0x000f680000300800 */
[----:B------:R0:W-:Y:S01]  /*10e10*/  STL [R1+0xca8], R13 ;  /* 0x000ca80d01007387 */ /* 0x0001e20000100800 */
[----:B------:R-:W-:-:S03]  /*10e20*/  IMAD.X R14, R14, 0x1, R3, P4 ;  /* 0x000000010e0e7824 */ /* 0x000fc600020e0603 */
[----:B0-----:R-:W5:Y:S04]  /*10e30*/  LDL.LU R13, [R1+0x36c] ;  /* 0x00036c00010d7983 */ /* 0x001f680000300800 */
[----:B------:R0:W-:Y:S02]  /*10e40*/  STL [R1+0xc74], R6 ;  /* 0x000c740601007387 */ /* 0x0001e40000100800 */
[----:B0-----:R-:W-:-:S05]  /*10e50*/  IADD3 R6, P0, R7, R0, RZ ;  /* 0x0000000007067210 */ /* 0x001fca0007f1e0ff */
[----:B------:R0:W-:Y:S04]  /*10e60*/  STL [R1+0xcb0], R6 ;  /* 0x000cb00601007387 */ /* 0x0001e80000100800 */
[----:B0-----:R-:W5:Y:S04]  /*10e70*/  LDL.LU R6, [R1+0x2ec] ;  /* 0x0002ec0001067983 */ /* 0x001f680000300800 */
[----:B------:R0:W-:Y:S04]  /*10e80*/  STL [R1+0xc7c], R14 ;  /* 0x000c7c0e01007387 */ /* 0x0001e80000100800 */
[----:B0-----:R-:W5:Y:S01]  /*10e90*/  LDL.LU R14, [R1+0x370] ;  /* 0x00037000010e7983 */ /* 0x001f620000300800 */
[----:B--2---:R-:W-:-:S05]  /*10ea0*/  IADD3 R7, P4, R17, R2, RZ ;  /* 0x0000000211077210 */ /* 0x004fca0007f9e0ff */
[----:B------:R0:W-:Y:S01]  /*10eb0*/  STL [R1+0xcb8], R7 ;  /* 0x000cb80701007387 */ /* 0x0001e20000100800 */
[----:B------:R-:W-:Y:S01]  /*10ec0*/  IMAD.X R18, R15, 0x1, R4, P3 ;  /* 0x000000010f127824 */ /* 0x000fe200018e0604 */
[----:B------:R-:W-:Y:S01]  /*10ed0*/  IADD3 R16, P3, R17, R0, RZ ;  /* 0x0000000011107210 */ /* 0x000fe20007f7e0ff */
[----:B0-----:R-:W-:-:S03]  /*10ee0*/  IMAD.X R7, R15, 0x1, R3, P6 ;  /* 0x000000010f077824 */ /* 0x001fc600030e0603 */
[----:B------:R-:W-:Y:S04]  /*10ef0*/  STL [R1+0xc84], R18 ;  /* 0x000c841201007387 */ /* 0x000fe80000100800 */
[----:B------:R-:W2:Y:S04]  /*10f00*/  LDL.LU R19, [R1+0x2f0] ;  /* 0x0002f00001137983 */ /* 0x000ea80000300800 */
[----:B------:R-:W-:Y:S04]  /*10f10*/  STL [R1+0xcc0], R16 ;  /* 0x000cc01001007387 */ /* 0x000fe80000100800 */
[----:B------:R-:W2:Y:S04]  /*10f20*/  LDL.LU R15, [R1+0x374] ;  /* 0x00037400010f7983 */ /* 0x000ea80000300800 */
[----:B------:R3:W-:Y:S02]  /*10f30*/  STL [R1+0xc8c], R7 ;  /* 0x000c8c0701007387 */ /* 0x0007e40000100800 */
[----:B---3--:R-:W-:-:S05]  /*10f40*/  IADD3 R7, P6, R8, R2, RZ ;  /* 0x0000000208077210 */ /* 0x008fca0007fde0ff */
[----:B------:R0:W-:Y:S01]  /*10f50*/  STL [R1+0xcc8], R7 ;  /* 0x000cc80701007387 */ /* 0x0001e20000100800 */
[C---:B----4-:R-:W-:Y:S01]  /*10f60*/  IMAD.X R17, R9.reuse, 0x1, R4, P5 ;  /* 0x0000000109117824 */ /* 0x050fe200028e0604 */
[----:B------:R-:W-:Y:S02]  /*10f70*/  IADD3 R16, P5, R8, R0, RZ ;  /* 0x0000000008107210 */ /* 0x000fe40007fbe0ff */
[----:B0-----:R-:W3:Y:S01]  /*10f80*/  LDL.LU R7, [R1+0x2f8] ;  /* 0x0002f80001077983 */ /* 0x001ee20000300800 */
[----:B------:R-:W-:-:S03]  /*10f90*/  IMAD.X R8, R9, 0x1, R3, P2 ;  /* 0x0000000109087824 */ /* 0x000fc600010e0603 */
[----:B------:R0:W-:Y:S04]  /*10fa0*/  STL [R1+0xc94], R17 ;  /* 0x000c941101007387 */ /* 0x0001e80000100800 */
[----:B------:R-:W-:Y:S04]  /*10fb0*/  STL [R1+0xcd0], R16 ;  /* 0x000cd01001007387 */ /* 0x000fe80000100800 */
[----:B0-----:R-:W4:Y:S04]  /*10fc0*/  LDL.LU R17, [R1+0x378] ;  /* 0x0003780001117983 */ /* 0x001f280000300800 */
[----:B------:R0:W-:Y:S04]  /*10fd0*/  STL [R1+0xc9c], R8 ;  /* 0x000c9c0801007387 */ /* 0x0001e80000100800 */
[----:B0-----:R-:W4:Y:S01]  /*10fe0*/  LDL.LU R8, [R1+0x300] ;  /* 0x0003000001087983 */ /* 0x001f220000300800 */
[----:B-----5:R-:W-:-:S05]  /*10ff0*/  IADD3 R16, P2, R10, R2, RZ ;  /* 0x000000020a107210 */ /* 0x020fca0007f5e0ff */
[----:B------:R0:W-:Y:S01]  /*11000*/  STL [R1+0xcd8], R16 ;  /* 0x000cd81001007387 */ /* 0x0001e20000100800 */
[C---:B------:R-:W-:Y:S01]  /*11010*/  IMAD.X R9, R11.reuse, 0x1, R4, P1 ;  /* 0x000000010b097824 */ /* 0x040fe200008e0604 */
[----:B------:R-:W-:Y:S01]  /*11020*/  IADD3 R10, P1, R10, R0, RZ ;  /* 0x000000000a0a7210 */ /* 0x000fe20007f3e0ff */
[----:B0-----:R-:W-:-:S03]  /*11030*/  IMAD.X R16, R11, 0x1, R3, P0 ;  /* 0x000000010b107824 */ /* 0x001fc600000e0603 */
[----:B------:R0:W-:Y:S04]  /*11040*/  STL [R1+0xca4], R9 ;  /* 0x000ca40901007387 */ /* 0x0001e80000100800 */
[----:B0-----:R-:W5:Y:S04]  /*11050*/  LDL.LU R9, [R1+0x37c] ;  /* 0x00037c0001097983 */ /* 0x001f680000300800 */
[----:B------:R0:W-:Y:S01]  /*11060*/  STL [R1+0xce0], R10 ;  /* 0x000ce00a01007387 */ /* 0x0001e20000100800 */
[----:B------:R-:W-:-:S03]  /*11070*/  IADD3 R11, P0, R5, R2, RZ ;  /* 0x00000002050b7210 */ /* 0x000fc60007f1e0ff */
[----:B0-----:R-:W5:Y:S04]  /*11080*/  LDL.LU R10, [R1+0x308] ;  /* 0x00030800010a7983 */ /* 0x001f680000300800 */
[----:B------:R0:W-:Y:S04]  /*11090*/  STL [R1+0xcac], R16 ;  /* 0x000cac1001007387 */ /* 0x0001e80000100800 */
[----:B------:R1:W-:Y:S01]  /*110a0*/  STL [R1+0xce8], R11 ;  /* 0x000ce80b01007387 */ /* 0x0003e20000100800 */
[C---:B------:R-:W-:Y:S01]  /*110b0*/  IMAD.X R18, R12.reuse, 0x1, R4, P4 ;  /* 0x000000010c127824 */ /* 0x040fe200020e0604 */
[----:B0-----:R-:W-:Y:S01]  /*110c0*/  IADD3 R16, P4, R5, R0, RZ ;  /* 0x0000000005107210 */ /* 0x001fe20007f9e0ff */
[----:B------:R-:W-:Y:S01]  /*110d0*/  IMAD.X R5, R12, 0x1, R3, P3 ;  /* 0x000000010c057824 */ /* 0x000fe200018e0603 */
[----:B-1----:R-:W5:Y:S04]  /*110e0*/  LDL.LU R11, [R1+0x380] ;  /* 0x00038000010b7983 */ /* 0x002f680000300800 */
[----:B------:R-:W-:Y:S04]  /*110f0*/  STL [R1+0xcb4], R18 ;  /* 0x000cb41201007387 */ /* 0x000fe80000100800 */
[----:B------:R-:W5:Y:S04]  /*11100*/  LDL.LU R12, [R1+0x310] ;  /* 0x00031000010c7983 */ /* 0x000f680000300800 */
[----:B------:R0:W-:Y:S04]  /*11110*/  STL [R1+0xcf0], R16 ;  /* 0x000cf01001007387 */ /* 0x0001e80000100800 */
[----:B------:R1:W-:Y:S01]  /*11120*/  STL [R1+0xcbc], R5 ;  /* 0x000cbc0501007387 */ /* 0x0003e20000100800 */
[----:B0-----:R-:W-:-:S05]  /*11130*/  IADD3 R16, P3, R21, R2, RZ ;  /* 0x0000000215107210 */ /* 0x001fca0007f7e0ff */
[----:B------:R0:W-:Y:S01]  /*11140*/  STL [R1+0xcf8], R16 ;  /* 0x000cf81001007387 */ /* 0x0001e20000100800 */
[----:B------:R-:W-:Y:S01]  /*11150*/  IMAD.X R18, R13, 0x1, R4, P6 ;  /* 0x000000010d127824 */ /* 0x000fe200030e0604 */
[----:B-1----:R-:W-:Y:S01]  /*11160*/  IADD3 R5, P6, R21, R0, RZ ;  /* 0x0000000015057210 */ /* 0x002fe20007fde0ff */
[----:B0-----:R-:W-:-:S03]  /*11170*/  IMAD.X R16, R13, 0x1, R3, P5 ;  /* 0x000000010d107824 */ /* 0x001fc600028e0603 */
[----:B------:R-:W-:Y:S04]  /*11180*/  STL [R1+0xcc4], R18 ;  /* 0x000cc41201007387 */ /* 0x000fe80000100800 */
[----:B------:R-:W5:Y:S04]  /*11190*/  LDL.LU R13, [R1+0x314] ;  /* 0x00031400010d7983 */ /* 0x000f680000300800 */
[----:B------:R0:W-:Y:S04]  /*111a0*/  STL [R1+0xd00], R5 ;  /* 0x000d000501007387 */ /* 0x0001e80000100800 */
[----:B------:R1:W-:Y:S01]  /*111b0*/  STL [R1+0xccc], R16 ;  /* 0x000ccc1001007387 */ /* 0x0003e20000100800 */
[----:B0-----:R-:W-:-:S05]  /*111c0*/  IADD3 R5, P5, R6, R2, RZ ;  /* 0x0000000206057210 */ /* 0x001fca0007fbe0ff */
[----:B------:R0:W-:Y:S01]  /*111d0*/  STL [R1+0xd08], R5 ;  /* 0x000d080501007387 */ /* 0x0001e20000100800 */
[----:B-1----:R-:W-:Y:S01]  /*111e0*/  IMAD.X R16, R14, 0x1, R4, P2 ;  /* 0x000000010e107824 */ /* 0x002fe200010e0604 */
[----:B------:R-:W-:Y:S01]  /*111f0*/  IADD3 R6, P2, R6, R0, RZ ;  /* 0x0000000006067210 */ /* 0x000fe20007f5e0ff */
[----:B0-----:R-:W-:-:S03]  /*11200*/  IMAD.X R5, R14, 0x1, R3, P1 ;  /* 0x000000010e057824 */ /* 0x001fc600008e0603 */
[----:B------:R-:W-:Y:S04]  /*11210*/  STL [R1+0xcd4], R16 ;  /* 0x000cd41001007387 */ /* 0x000fe80000100800 */
[----:B------:R-:W5:Y:S04]  /*11220*/  LDL.LU R14, [R1+0x31c] ;  /* 0x00031c00010e7983 */ /* 0x000f680000300800 */
[----:B------:R2:W-:Y:S04]  /*11230*/  STL [R1+0xd10], R6 ;  /* 0x000d100601007387 */ /* 0x0005e80000100800 */
[----:B------:R-:W-:Y:S01]  /*11240*/  STL [R1+0xcdc], R5 ;  /* 0x000cdc0501007387 */ /* 0x000fe20000100800 */
[----:B--2---:R-:W-:Y:S01]  /*11250*/  IADD3 R6, P1, R19, R2, RZ ;  /* 0x0000000213067210 */ /* 0x004fe20007f3e0ff */
[----:B------:R-:W-:-:S04]  /*11260*/  IMAD.X R16, R15, 0x1, R4, P0 ;  /* 0x000000010f107824 */ /* 0x000fc800000e0604 */
[----:B------:R0:W-:Y:S04]  /*11270*/  STL [R1+0xd18], R6 ;  /* 0x000d180601007387 */ /* 0x0001e80000100800 */
[----:B------:R-:W-:Y:S01]  /*11280*/  STL [R1+0xce4], R16 ;  /* 0x000ce41001007387 */ /* 0x000fe20000100800 */
[----:B0-----:R-:W-:-:S03]  /*11290*/  IMAD.X R6, R15, 0x1, R3, P4 ;  /* 0x000000010f067824 */ /* 0x001fc600020e0603 */
[----:B------:R-:W2:Y:S01]  /*112a0*/  LDL.LU R15, [R1+0x324] ;  /* 0x00032400010f7983 */ /* 0x000ea20000300800 */
[----:B------:R-:W-:-:S05]  /*112b0*/  IADD3 R5, P0, R19, R0, RZ ;  /* 0x0000000013057210 */ /* 0x000fca0007f1e0ff */
[----:B------:R0:W-:Y:S04]  /*112c0*/  STL [R1+0xd20], R5 ;  /* 0x000d200501007387 */ /* 0x0001e80000100800 */
[----:B------:R4:W-:Y:S01]  /*112d0*/  STL [R1+0xcec], R6 ;  /* 0x000cec0601007387 */ /* 0x0009e20000100800 */
[----:B---3--:R-:W-:Y:S02]  /*112e0*/  IADD3 R18, P4, R7, R2, RZ ;  /* 0x0000000207127210 */ /* 0x008fe40007f9e0ff */
[----:B0-----:R-:W-:-:S03]  /*112f0*/  SHF.R.S32.HI R5, RZ, 0x1f, R7 ;  /* 0x0000001fff057819 */ /* 0x001fc60000011407 */
[----:B------:R-:W-:Y:S01]  /*11300*/  STL [R1+0xd28], R18 ;  /* 0x000d281201007387 */ /* 0x000fe20000100800 */
[----:B----4-:R-:W-:Y:S01]  /*11310*/  IMAD.X R6, R17, 0x1, R4, P3 ;  /* 0x0000000111067824 */ /* 0x010fe200018e0604 */
[----:B------:R-:W-:Y:S01]  /*11320*/  IADD3 R16, P3, R7, R0, RZ ;  /* 0x0000000007107210 */ /* 0x000fe20007f7e0ff */
[----:B------:R-:W-:-:S03]  /*11330*/  IMAD.X R7, R17, 0x1, R3, P6 ;  /* 0x0000000111077824 */ /* 0x000fc600030e0603 */
[----:B------:R0:W-:Y:S04]  /*11340*/  STL [R1+0xcf4], R6 ;  /* 0x000cf40601007387 */ /* 0x0001e80000100800 */
[----:B------:R-:W-:Y:S04]  /*11350*/  STL [R1+0xd30], R16 ;  /* 0x000d301001007387 */ /* 0x000fe80000100800 */
[----:B------:R5:W-:Y:S01]  /*11360*/  STL [R1+0xcfc], R7 ;  /* 0x000cfc0701007387 */ /* 0x000be20000100800 */
[----:B------:R-:W-:Y:S02]  /*11370*/  IADD3 R17, P6, R8, R2, RZ ;  /* 0x0000000208117210 */ /* 0x000fe40007fde0ff */
[----:B0-----:R-:W-:-:S03]  /*11380*/  SHF.R.S32.HI R6, RZ, 0x1f, R8 ;  /* 0x0000001fff067819 */ /* 0x001fc60000011408 */
[----:B------:R-:W-:Y:S01]  /*11390*/  STL [R1+0xd38], R17 ;  /* 0x000d381101007387 */ /* 0x000fe20000100800 */
[C---:B-----5:R-:W-:Y:S01]  /*113a0*/  IMAD.X R7, R9.reuse, 0x1, R4, P5 ;  /* 0x0000000109077824 */ /* 0x060fe200028e0604 */
[----:B------:R-:W-:Y:S01]  /*113b0*/  IADD3 R16, P5, R8, R0, RZ ;  /* 0x0000000008107210 */ /* 0x000fe20007fbe0ff */
[----:B------:R-:W-:-:S03]  /*113c0*/  IMAD.X R8, R9, 0x1, R3, P2 ;  /* 0x0000000109087824 */ /* 0x000fc600010e0603 */
[----:B------:R0:W-:Y:S04]  /*113d0*/  STL [R1+0xd04], R7 ;  /* 0x000d040701007387 */ /* 0x0001e80000100800 */
[----:B------:R-:W-:Y:S04]  /*113e0*/  STL [R1+0xd40], R16 ;  /* 0x000d401001007387 */ /* 0x000fe80000100800 */
[----:B------:R1:W-:Y:S01]  /*113f0*/  STL [R1+0xd0c], R8 ;  /* 0x000d0c0801007387 */ /* 0x0003e20000100800 */
[----:B------:R-:W-:Y:S02]  /*11400*/  IADD3 R9, P2, R10, R2, RZ ;  /* 0x000000020a097210 */ /* 0x000fe40007f5e0ff */
[----:B0-----:R-:W-:-:S03]  /*11410*/  SHF.R.S32.HI R7, RZ, 0x1f, R10 ;  /* 0x0000001fff077819 */ /* 0x001fc6000001140a */
[----:B------:R0:W-:Y:S01]  /*11420*/  STL [R1+0xd48], R9 ;  /* 0x000d480901007387 */ /* 0x0001e20000100800 */
[C---:B-1----:R-:W-:Y:S01]  /*11430*/  IMAD.X R8, R11.reuse, 0x1, R4, P1 ;  /* 0x000000010b087824 */ /* 0x042fe200008e0604 */
[----:B------:R-:W-:Y:S01]  /*11440*/  IADD3 R10, P1, R10, R0, RZ ;  /* 0x000000000a0a7210 */ /* 0x000fe20007f3e0ff */
[----:B0-----:R-:W-:-:S03]  /*11450*/  IMAD.X R9, R11, 0x1, R3, P0 ;  /* 0x000000010b097824 */ /* 0x001fc600000e0603 */
[----:B------:R-:W-:Y:S01]  /*11460*/  STL [R1+0xd14], R8 ;  /* 0x000d140801007387 */ /* 0x000fe20000100800 */
[----:B------:R-:W-:-:S03]  /*11470*/  IMAD.X R11, R5, 0x1, R4, P4 ;  /* 0x00000001050b7824 */ /* 0x000fc600020e0604 */
[----:B------:R0:W-:Y:S04]  /*11480*/  STL [R1+0xd50], R10 ;  /* 0x000d500a01007387 */ /* 0x0001e80000100800 */
[----:B------:R1:W-:Y:S01]  /*11490*/  STL [R1+0xd1c], R9 ;  /* 0x000d1c0901007387 */ /* 0x0003e20000100800 */
[C---:B0-----:R-:W-:Y:S02]  /*114a0*/  IADD3 R10, P0, R12.reuse, R2, RZ ;  /* 0x000000020c0a7210 */ /* 0x041fe40007f1e0ff */
[----:B-1----:R-:W-:-:S03]  /*114b0*/  IADD3 R9, P4, R12, R0, RZ ;  /* 0x000000000c097210 */ /* 0x002fc60007f9e0ff */
[----:B------:R0:W-:Y:S04]  /*114c0*/  STL [R1+0xd54], R10 ;  /* 0x000d540a01007387 */ /* 0x0001e80000100800 */
[----:B------:R1:W-:Y:S04]  /*114d0*/  STL [R1+0xd24], R11 ;  /* 0x000d240b01007387 */ /* 0x0003e80000100800 */
[----:B------:R3:W-:Y:S01]  /*114e0*/  STL [R1+0xd58], R9 ;  /* 0x000d580901007387 */ /* 0x0007e20000100800 */
[----:B0-----:R-:W-:Y:S02]  /*114f0*/  IMAD.X R10, R5, 0x1, R3, P3 ;  /* 0x00000001050a7824 */ /* 0x001fe400018e0603 */
[----:B-1----:R-:W-:Y:S01]  /*11500*/  IMAD.X R11, R6, 0x1, R4, P6 ;  /* 0x00000001060b7824 */ /* 0x002fe200030e0604 */
[----:B---3--:R-:W-:-:S02]  /*11510*/  IADD3 R9, P3, R13, R2, RZ ;  /* 0x000000020d097210 */ /* 0x008fc40007f7e0ff */
[----:B------:R0:W-:Y:S04]  /*11520*/  STL [R1+0xd2c], R10 ;  /* 0x000d2c0a01007387 */ /* 0x0001e80000100800 */
[----:B------:R1:W-:Y:S01]  /*11530*/  STL [R1+0xd5c], R9 ;  /* 0x000d5c0901007387 */ /* 0x0003e20000100800 */
[----:B0-----:R-:W-:-:S03]  /*11540*/  IADD3 R10, P6, R13, R0, RZ ;  /* 0x000000000d0a7210 */ /* 0x001fc60007fde0ff */
[----:B------:R-:W-:Y:S01]  /*11550*/  STL [R1+0xd34], R11 ;  /* 0x000d340b01007387 */ /* 0x000fe20000100800 */
[----:B-1----:R-:W-:-:S03]  /*11560*/  IMAD.X R9, R6, 0x1, R3, P5 ;  /* 0x0000000106097824 */ /* 0x002fc600028e0603 */
[----:B------:R-:W-:Y:S01]  /*11570*/  STL [R1+0xd60], R10 ;  /* 0x000d600a01007387 */ /* 0x000fe20000100800 */
[----:B------:R-:W-:-:S03]  /*11580*/  SHF.R.S32.HI R8, RZ, 0x1f, R12 ;  /* 0x0000001fff087819 */ /* 0x000fc6000001140c */
[----:B------:R0:W-:Y:S02]  /*11590*/  STL [R1+0xd3c], R9 ;  /* 0x000d3c0901007387 */ /* 0x0001e40000100800 */
[----:B0-----:R-:W-:Y:S01]  /*115a0*/  IMAD.X R9, R7, 0x1, R4, P2 ;  /* 0x0000000107097824 */ /* 0x001fe200010e0604 */
[C---:B------:R-:W-:Y:S02]  /*115b0*/  IADD3 R10, P5, R14.reuse, R2, RZ ;  /* 0x000000020e0a7210 */ /* 0x040fe40007fbe0ff */
[----:B------:R-:W-:-:S03]  /*115c0*/  IADD3 R11, P2, R14, R0, RZ ;  /* 0x000000000e0b7210 */ /* 0x000fc60007f5e0ff */
[----:B------:R0:W-:Y:S04]  /*115d0*/  STL [R1+0xd64], R10 ;  /* 0x000d640a01007387 */ /* 0x0001e80000100800 */
[----:B------:R2:W-:Y:S01]  /*115e0*/  STL [R1+0xd44], R9 ;  /* 0x000d440901007387 */ /* 0x0005e20000100800 */
[----:B0-----:R-:W-:Y:S02]  /*115f0*/  IMAD.X R10, R7, 0x1, R3, P1 ;  /* 0x00000001070a7824 */ /* 0x001fe400008e0603 */
[----:B------:R-:W-:Y:S01]  /*11600*/  IMAD.X R7, R8, 0x1, R4, P0 ;  /* 0x0000000108077824 */ /* 0x000fe200000e0604 */
[----:B------:R-:W-:Y:S01]  /*11610*/  SHF.R.S32.HI R5, RZ, 0x1f, R13 ;  /* 0x0000001fff057819 */ /* 0x000fe2000001140d */
[----:B------:R-:W-:Y:S04]  /*11620*/  STL [R1+0xd68], R11 ;  /* 0x000d680b01007387 */ /* 0x000fe80000100800 */
[----:B------:R-:W-:Y:S01]  /*11630*/  STL [R1+0xd4c], R10 ;  /* 0x000d4c0a01007387 */ /* 0x000fe20000100800 */
[----:B------:R-:W-:-:S02]  /*11640*/  SHF.R.S32.HI R6, RZ, 0x1f, R14 ;  /* 0x0000001fff067819 */ /* 0x000fc4000001140e */
[C---:B--2---:R-:W-:Y:S02]  /*11650*/  IADD3 R9, P1, R15.reuse, R2, RZ ;  /* 0x000000020f097210 */ /* 0x044fe40007f3e0ff */
[----:B------:R-:W-:Y:S02]  /*11660*/  IADD3 R2, P0, R15, R0, RZ ;  /* 0x000000000f027210 */ /* 0x000fe40007f1e0ff */
[----:B------:R-:W-:Y:S02]  /*11670*/  SHF.R.S32.HI R0, RZ, 0x1f, R15 ;  /* 0x0000001fff007819 */ /* 0x000fe4000001140f */
[----:B------:R-:W0:Y:S01]  /*11680*/  S2R R15, SR_TID.X ;  /* 0x00000000000f7919 */ /* 0x000e220000002100 */
[----:B------:R-:W-:Y:S04]  /*11690*/  STL [R1+0x5d4], R9 ;  /* 0x0005d40901007387 */ /* 0x000fe80000100800 */
[----:B------:R1:W-:Y:S04]  /*116a0*/  STL [R1+0x5b0], R7 ;  /* 0x0005b00701007387 */ /* 0x0003e80000100800 */
[----:B------:R2:W-:Y:S01]  /*116b0*/  STL [R1+0x5d0], R2 ;  /* 0x0005d00201007387 */ /* 0x0005e20000100800 */
[----:B-1----:R-:W-:-:S02]  /*116c0*/  IMAD.X R7, R8, 0x1, R3, P4 ;  /* 0x0000000108077824 */ /* 0x002fc400020e0603 */
[C---:B------:R-:W-:Y:S02]  /*116d0*/  IMAD.X R8, R5.reuse, 0x1, R4, P3 ;  /* 0x0000000105087824 */ /* 0x040fe400018e0604 */
[--C-:B--2---:R-:W-:Y:S01]  /*116e0*/  IMAD.X R2, R5, 0x1, R3.reuse, P6 ;  /* 0x0000000105027824 */ /* 0x104fe200030e0603 */
[----:B------:R1:W-:Y:S01]  /*116f0*/  STL [R1+0x5b4], R7 ;  /* 0x0005b40701007387 */ /* 0x0003e20000100800 */
[----:B------:R-:W-:-:S03]  /*11700*/  IMAD.X R5, R6, 0x1, R3, P2 ;  /* 0x0000000106057824 */ /* 0x000fc600010e0603 */
[----:B------:R-:W-:Y:S04]  /*11710*/  STL [R1+0x5b8], R8 ;  /* 0x0005b80801007387 */ /* 0x000fe80000100800 */
[----:B------:R2:W-:Y:S01]  /*11720*/  STL [R1+0x5bc], R2 ;  /* 0x0005bc0201007387 */ /* 0x0005e20000100800 */
[----:B-1----:R-:W-:-:S05]  /*11730*/  IMAD.X R7, R6, 0x1, R4, P5 ;  /* 0x0000000106077824 */ /* 0x002fca00028e0604 */
[----:B------:R-:W-:Y:S01]  /*11740*/  STL [R1+0x5c0], R7 ;  /* 0x0005c00701007387 */ /* 0x000fe20000100800 */
[C---:B--2---:R-:W-:Y:S02]  /*11750*/  IMAD.X R2, R0.reuse, 0x1, R4, P1 ;  /* 0x0000000100027824 */ /* 0x044fe400008e0604 */
[----:B------:R-:W-:Y:S01]  /*11760*/  IMAD.X R0, R0, 0x1, R3, P0 ;  /* 0x0000000100007824 */ /* 0x000fe200000e0603 */
[----:B------:R-:W-:Y:S04]  /*11770*/  STL [R1+0x5c4], R5 ;  /* 0x0005c40501007387 */ /* 0x000fe80000100800 */
[----:B------:R-:W-:Y:S04]  /*11780*/  STL [R1+0x5c8], R2 ;  /* 0x0005c80201007387 */ /* 0x000fe80000100800 */
[----:B------:R0:W-:Y:S04]  /*11790*/  STL [R1+0x5cc], R0 ;  /* 0x0005cc0001007387 */ /* 0x0001e80000100800 */
[----:B------:R1:W-:Y:S01]  /*117a0*/  STL [R1+0x70], RZ ;  /* 0x000070ff01007387 */ /* 0x0003e20000100800 */
[----:B0-----:R-:W-:-:S05]  /*117b0*/  IMAD.SHL.U32 R0, R15, 0x40, RZ ;  /* 0x000000400f007824 */ /* 0x001fca00078e00ff */
        /* <DEDUP_REMOVED lines=16> */
[----:B------:R-:W-:-:S05]  /*118c0*/  UMOV UR4, URZ ;  /* 0x0000003f00047c82 */ /* 0x000fca0008000000 */
.L_x_2:
[----:B0-----:R-:W2:Y:S04]  /*118d0*/  LDL R5, [R1+0xe94] ;  /* 0x000e940001057983 */ /* 0x001ea80000100800 */
[----:B------:R-:W3:Y:S01]  /*118e0*/  LDL R6, [R1+0xe80] ;  /* 0x000e800001067983 */ /* 0x000ee20000100800 */
[----:B------:R-:W0:Y:S01]  /*118f0*/  S2R R3, SR_TID.X ;  /* 0x0000000000037919 */ /* 0x000e220000002100 */
[----:B------:R-:W-:Y:S02]  /*11900*/  UIMAD UR7, UR4, -0x100, UR10 ;  /* 0xffffff00040778a4 */ /* 0x000fe4000f8e020a */
[----:B------:R-:W4:Y:S04]  /*11910*/  LDL R10, [R1+0xe70] ;  /* 0x000e7000010a7983 */ /* 0x000f280000100800 */
[----:B------:R-:W5:Y:S04]  /*11920*/  LDL R7, [R1+0xe9c] ;  /* 0x000e9c0001077983 */ /* 0x000f680000100800 */
[----:B------:R-:W4:Y:S04]  /*11930*/  LDL R8, [R1+0xe98] ;  /* 0x000e980001087983 */ /* 0x000f280000100800 */
[----:B------:R-:W4:Y:S01]  /*11940*/  LDL R9, [R1+0xe78] ;  /* 0x000e780001097983 */ /* 0x000f220000100800 */
[----:B0-----:R-:W-:-:S04]  /*11950*/  LEA.HI R2, R3, 0xb8, RZ, 0x1c ;  /* 0x000000b803027811 */ /* 0x001fc800078fe0ff */
[----:B------:R-:W-:Y:S02]  /*11960*/  ISETP.GE.AND P3, PT, R2, UR7, PT ;  /* 0x0000000702007c0c */ /* 0x000fe4000bf66270 */
[----:B------:R-:W-:Y:S02]  /*11970*/  LEA.HI R4, R3, 0x78, RZ, 0x1c ;  /* 0x0000007803047811 */ /* 0x000fe400078fe0ff */
[----:B------:R-:W-:Y:S02]  /*11980*/  PRMT R2, RZ, 0x7610, R2 ;  /* 0x00007610ff027816 */ /* 0x000fe40000000002 */
[----:B------:R-:W-:-:S07]  /*11990*/  ISETP.GE.AND P2, PT, R4, UR7, PT ;  /* 0x0000000704007c0c */ /* 0x000fce000bf46270 */
[----:B--2---:R-:W-:Y:S02]  /*119a0*/  @!P3 IMAD.MOV.U32 R4, RZ, RZ, R5 ;  /* 0x000000ffff04b224 */ /* 0x004fe400078e0005 */
[----:B---3--:R-:W-:-:S05]  /*119b0*/  @!P3 IMAD.MOV.U32 R5, RZ, RZ, R6 ;  /* 0x000000ffff05b224 */ /* 0x008fca00078e0006 */
[----:B------:R5:W2:Y:S01]  /*119c0*/  @!P3 LDG.E.U8 R2, desc[UR8][R4.64] ;  /* 0x000000080402b981 */ /* 0x000aa2000c1e1100 */
[----:B-1----:R-:W-:-:S04]  /*119d0*/  LEA.HI R0, R3, 0x38, RZ, 0x1c ;  /* 0x0000003803007811 */ /* 0x002fc800078fe0ff */
[----:B------:R-:W-:Y:S02]  /*119e0*/  ISETP.GE.AND P1, PT, R0, UR7, PT ;  /* 0x0000000700007c0c */ /* 0x000fe4000bf26270 */
[----:B------:R-:W-:-:S11]  /*119f0*/  PRMT R28, RZ, 0x7610, R28 ;  /* 0x00007610ff1c7816 */ /* 0x000fd6000000001c */
[----:B-----5:R-:W-:Y:S02]  /*11a00*/  @!P1 IMAD.MOV.U32 R4, RZ, RZ, R7 ;  /* 0x000000ffff049224 */ /* 0x020fe400078e0007 */
[----:B----4-:R-:W-:-:S05]  /*11a10*/  @!P1 IMAD.MOV.U32 R5, RZ, RZ, R10 ;  /* 0x000000ffff059224 */ /* 0x010fca00078e000a */
[----:B------:R0:W3:Y:S04]  /*11a20*/  @!P1 LDG.E.U8 R28, desc[UR8][R4.64] ;  /* 0x00000008041c9981 */ /* 0x0000e8000c1e1100 */
[----:B--2---:R-:W-:Y:S04]  /*11a30*/  STL [R1+0x14dc], R2 ;  /* 0x0014dc0201007387 */ /* 0x004fe80000100800 */
[----:B------:R-:W2:Y:S04]  /*11a40*/  LDL R15, [R1+0xdc8] ;  /* 0x000dc800010f7983 */ /* 0x000ea80000100800 */
[----:B------:R-:W4:Y:S01]  /*11a50*/  LDL R11, [R1+0xde0] ;  /* 0x000de000010b7983 */ /* 0x000f220000100800 */
[----:B------:R-:W-:-:S02]  /*11a60*/  LEA.HI R0, R3, 0xf8, RZ, 0x1c ;  /* 0x000000f803007811 */ /* 0x000fc400078fe0ff */
[----:B------:R-:W-:Y:S02]  /*11a70*/  SHF.R.U32.HI R3, RZ, 0x4, R3 ;  /* 0x00000004ff037819 */ /* 0x000fe40000011603 */
[----:B------:R-:W-:Y:S02]  /*11a80*/  ISETP.GE.AND P0, PT, R0, UR7, PT ;  /* 0x0000000700007c0c */ /* 0x000fe4000bf06270 */
[----:B------:R-:W-:Y:S01]  /*11a90*/  SGXT.U32 R0, R3, 0x3 ;  /* 0x000000030300781a */ /* 0x000fe20000000000 */
[----:B0-----:R-:W-:Y:S01]  /*11aa0*/  @!P2 IMAD.MOV.U32 R4, RZ, RZ, R8 ;  /* 0x000000ffff04a224 */ /* 0x001fe200078e0008 */
[----:B------:R-:W-:Y:S02]  /*11ab0*/  PRMT R3, RZ, 0x7610, R3 ;  /* 0x00007610ff037816 */ /* 0x000fe40000000003 */
[----:B------:R-:W-:Y:S01]  /*11ac0*/  ISETP.GE.AND P5, PT, R0, UR7, PT ;  /* 0x0000000700007c0c */ /* 0x000fe2000bfa6270 */
[----:B------:R-:W-:-:S05]  /*11ad0*/  @!P2 IMAD.MOV.U32 R5, RZ, RZ, R9 ;  /* 0x000000ffff05a224 */ /* 0x000fca00078e0009 */
[----:B------:R0:W5:Y:S01]  /*11ae0*/  @!P2 LDG.E.U8 R3, desc[UR8][R4.64] ;  /* 0x000000080403a981 */ /* 0x000162000c1e1100 */
[----:B------:R-:W-:Y:S02]  /*11af0*/  PRMT R12, RZ, 0x7610, R12 ;  /* 0x00007610ff0c7816 */ /* 0x000fe4000000000c */
[----:B0-----:R-:W-:-:S04]  /*11b00*/  LOP3.LUT R4, R0, 0x20, RZ, 0xfc, !PT ;  /* 0x0000002000047812 */ /* 0x001fc800078efcff */
[----:B------:R-:W-:Y:S01]  /*11b10*/  ISETP.GE.AND P4, PT, R4, UR7, PT ;  /* 0x0000000704007c0c */ /* 0x000fe2000bf86270 */
[----:B---3--:R-:W-:Y:S04]  /*11b20*/  STL [R1+0x14e0], R28 ;  /* 0x0014e01c01007387 */ /* 0x008fe80000100800 */
[----:B------:R-:W3:Y:S04]  /*11b30*/  LDL R10, [R1+0xd84] ;  /* 0x000d8400010a7983 */ /* 0x000ee80000100800 */
[----:B------:R-:W3:Y:S01]  /*11b40*/  LDL R9, [R1+0xd98] ;  /* 0x000d980001097983 */ /* 0x000ee20000100800 */
[----:B------:R-:W-:-:S03]  /*11b50*/  LOP3.LUT R6, R0, 0x8, RZ, 0xfc, !PT ;  /* 0x0000000800067812 */ /* 0x000fc600078efcff */
[----:B------:R-:W3:Y:S01]  /*11b60*/  LDL R14, [R1+0xd94] ;  /* 0x000d9400010e7983 */ /* 0x000ee20000100800 */
[----:B--2---:R-:W-:-:S03]  /*11b70*/  @!P5 IMAD.MOV.U32 R5, RZ, RZ, R15 ;  /* 0x000000ffff05d224 */ /* 0x004fc600078e000f */
[----:B------:R-:W2:Y:S01]  /*11b80*/  LDL R8, [R1+0xdc4] ;  /* 0x000dc40001087983 */ /* 0x000ea20000100800 */
[----:B----4-:R-:W-:-:S05]  /*11b90*/  @!P5 IMAD.MOV.U32 R4, RZ, RZ, R11 ;  /* 0x000000ffff04d224 */ /* 0x010fca00078e000b */
[----:B------:R3:W4:Y:S01]  /*11ba0*/  @!P5 LDG.E.U8 R12, desc[UR8][R4.64] ;  /* 0x00000008040cd981 */ /* 0x000722000c1e1100 */
[----:B------:R-:W-:-:S03]  /*11bb0*/  ISETP.GE.AND P1, PT, R6, UR7, PT ;  /* 0x0000000706007c0c */ /* 0x000fc6000bf26270 */
[----:B-----5:R0:W-:Y:S04]  /*11bc0*/  STL [R1+0x14e4], R3 ;  /* 0x0014e40301007387 */ /* 0x0201e80000100800 */
[----:B------:R-:W5:Y:S01]  /*11bd0*/  LDL R11, [R1+0xdc0] ;  /* 0x000dc000010b7983 */ /* 0x000f620000100800 */
[----:B0-----:R-:W-:-:S05]  /*11be0*/  PRMT R3, RZ, 0x7610, R3 ;  /* 0x00007610ff037816 */ /* 0x001fca0000000003 */
[----:B---3--:R-:W-:Y:S02]  /*11bf0*/  @!P1 IMAD.MOV.U32 R5, RZ, RZ, R10 ;  /* 0x000000ffff059224 */ /* 0x008fe400078e000a */
[----:B------:R-:W-:-:S05]  /*11c00*/  @!P1 IMAD.MOV.U32 R4, RZ, RZ, R9 ;  /* 0x000000ffff049224 */ /* 0x000fca00078e0009 */
[----:B------:R2:W3:Y:S04]  /*11c10*/  @!P1 LDG.E.U8 R3, desc[UR8][R4.64] ;  /* 0x0000000804039981 */ /* 0x0004e8000c1e1100 */
[----:B----4-:R0:W-:Y:S01]  /*11c20*/  STL [R1+0x14], R12 ;  /* 0x0000140c01007387 */ /* 0x0101e20000100800 */
[C---:B------:R-:W-:Y:S02]  /*11c30*/  LOP3.LUT R7, R0.reuse, 0x10, RZ, 0xfc, !PT ;  /* 0x0000001000077812 */ /* 0x040fe400078efcff */
[----:B------:R-:W-:Y:S01]  /*11c40*/  LOP3.LUT R6, R0, 0x18, RZ, 0xfc, !PT ;  /* 0x0000001800067812 */ /* 0x000fe200078efcff */
[----:B------:R-:W4:Y:S01]  /*11c50*/  LDL R10, [R1+0xd8c] ;  /* 0x000d8c00010a7983 */ /* 0x000f220000100800 */
[----:B------:R-:W-:Y:S02]  /*11c60*/  PRMT R13, RZ, 0x7610, R13 ;  /* 0x00007610ff0d7816 */ /* 0x000fe4000000000d */
[----:B------:R-:W-:Y:S01]  /*11c70*/  PRMT R28, RZ, 0x7610, R28 ;  /* 0x00007610ff1c7816 */ /* 0x000fe2000000001c */
[----:B------:R-:W4:Y:S04]  /*11c80*/  LDL R9, [R1+0xdbc] ;  /* 0x000dbc0001097983 */ /* 0x000f280000100800 */
[----:B0-----:R-:W4:Y:S01]  /*11c90*/  LDL R12, [R1+0xd90] ;  /* 0x000d9000010c7983 */ /* 0x001f220000100800 */
[----:B------:R-:W-:-:S02]  /*11ca0*/  ISETP.GE.AND P2, PT, R7, UR7, PT ;  /* 0x0000000707007c0c */ /* 0x000fc4000bf46270 */
[----:B------:R-:W-:-:S11]  /*11cb0*/  ISETP.GE.AND P3, PT, R6, UR7, PT ;  /* 0x0000000706007c0c */ /* 0x000fd6000bf66270 */
[----:B--2---:R-:W-:Y:S02]  /*11cc0*/  @!P2 IMAD.MOV.U32 R4, RZ, RZ, R8 ;  /* 0x000000ffff04a224 */ /* 0x004fe400078e0008 */
[----:B------:R-:W-:-:S05]  /*11cd0*/  @!P2 IMAD.MOV.U32 R5, RZ, RZ, R14 ;  /* 0x000000ffff05a224 */ /* 0x000fca00078e000e */
[----:B------:R5:W2:Y:S02]  /*11ce0*/  @!P2 LDG.E.U8 R13, desc[UR8][R4.64] ;  /* 0x00000008040da981 */ /* 0x000aa4000c1e1100 */
[----:B-----5:R-:W-:Y:S02]  /*11cf0*/  @!P3 IMAD.MOV.U32 R4, RZ, RZ, R11 ;  /* 0x000000ffff04b224 */ /* 0x020fe400078e000b */
[----:B---3--:R0:W-:Y:S04]  /*11d00*/  STL [R1+0x14e8], R3 ;  /* 0x0014e80301007387 */ /* 0x0081e80000100800 */
[----:B------:R-:W3:Y:S04]  /*11d10*/  LDL R8, [R1+0xdb4] ;  /* 0x000db40001087983 */ /* 0x000ee80000100800 */
[----:B------:R-:W5:Y:S01]  /*11d20*/  LDL R7, [R1+0xdb8] ;  /* 0x000db80001077983 */ /* 0x000f620000100800 */
[----:B------:R-:W-:-:S03]  /*11d30*/  LOP3.LUT R6, R0, 0x28, RZ, 0xfc, !PT ;  /* 0x0000002800067812 */ /* 0x000fc600078efcff */
[----:B------:R-:W2:Y:S01]  /*11d40*/  LDL R11, [R1+0xda4] ;  /* 0x000da400010b7983 */ /* 0x000ea20000100800 */
[----:B----4-:R-:W-:-:S03]  /*11d50*/  @!P3 IMAD.MOV.U32 R5, RZ, RZ, R12 ;  /* 0x000000ffff05b224 */ /* 0x010fc600078e000c */
[----:B0-----:R-:W4:Y:S04]  /*11d60*/  LDL R3, [R1+0xda8] ;  /* 0x000da80001037983 */ /* 0x001f280000100800 */
[----:B------:R0:W3:Y:S01]  /*11d70*/  @!P3 LDG.E.U8 R28, desc[UR8][R4.64] ;  /* 0x00000008041cb981 */ /* 0x0000e2000c1e1100 */
[----:B------:R-:W-:Y:S02]  /*11d80*/  ISETP.GE.AND P5, PT, R6, UR7, PT ;  /* 0x0000000706007c0c */ /* 0x000fe4000bfa6270 */
[----:B------:R-:W-:Y:S01]  /*11d90*/  PRMT R2, RZ, 0x7610, R2 ;  /* 0x00007610ff027816 */ /* 0x000fe20000000002 */
[----:B0-----:R-:W-:Y:S02]  /*11da0*/  @!P4 IMAD.MOV.U32 R4, RZ, RZ, R9 ;  /* 0x000000ffff04c224 */ /* 0x001fe400078e0009 */
[----:B------:R-:W-:Y:S01]  /*11db0*/  @!P4 IMAD.MOV.U32 R5, RZ, RZ, R10 ;  /* 0x000000ffff05c224 */ /* 0x000fe200078e000a */
[----:B------:R-:W-:-:S04]  /*11dc0*/  LOP3.LUT R6, R0, 0x30, RZ, 0xfc, !PT ;  /* 0x0000003000067812 */ /* 0x000fc800078efcff */
[----:B------:R-:W-:Y:S01]  /*11dd0*/  ISETP.GE.AND P1, PT, R6, UR7, PT ;  /* 0x0000000706007c0c */ /* 0x000fe2000bf26270 */
[----:B---3--:R0:W-:Y:S01]  /*11de0*/  STL [R1+0x14ec], R28 ;  /* 0x0014ec1c01007387 */ /* 0x0081e20000100800 */
[----:B------:R-:W-:-:S03]  /*11df0*/  PRMT R29, RZ, 0x7610, R29 ;  /* 0x00007610ff1d7816 */ /* 0x000fc6000000001d */
[----:B------:R-:W3:Y:S04]  /*11e00*/  LDL R10, [R1+0xd9c] ;  /* 0x000d9c00010a7983 */ /* 0x000ee80000100800 */
[----:B------:R-:W3:Y:S01]  /*11e10*/  LDL R9, [R1+0xdec] ;  /* 0x000dec0001097983 */ /* 0x000ee20000100800 */
[----:B0-----:R-:W-:-:S06]  /*11e20*/  PRMT R28, RZ, 0x7610, R28 ;  /* 0x00007610ff1c7816 */ /* 0x001fcc000000001c */
[----:B------:R5:W3:Y:S02]  /*11e30*/  @!P4 LDG.E.U8 R28, desc[UR8][R4.64] ;  /* 0x00000008041cc981 */ /* 0x000ae4000c1e1100 */
[----:B-----5:R-:W-:Y:S02]  /*11e40*/  @!P5 IMAD.MOV.U32 R4, RZ, RZ, R7 ;  /* 0x000000ffff04d224 */ /* 0x020fe400078e0007 */
[----:B------:R-:W-:-:S05]  /*11e50*/  @!P5 IMAD.MOV.U32 R5, RZ, RZ, R8 ;  /* 0x000000ffff05d224 */ /* 0x000fca00078e0008 */
[----:B------:R4:W5:Y:S02]  /*11e60*/  @!P5 LDG.E.U8 R2, desc[UR8][R4.64] ;  /* 0x000000080402d981 */ /* 0x000964000c1e1100 */
[----:B----4-:R-:W-:Y:S02]  /*11e70*/  @!P1 IMAD.MOV.U32 R4, RZ, RZ, R3 ;  /* 0x000000ffff049224 */ /* 0x010fe400078e0003 */
[----:B--2---:R-:W-:-:S05]  /*11e80*/  @!P1 IMAD.MOV.U32 R5, RZ, RZ, R11 ;  /* 0x000000ffff059224 */ /* 0x004fca00078e000b */
[----:B------:R-:W2:Y:S04]  /*11e90*/  @!P1 LDG.E.U8 R29, desc[UR8][R4.64] ;  /* 0x00000008041d9981 */ /* 0x000ea8000c1e1100 */
[----:B---3--:R-:W-:Y:S04]  /*11ea0*/  STL [R1+0x14f0], R28 ;  /* 0x0014f01c01007387 */ /* 0x008fe80000100800 */
[----:B------:R-:W3:Y:S04]  /*11eb0*/  LDL R8, [R1+0xdd0] ;  /* 0x000dd00001087983 */ /* 0x000ee80000100800 */
[----:B------:R-:W4:Y:S04]  /*11ec0*/  LDL R7, [R1+0xdf8] ;  /* 0x000df80001077983 */ /* 0x000f280000100800 */
[----:B-----5:R0:W-:Y:S04]  /*11ed0*/  STL [R1+0x14f4], R2 ;  /* 0x0014f40201007387 */ /* 0x0201e80000100800 */
[----:B------:R-:W5:Y:S04]  /*11ee0*/  LDL R3, [R1+0xdd4] ;  /* 0x000dd40001037983 */ /* 0x000f680000100800 */
[----:B0-----:R-:W5:Y:S01]  /*11ef0*/  LDL R2, [R1+0xe00] ;  /* 0x000e000001027983 */ /* 0x001f620000100800 */
[----:B------:R-:W-:-:S04]  /*11f00*/  LOP3.LUT R6, R0, 0x40, RZ, 0xfc, !PT ;  /* 0x0000004000067812 */ /* 0x000fc800078efcff */
[----:B------:R-:W-:Y:S02]  /*11f10*/  ISETP.GE.AND P2, PT, R6, UR7, PT ;  /* 0x0000000706007c0c */ /* 0x000fe4000bf46270 */
[----:B------:R-:W-:-:S04]  /*11f20*/  LOP3.LUT R6, R0, 0x48, RZ, 0xfc, !PT ;  /* 0x0000004800067812 */ /* 0x000fc800078efcff */
[----:B------:R-:W-:Y:S02]  /*11f30*/  ISETP.GE.AND P3, PT, R6, UR7, PT ;  /* 0x0000000706007c0c */ /* 0x000fe4000bf66270 */
[----:B------:R-:W-:Y:S01]  /*11f40*/  LOP3.LUT R6, R0, 0x50, RZ, 0xfc, !PT ;  /* 0x0000005000067812 */ /* 0x000fe200078efcff */
[----:B------:R0:W-:Y:S01]  /*11f50*/  STL [R1+0xc], R13 ;  /* 0x00000c0d01007387 */ /* 0x0001e20000100800 */
[----:B------:R-:W-:Y:S02]  /*11f60*/  PRMT R27, RZ, 0x7610, R27 ;  /* 0x00007610ff1b7816 */ /* 0x000fe4000000001b */
[----:B------:R-:W-:Y:S01]  /*11f70*/  ISETP.GE.AND P4, PT, R6, UR7, PT ;  /* 0x0000000706007c0c */ /* 0x000fe2000bf86270 */
[----:B--2---:R1:W-:Y:S01]  /*11f80*/  STL [R1+0x14f8], R29 ;  /* 0x0014f81d01007387 */ /* 0x0043e20000100800 */
[----:B------:R-:W-:Y:S02]  /*11f90*/  @!P2 IMAD.MOV.U32 R5, RZ, RZ, R10 ;  /* 0x000000ffff05a224 */ /* 0x000fe400078e000a */
[----:B------:R-:W-:Y:S01]  /*11fa0*/  @!P2 IMAD.MOV.U32 R4, RZ, RZ, R9 ;  /* 0x000000ffff04a224 */ /* 0x000fe200078e0009 */
[----:B------:R-:W2:Y:S04]  /*11fb0*/  LDL R10, [R1+0xdd8] ;  /* 0x000dd800010a7983 */ /* 0x000ea80000100800 */
[----:B------:R-:W2:Y:S01]  /*11fc0*/  LDL R9, [R1+0xe08] ;  /* 0x000e080001097983 */ /* 0x000ea20000100800 */
[----:B------:R-:W-:-:S03]  /*11fd0*/  PRMT R26, RZ, 0x7610, R26 ;  /* 0x00007610ff1a7816 */ /* 0x000fc6000000001a */
[----:B------:R3:W2:Y:S01]  /*11fe0*/  @!P2 LDG.E.U8 R27, desc[UR8][R4.64] ;  /* 0x00000008041ba981 */ /* 0x0006a2000c1e1100 */
[----:B------:R-:W-:Y:S02]  /*11ff0*/  LOP3.LUT R6, R0, 0x58, RZ, 0xfc, !PT ;  /* 0x0000005800067812 */ /* 0x000fe400078efcff */
[----:B------:R-:W-:Y:S01]  /*12000*/  PRMT R22, RZ, 0x7610, R22 ;  /* 0x00007610ff167816 */ /* 0x000fe20000000016 */
[----:B------:R-:W2:Y:S01]  /*12010*/  LDL R11, [R1+0xdf4] ;  /* 0x000df400010b7983 */ /* 0x000ea20000100800 */
[----:B------:R-:W-:Y:S02]  /*12020*/  PRMT R20, RZ, 0x7610, R20 ;  /* 0x00007610ff147816 */ /* 0x000fe40000000014 */
[----:B------:R-:W-:Y:S01]  /*12030*/  PRMT R18, RZ, 0x7610, R18 ;  /* 0x00007610ff127816 */ /* 0x000fe20000000012 */
[----:B------:R-:W2:Y:S04]  /*12040*/  LDL R12, [R1+0xdfc] ;  /* 0x000dfc00010c7983 */ /* 0x000ea80000100800 */
[----:B------:R-:W2:Y:S04]  /*12050*/  LDL R15, [R1+0xe0c] ;  /* 0x000e0c00010f7983 */ /* 0x000ea80000100800 */
[----:B------:R-:W2:Y:S04]  /*12060*/  LDL R14, [R1+0xe1c] ;  /* 0x000e1c00010e7983 */ /* 0x000ea80000100800 */
[----:B0-----:R-:W2:Y:S04]  /*12070*/  LDL R13, [R1+0xe48] ;  /* 0x000e4800010d7983 */ /* 0x001ea80000100800 */
[----:B------:R-:W2:Y:S04]  /*12080*/  LDL R16, [R1+0xe5c] ;  /* 0x000e5c0001107983 */ /* 0x000ea80000100800 */
[----:B-1----:R-:W2:Y:S04]  /*12090*/  LDL R29, [R1+0xe44] ;  /* 0x000e4400011d7983 */ /* 0x002ea80000100800 */
[----:B------:R-:W2:Y:S04]  /*120a0*/  LDL R28, [R1+0xe58] ;  /* 0x000e5800011c7983 */ /* 0x000ea80000100800 */
[----:B------:R-:W2:Y:S01]  /*120b0*/  LDL R17, [R1+0xe7c] ;  /* 0x000e7c0001117983 */ /* 0x000ea20000100800 */
[----:B---3--:R-:W-:-:S03]  /*120c0*/  @!P3 IMAD.MOV.U32 R5, RZ, RZ, R8 ;  /* 0x000000ffff05b224 */ /* 0x008fc600078e0008 */
[----:B------:R-:W3:Y:S01]  /*120d0*/  LDL R8, [R1+0xddc] ;  /* 0x000ddc0001087983 */ /* 0x000ee20000100800 */
[----:B----4-:R-:W-:-:S03]  /*120e0*/  @!P3 IMAD.MOV.U32 R4, RZ, RZ, R7 ;  /* 0x000000ffff04b224 */ /* 0x010fc600078e0007 */
[----:B------:R-:W4:Y:S04]  /*120f0*/  LDL R7, [R1+0xe10] ;  /* 0x000e100001077983 */ /* 0x000f280000100800 */
[----:B------:R5:W4:Y:S02]  /*12100*/  @!P3 LDG.E.U8 R26, desc[UR8][R4.64] ;  /* 0x00000008041ab981 */ /* 0x000b24000c1e1100 */
[----:B-----5:R-:W-:Y:S02]  /*12110*/  @!P4 IMAD.MOV.U32 R5, RZ, RZ, R3 ;  /* 0x000000ffff05c224 */ /* 0x020fe400078e0003 */
[----:B------:R-:W5:Y:S01]  /*12120*/  LDL R3, [R1+0xde4] ;  /* 0x000de40001037983 */ /* 0x000f620000100800 */
[----:B------:R-:W-:-:S03]  /*12130*/  @!P4 IMAD.MOV.U32 R4, RZ, RZ, R2 ;  /* 0x000000ffff04c224 */ /* 0x000fc600078e0002 */
[----:B------:R-:W5:Y:S01]  /*12140*/  LDL R2, [R1+0xe18] ;  /* 0x000e180001027983 */ /* 0x000f620000100800 */
[----:B------:R-:W-:Y:S02]  /*12150*/  ISETP.GE.AND P5, PT, R6, UR7, PT ;  /* 0x0000000706007c0c */ /* 0x000fe4000bfa6270 */
[----:B------:R-:W-:Y:S01]  /*12160*/  LOP3.LUT R6, R0, 0x60, RZ, 0xfc, !PT ;  /* 0x0000006000067812 */ /* 0x000fe200078efcff */
[----:B------:R2:W5:Y:S03]  /*12170*/  @!P4 LDG.E.U8 R22, desc[UR8][R4.64] ;  /* 0x000000080416c981 */ /* 0x000566000c1e1100 */
[----:B------:R-:W-:Y:S02]  /*12180*/  ISETP.GE.AND P1, PT, R6, UR7, PT ;  /* 0x0000000706007c0c */ /* 0x000fe4000bf26270 */
[----:B------:R-:W-:-:S04]  /*12190*/  LOP3.LUT R6, R0, 0x68, RZ, 0xfc, !PT ;  /* 0x0000006800067812 */ /* 0x000fc800078efcff */
[----:B------:R-:W-:Y:S02]  /*121a0*/  ISETP.GE.AND P2, PT, R6, UR7, PT ;  /* 0x0000000706007c0c */ /* 0x000fe4000bf46270 */
[----:B------:R-:W-:-:S04]  /*121b0*/  LOP3.LUT R6, R0, 0x70, RZ, 0xfc, !PT ;  /* 0x0000007000067812 */ /* 0x000fc800078efcff */
[----:B------:R-:W-:Y:S01]  /*121c0*/  ISETP.GE.AND P3, PT, R6, UR7, PT ;  /* 0x0000000706007c0c */ /* 0x000fe2000bf66270 */
[----:B--2---:R-:W-:Y:S01]  /*121d0*/  @!P5 IMAD.MOV.U32 R5, RZ, RZ, R10 ;  /* 0x000000ffff05d224 */ /* 0x004fe200078e000a */
[----:B------:R-:W-:Y:S01]  /*121e0*/  LOP3.LUT R6, R0, 0x80, RZ, 0xfc, !PT ;  /* 0x0000008000067812 */ /* 0x000fe200078efcff */
[----:B------:R-:W2:Y:S01]  /*121f0*/  LDL R10, [R1+0xe20] ;  /* 0x000e2000010a7983 */ /* 0x000ea20000100800 */
[----:B------:R-:W-:Y:S02]  /*12200*/  @!P5 IMAD.MOV.U32 R4, RZ, RZ, R9 ;  /* 0x000000ffff04d224 */ /* 0x000fe400078e0009 */
[----:B------:R-:W-:Y:S01]  /*12210*/  ISETP.GE.AND P4, PT, R6, UR7, PT ;  /* 0x0000000706007c0c */ /* 0x000fe2000bf86270 */
[----:B------:R-:W2:Y:S01]  /*12220*/  LDL R9, [R1+0xe28] ;  /* 0x000e280001097983 */ /* 0x000ea20000100800 */
[----:B------:R-:W-:-:S03]  /*12230*/  LOP3.LUT R6, R0, 0x88, RZ, 0xfc, !PT ;  /* 0x0000008800067812 */ /* 0x000fc600078efcff */
[----:B------:R3:W2:Y:S01]  /*12240*/  @!P5 LDG.E.U8 R20, desc[UR8][R4.64] ;  /* 0x000000080414d981 */ /* 0x0006a2000c1e1100 */
[----:B------:R-:W-:Y:S02]  /*12250*/  ISETP.GE.AND P5, PT, R6, UR7, PT ;  /* 0x0000000706007c0c */ /* 0x000fe4000bfa6270 */
[----:B------:R-:W-:Y:S01]  /*12260*/  LOP3.LUT R6, R0, 0x90, RZ, 0xfc, !PT ;  /* 0x0000009000067812 */ /* 0x000fe200078efcff */
[----:B---3--:R-:W-:Y:S02]  /*12270*/  @!P1 IMAD.MOV.U32 R5, RZ, RZ, R8 ;  /* 0x000000ffff059224 */ /* 0x008fe400078e0008 */
[----:B----4-:R-:W-:-:S05]  /*12280*/  @!P1 IMAD.MOV.U32 R4, RZ, RZ, R7 ;  /* 0x000000ffff049224 */ /* 0x010fca00078e0007 */
[----:B------:R0:W3:Y:S01]  /*12290*/  @!P1 LDG.E.U8 R18, desc[UR8][R4.64] ;  /* 0x0000000804129981 */ /* 0x0000e2000c1e1100 */
[----:B------:R-:W-:Y:S01]  /*122a0*/  ISETP.GE.AND P1, PT, R6, UR7, PT ;  /* 0x0000000706007c0c */ /* 0x000fe2000bf26270 */
[----:B-----5:R-:W-:Y:S02]  /*122b0*/  @!P2 IMAD.MOV.U32 R7, RZ, RZ, R3 ;  /* 0x000000ffff07a224 */ /* 0x020fe400078e0003 */
[----:B------:R-:W4:Y:S01]  /*122c0*/  LDL R3, [R1+0xe04] ;  /* 0x000e040001037983 */ /* 0x000f220000100800 */
[----:B------:R-:W-:-:S03]  /*122d0*/  @!P2 IMAD.MOV.U32 R6, RZ, RZ, R2 ;  /* 0x000000ffff06a224 */ /* 0x000fc600078e0002 */
[----:B------:R-:W5:Y:S01]  /*122e0*/  LDL R2, [R1+0xe30] ;  /* 0x000e300001027983 */ /* 0x000f620000100800 */
[----:B0-----:R-:W-:Y:S02]  /*122f0*/  PRMT R4, RZ, 0x7610, R4 ;  /* 0x00007610ff047816 */ /* 0x001fe40000000004 */
[----:B------:R-:W-:Y:S02]  /*12300*/  LOP3.LUT R8, R0, 0x98, RZ, 0xfc, !PT ;  /* 0x0000009800087812 */ /* 0x000fe400078efcff */
[----:B------:R-:W-:Y:S02]  /*12310*/  PRMT R5, RZ, 0x7610, R5 ;  /* 0x00007610ff057816 */ /* 0x000fe40000000005 */
[----:B------:R0:W3:Y:S01]  /*12320*/  @!P2 LDG.E.U8 R4, desc[UR8][R6.64] ;  /* 0x000000080604a981 */ /* 0x0000e2000c1e1100 */
[----:B------:R-:W-:Y:S02]  /*12330*/  ISETP.GE.AND P2, PT, R8, UR7, PT ;  /* 0x0000000708007c0c */ /* 0x000fe4000bf46270 */
[----:B------:R-:W-:Y:S01]  /*12340*/  LOP3.LUT R8, R0, 0xa0, RZ, 0xfc, !PT ;  /* 0x000000a000087812 */ /* 0x000fe200078efcff */
[----:B0-----:R-:W-:-:S02]  /*12350*/  @!P3 IMAD.MOV.U32 R7, RZ, RZ, R11 ;  /* 0x000000ffff07b224 */ /* 0x001fc400078e000b */
[----:B------:R-:W3:Y:S01]  /*12360*/  LDL R11, [R1+0xe38] ;  /* 0x000e3800010b7983 */ /* 0x000ee20000100800 */
[----:B--2---:R-:W-:-:S05]  /*12370*/  @!P3 IMAD.MOV.U32 R6, RZ, RZ, R10 ;  /* 0x000000ffff06b224 */ /* 0x004fca00078e000a */
[----:B------:R0:W2:Y:S01]  /*12380*/  @!P3 LDG.E.U8 R5, desc[UR8][R6.64] ;  /* 0x000000080605b981 */ /* 0x0000a2000c1e1100 */
[----:B------:R-:W-:Y:S01]  /*12390*/  ISETP.GE.AND P3, PT, R8, UR7, PT ;  /* 0x0000000708007c0c */ /* 0x000fe2000bf66270 */
[----:B------:R-:W-:Y:S02]  /*123a0*/  @!P4 IMAD.MOV.U32 R8, RZ, RZ, R9 ;  /* 0x000000ffff08c224 */ /* 0x000fe400078e0009 */
[----:B------:R-:W-:Y:S01]  /*123b0*/  @!P4 IMAD.MOV.U32 R9, RZ, RZ, R12 ;  /* 0x000000ffff09c224 */ /* 0x000fe200078e000c */
[----:B0-----:R-:W-:-:S06]  /*123c0*/  PRMT R6, RZ, 0x7610, R6 ;  /* 0x00007610ff067816 */ /* 0x001fcc0000000006 */
[----:B------:R4:W2:Y:S02]  /*123d0*/  @!P4 LDG.E.U8 R6, desc[UR8][R8.64] ;  /* 0x000000080806c981 */ /* 0x0008a4000c1e1100 */
[----:B----4-:R-:W-:Y:S02]  /*123e0*/  @!P5 IMAD.MOV.U32 R9, RZ, RZ, R3 ;  /* 0x000000ffff09d224 */ /* 0x010fe400078e0003 */
[----:B------:R-:W4:Y:S01]  /*123f0*/  LDL R3, [R1+0xe2c] ;  /* 0x000e2c0001037983 */ /* 0x000f220000100800 */
[----:B-----5:R-:W-:-:S03]  /*12400*/  @!P5 IMAD.MOV.U32 R8, RZ, RZ, R2 ;  /* 0x000000ffff08d224 */ /* 0x020fc600078e0002 */
[----:B------:R-:W5:Y:S01]  /*12410*/  LDL R2, [R1+0xe60] ;  /* 0x000e600001027983 */ /* 0x000f620000100800 */
[----:B------:R-:W-:Y:S02]  /*12420*/  LOP3.LUT R10, R0, 0xb0, RZ, 0xfc, !PT ;  /* 0x000000b0000a7812 */ /* 0x000fe400078efcff */
[----:B------:R-:W-:Y:S02]  /*12430*/  PRMT R7, RZ, 0x7610, R7 ;  /* 0x00007610ff077816 */ /* 0x000fe40000000007 */
[----:B------:R-:W-:Y:S02]  /*12440*/  ISETP.GE.AND P4, PT, R10, UR7, PT ;  /* 0x000000070a007c0c */ /* 0x000fe4000bf86270 */
[----:B------:R-:W-:Y:S02]  /*12450*/  LOP3.LUT R10, R0, 0xc0, RZ, 0xfc, !PT ;  /* 0x000000c0000a7812 */ /* 0x000fe400078efcff */
[----:B------:R0:W2:Y:S02]  /*12460*/  @!P5 LDG.E.U8 R7, desc[UR8][R8.64] ;  /* 0x000000080807d981 */ /* 0x0000a4000c1e1100 */
[----:B------:R-:W-:-:S02]  /*12470*/  ISETP.GE.AND P5, PT, R10, UR7, PT ;  /* 0x000000070a007c0c */ /* 0x000fc4000bfa6270 */
[----:B------:R-:W-:Y:S01]  /*12480*/  LOP3.LUT R12, R0, 0xd0, RZ, 0xfc, !PT ;  /* 0x000000d0000c7812 */ /* 0x000fe200078efcff */
[----:B---3--:R-:W-:Y:S01]  /*12490*/  @!P1 IMAD.MOV.U32 R10, RZ, RZ, R11 ;  /* 0x000000ffff0a9224 */ /* 0x008fe200078e000b */
[----:B0-----:R-:W-:Y:S01]  /*124a0*/  PRMT R8, RZ, 0x7610, R8 ;  /* 0x00007610ff087816 */ /* 0x001fe20000000008 */
[----:B------:R-:W-:Y:S01]  /*124b0*/  @!P1 IMAD.MOV.U32 R11, RZ, RZ, R15 ;  /* 0x000000ffff0b9224 */ /* 0x000fe200078e000f */
[----:B------:R-:W-:Y:S01]  /*124c0*/  PRMT R9, RZ, 0x7610, R9 ;  /* 0x00007610ff097816 */ /* 0x000fe20000000009 */
[----:B------:R-:W3:Y:S04]  /*124d0*/  LDL R15, [R1+0xe6c] ;  /* 0x000e6c00010f7983 */ /* 0x000ee80000100800 */
[----:B------:R0:W2:Y:S01]  /*124e0*/  @!P1 LDG.E.U8 R8, desc[UR8][R10.64] ;  /* 0x000000080a089981 */ /* 0x0000a2000c1e1100 */
[----:B------:R-:W-:-:S02]  /*124f0*/  ISETP.GE.AND P1, PT, R12, UR7, PT ;  /* 0x000000070c007c0c */ /* 0x000fc4000bf26270 */
[----:B------:R-:W-:Y:S01]  /*12500*/  LOP3.LUT R12, R0, 0xe0, RZ, 0xfc, !PT ;  /* 0x000000e0000c7812 */ /* 0x000fe200078efcff */
[----:B0-----:R-:W-:Y:S02]  /*12510*/  @!P3 IMAD.MOV.U32 R10, RZ, RZ, R13 ;  /* 0x000000ffff0ab224 */ /* 0x001fe400078e000d */
[----:B------:R-:W-:-:S05]  /*12520*/  @!P3 IMAD.MOV.U32 R11, RZ, RZ, R14 ;  /* 0x000000ffff0bb224 */ /* 0x000fca00078e000e */
[----:B------:R0:W2:Y:S01]  /*12530*/  @!P3 LDG.E.U8 R9, desc[UR8][R10.64] ;  /* 0x000000080a09b981 */ /* 0x0000a2000c1e1100 */
[----:B------:R-:W-:Y:S02]  /*12540*/  ISETP.GE.AND P3, PT, R12, UR7, PT ;  /* 0x000000070c007c0c */ /* 0x000fe4000bf66270 */
[----:B0-----:R-:W-:Y:S01]  /*12550*/  PRMT R10, RZ, 0x7610, R10 ;  /* 0x00007610ff0a7816 */ /* 0x001fe2000000000a */
[----:B----4-:R-:W-:Y:S02]  /*12560*/  @!P4 IMAD.MOV.U32 R13, RZ, RZ, R3 ;  /* 0x000000ffff0dc224 */ /* 0x010fe400078e0003 */
[----:B------:R-:W4:Y:S01]  /*12570*/  LDL R3, [R1+0xe64] ;  /* 0x000e640001037983 */ /* 0x000f220000100800 */
[----:B-----5:R-:W-:-:S03]  /*12580*/  @!P4 IMAD.MOV.U32 R12, RZ, RZ, R2 ;  /* 0x000000ffff0cc224 */ /* 0x020fc600078e0002 */
[----:B------:R-:W5:Y:S04]  /*12590*/  LDL R2, [R1+0xe90] ;  /* 0x000e900001027983 */ /* 0x000f680000100800 */
[----:B------:R0:W2:Y:S04]  /*125a0*/  @!P4 LDG.E.U8 R10, desc[UR8][R12.64] ;  /* 0x000000080c0ac981 */ /* 0x0000a8000c1e1100 */
[----:B------:R-:W3:Y:S01]  /*125b0*/  LDL R13, [R1+0xe34] ;  /* 0x000e3400010d7983 */ /* 0x000ee20000100800 */
[----:B------:R-:W-:Y:S01]  /*125c0*/  LOP3.LUT R14, R0, 0xa8, RZ, 0xfc, !PT ;  /* 0x000000a8000e7812 */ /* 0x000fe200078efcff */
[----:B0-----:R-:W-:Y:S01]  /*125d0*/  @!P5 IMAD.MOV.U32 R12, RZ, RZ, R16 ;  /* 0x000000ffff0cd224 */ /* 0x001fe200078e0010 */
[----:B------:R-:W-:-:S02]  /*125e0*/  PRMT R11, RZ, 0x7610, R11 ;  /* 0x00007610ff0b7816 */ /* 0x000fc4000000000b */
[----:B------:R-:W-:Y:S02]  /*125f0*/  ISETP.GE.AND P4, PT, R14, UR7, PT ;  /* 0x000000070e007c0c */ /* 0x000fe4000bf86270 */
[C---:B------:R-:W-:Y:S02]  /*12600*/  LOP3.LUT R14, R0.reuse, 0xf0, RZ, 0xfc, !PT ;  /* 0x000000f0000e7812 */ /* 0x040fe400078efcff */
[----:B------:R-:W-:Y:S01]  /*12610*/  LOP3.LUT R16, R0, 0xc8, RZ, 0xfc, !PT ;  /* 0x000000c800107812 */ /* 0x000fe200078efcff */
[----:B---3--:R0:W3:Y:S01]  /*12620*/  @!P5 LDG.E.U8 R11, desc[UR8][R12.64] ;  /* 0x000000080c0bd981 */ /* 0x0080e2000c1e1100 */
[----:B------:R-:W-:Y:S01]  /*12630*/  ISETP.GE.AND P5, PT, R14, UR7, PT ;  /* 0x000000070e007c0c */ /* 0x000fe2000bfa6270 */
[----:B------:R-:W-:Y:S02]  /*12640*/  @!P1 IMAD.MOV.U32 R14, RZ, RZ, R15 ;  /* 0x000000ffff0e9224 */ /* 0x000fe400078e000f */
[----:B------:R-:W-:Y:S01]  /*12650*/  @!P1 IMAD.MOV.U32 R15, RZ, RZ, R29 ;  /* 0x000000ffff0f9224 */ /* 0x000fe200078e001d */
[----:B------:R-:W-:Y:S01]  /*12660*/  PRMT R19, RZ, 0x7610, R19 ;  /* 0x00007610ff137816 */ /* 0x000fe20000000013 */
[----:B------:R-:W2:Y:S01]  /*12670*/  LDL R29, [R1+0xe54] ;  /* 0x000e5400011d7983 */ /* 0x000ea20000100800 */
[----:B0-----:R-:W-:-:S02]  /*12680*/  PRMT R12, RZ, 0x7610, R12 ;  /* 0x00007610ff0c7816 */ /* 0x001fc4000000000c */
[----:B------:R-:W-:-:S04]  /*12690*/  PRMT R13, RZ, 0x7610, R13 ;  /* 0x00007610ff0d7816 */ /* 0x000fc8000000000d */
[----:B------:R0:W3:Y:S01]  /*126a0*/  @!P1 LDG.E.U8 R12, desc[UR8][R14.64] ;  /* 0x000000080e0c9981 */ /* 0x0000e2000c1e1100 */
[----:B------:R-:W-:Y:S02]  /*126b0*/  ISETP.GE.AND P1, PT, R16, UR7, PT ;  /* 0x0000000710007c0c */ /* 0x000fe4000bf26270 */
[C---:B------:R-:W-:Y:S01]  /*126c0*/  LOP3.LUT R16, R0.reuse, 0xd8, RZ, 0xfc, !PT ;  /* 0x000000d800107812 */ /* 0x040fe200078efcff */
[----:B0-----:R-:W-:Y:S02]  /*126d0*/  @!P3 IMAD.MOV.U32 R14, RZ, RZ, R17 ;  /* 0x000000ffff0eb224 */ /* 0x001fe400078e0011 */
[----:B------:R-:W-:Y:S02]  /*126e0*/  @!P3 IMAD.MOV.U32 R15, RZ, RZ, R28 ;  /* 0x000000ffff0fb224 */ /* 0x000fe400078e001c */
[----:B----4-:R-:W-:Y:S01]  /*126f0*/  @!P5 IMAD.MOV.U32 R17, RZ, RZ, R3 ;  /* 0x000000ffff11d224 */ /* 0x010fe200078e0003 */
[----:B------:R-:W-:Y:S01]  /*12700*/  LOP3.LUT R0, R0, 0xe8, RZ, 0xfc, !PT ;  /* 0x000000e800007812 */ /* 0x000fe200078efcff */
[----:B------:R-:W4:Y:S04]  /*12710*/  LDL R28, [R1+0xe88] ;  /* 0x000e8800011c7983 */ /* 0x000f280000100800 */
[----:B------:R0:W3:Y:S01]  /*12720*/  @!P3 LDG.E.U8 R13, desc[UR8][R14.64] ;  /* 0x000000080e0db981 */ /* 0x0000e2000c1e1100 */
[----:B------:R-:W-:Y:S01]  /*12730*/  ISETP.GE.AND P3, PT, R16, UR7, PT ;  /* 0x0000000710007c0c */ /* 0x000fe2000bf66270 */
[----:B-----5:R-:W-:Y:S01]  /*12740*/  @!P5 IMAD.MOV.U32 R16, RZ, RZ, R2 ;  /* 0x000000ffff10d224 */ /* 0x020fe200078e0002 */
[----:B------:R-:W-:Y:S01]  /*12750*/  PRMT R21, RZ, 0x7610, R21 ;  /* 0x00007610ff157816 */ /* 0x000fe20000000015 */
[----:B------:R-:W5:Y:S04]  /*12760*/  LDL R3, [R1+0xe84] ;  /* 0x000e840001037983 */ /* 0x000f680000100800 */
[----:B------:R-:W3:Y:S01]  /*12770*/  LDL R2, [R1+0xe8c] ;  /* 0x000e8c0001027983 */ /* 0x000ee20000100800 */
[----:B0-----:R-:W-:-:S06]  /*12780*/  PRMT R14, RZ, 0x7610, R14 ;  /* 0x00007610ff0e7816 */ /* 0x001fcc000000000e */
[----:B------:R0:W5:Y:S04]  /*12790*/  @!P5 LDG.E.U8 R14, desc[UR8][R16.64] ;  /* 0x00000008100ed981 */ /* 0x000168000c1e1100 */
[----:B------:R-:W0:Y:S04]  /*127a0*/  LDL R16, [R1+0xe14] ;  /* 0x000e140001107983 */ /* 0x000e280000100800 */
[----:B------:R-:W0:Y:S01]  /*127b0*/  LDL R17, [R1+0xe40] ;  /* 0x000e400001117983 */ /* 0x000e220000100800 */
[----:B------:R-:W-:Y:S02]  /*127c0*/  PRMT R15, RZ, 0x7610, R15 ;  /* 0x00007610ff0f7816 */ /* 0x000fe4000000000f */
[----:B0-----:R-:W-:-:S04]  /*127d0*/  @!P2 LOP3.LUT R17, R17, R16, RZ, 0x3c, !PT ;  /* 0x000000101111a212 */ /* 0x001fc800078e3cff */
[----:B------:R-:W-:-:S04]  /*127e0*/  @!P2 LOP3.LUT R16, R17, R16, RZ, 0x3c, !PT ;  /* 0x000000101110a212 */ /* 0x000fc800078e3cff */
[----:B------:R-:W-:-:S05]  /*127f0*/  @!P2 LOP3.LUT R17, R17, R16, RZ, 0x3c, !PT ;  /* 0x000000101111a212 */ /* 0x000fca00078e3cff */
[----:B------:R0:W5:Y:S04]  /*12800*/  @!P2 LDG.E.U8 R15, desc[UR8][R16.64] ;  /* 0x00000008100fa981 */ /* 0x000168000c1e1100 */
[----:B------:R-:W0:Y:S04]  /*12810*/  LDL R16, [R1+0xe24] ;  /* 0x000e240001107983 */ /* 0x000e280000100800 */
[----:B------:R-:W0:Y:S02]  /*12820*/  LDL R17, [R1+0xe50] ;  /* 0x000e500001117983 */ /* 0x000e240000100800 */
[----:B0-----:R-:W-:-:S04]  /*12830*/  @!P4 LOP3.LUT R17, R17, R16, RZ, 0x3c, !PT ;  /* 0x000000101111c212 */ /* 0x001fc800078e3cff */
[----:B------:R-:W-:-:S04]  /*12840*/  @!P4 LOP3.LUT R16, R17, R16, RZ, 0x3c, !PT ;  /* 0x000000101110c212 */ /* 0x000fc800078e3cff */
[----:B------:R-:W-:-:S05]  /*12850*/  @!P4 LOP3.LUT R17, R17, R16, RZ, 0x3c, !PT ;  /* 0x000000101111c212 */ /* 0x000fca00078e3cff */
[----:B------:R0:W5:Y:S04]  /*12860*/  @!P4 LDG.E.U8 R19, desc[UR8][R16.64] ;  /* 0x000000081013c981 */ /* 0x000168000c1e1100 */
[----:B------:R-:W0:Y:S04]  /*12870*/  LDL R16, [R1+0xe3c] ;  /* 0x000e3c0001107983 */ /* 0x000e280000100800 */
[----:B------:R-:W0:Y:S01]  /*12880*/  LDL R17, [R1+0xe68] ;  /* 0x000e680001117983 */ /* 0x000e220000100800 */
[----:B------:R-:W-:-:S03]  /*12890*/  ISETP.GE.AND P5, PT, R0, UR7, PT ;  /* 0x0000000700007c0c */ /* 0x000fc6000bfa6270 */
[----:B------:R-:W2:Y:S01]  /*128a0*/  LDL R0, [R1+0xe74] ;  /* 0x000e740001007983 */ /* 0x000ea20000100800 */
[----:B0-----:R-:W-:-:S04]  /*128b0*/  @!P1 LOP3.LUT R17, R17, R16, RZ, 0x3c, !PT ;  /* 0x0000001011119212 */ /* 0x001fc800078e3cff */
[----:B------:R-:W-:-:S04]  /*128c0*/  @!P1 LOP3.LUT R16, R17, R16, RZ, 0x3c, !PT ;  /* 0x0000001011109212 */ /* 0x000fc800078e3cff */
[----:B------:R-:W-:-:S05]  /*128d0*/  @!P1 LOP3.LUT R17, R17, R16, RZ, 0x3c, !PT ;  /* 0x0000001011119212 */ /* 0x000fca00078e3cff */
[----:B------:R2:W5:Y:S04]  /*128e0*/  @!P1 LDG.E.U8 R21, desc[UR8][R16.64] ;  /* 0x0000000810159981 */ /* 0x000568000c1e1100 */
[----:B------:R-:W4:Y:S01]  /*128f0*/  LDL R17, [R1+0xe4c] ;  /* 0x000e4c0001117983 */ /* 0x000f220000100800 */
[----:B------:R-:W-:Y:S01]  /*12900*/  PRMT R23, RZ, 0x7610, R23 ;  /* 0x00007610ff177816 */ /* 0x000fe20000000017 */
[----:B--2---:R-:W-:Y:S01]  /*12910*/  @!P3 IMAD.MOV.U32 R16, RZ, RZ, R0 ;  /* 0x000000ffff10b224 */ /* 0x004fe200078e0000 */
[----:B------:R-:W-:Y:S02]  /*12920*/  PRMT R24, RZ, 0x7610, R24 ;  /* 0x00007610ff187816 */ /* 0x000fe40000000018 */
[----:B------:R-:W-:Y:S02]  /*12930*/  PRMT R25, RZ, 0x7610, R25 ;  /* 0x00007610ff197816 */ /* 0x000fe40000000019 */
[----:B----4-:R0:W2:Y:S02]  /*12940*/  @!P3 LDG.E.U8 R23, desc[UR8][R16.64] ;  /* 0x000000081017b981 */ /* 0x0100a4000c1e1100 */
[----:B0-----:R-:W-:-:S02]  /*12950*/  @!P5 IMAD.MOV.U32 R16, RZ, RZ, R28 ;  /* 0x000000ffff10d224 */ /* 0x001fc400078e001c */
[----:B------:R-:W0:Y:S01]  /*12960*/  S2R R28, SR_TID.X ;  /* 0x00000000001c7919 */ /* 0x000e220000002100 */
[----:B------:R-:W-:-:S05]  /*12970*/  @!P5 IMAD.MOV.U32 R17, RZ, RZ, R29 ;  /* 0x000000ffff11d224 */ /* 0x000fca00078e001d */
[----:B------:R3:W4:Y:S02]  /*12980*/  @!P5 LDG.E.U8 R24, desc[UR8][R16.64] ;  /* 0x000000081018d981 */ /* 0x000724000c1e1100 */
[----:B---3--:R-:W-:Y:S02]  /*12990*/  @!P0 IMAD.MOV.U32 R16, RZ, RZ, R2 ;  /* 0x000000ffff108224 */ /* 0x008fe400078e0002 */
[----:B-----5:R-:W-:-:S05]  /*129a0*/  @!P0 IMAD.MOV.U32 R17, RZ, RZ, R3 ;  /* 0x000000ffff118224 */ /* 0x020fca00078e0003 */
[----:B------:R1:W3:Y:S01]  /*129b0*/  @!P0 LDG.E.U8 R25, desc[UR8][R16.64] ;  /* 0x0000000810198981 */ /* 0x0002e2000c1e1100 */
[----:B0-----:R-:W-:Y:S01]  /*129c0*/  SHF.R.U32.HI R0, RZ, 0x2, R28 ;  /* 0x00000002ff007819 */ /* 0x001fe2000001161c */
[----:B-1----:R-:W-:-:S03]  /*129d0*/  IMAD.SHL.U32 R16, R28, 0x40, RZ ;  /* 0x000000401c107824 */ /* 0x002fc600078e00ff */
[----:B------:R-:W-:Y:S02]  /*129e0*/  SGXT.U32 R0, R0, 0x3 ;  /* 0x000000030000781a */ /* 0x000fe40000000000 */
[----:B------:R-:W-:Y:S02]  /*129f0*/  LOP3.LUT R17, R28, 0x7, RZ, 0xc0, !PT ;  /* 0x000000071c117812 */ /* 0x000fe400078ec0ff */
[----:B------:R-:W-:Y:S02]  /*12a00*/  LOP3.LUT R0, R0, 0x40, R16, 0xf8, !PT ;  /* 0x0000004000007812 */ /* 0x000fe400078ef810 */
[----:B------:R-:W-:Y:S02]  /*12a10*/  LOP3.LUT R16, R16, 0x1800, RZ, 0xc0, !PT ;  /* 0x0000180010107812 */ /* 0x000fe400078ec0ff */
[----:B------:R-:W-:Y:S01]  /*12a20*/  SHF.R.S32.HI R2, RZ, 0x1, R28 ;  /* 0x00000001ff027819 */ /* 0x000fe2000001141c */
[----:B------:R-:W-:Y:S02]  /*12a30*/  IMAD.SHL.U32 R29, R28, 0x2, RZ ;  /* 0x000000021c1d7824 */ /* 0x000fe400078e00ff */
[C---:B------:R-:W-:Y:S01]  /*12a40*/  IMAD R16, R17.reuse, 0x100, R16 ;  /* 0x0000010011107824 */ /* 0x040fe200078e0210 */
[----:B------:R-:W-:Y:S01]  /*12a50*/  SGXT R2, R2, 0x1 ;  /* 0x000000010202781a */ /* 0x000fe20000000200 */
[----:B------:R-:W-:-:S03]  /*12a60*/  IMAD.SHL.U32 R17, R17, 0x10, RZ ;  /* 0x0000001011117824 */ /* 0x000fc600078e00ff */
[----:B------:R-:W-:Y:S02]  /*12a70*/  LOP3.LUT R0, R0, 0x88, R2, 0xf8, !PT ;  /* 0x0000008800007812 */ /* 0x000fe400078ef802 */
[----:B------:R-:W-:Y:S02]  /*12a80*/  LOP3.LUT R17, R17, 0x30, R29, 0x78, !PT ;  /* 0x0000003011117812 */ /* 0x000fe400078e781d */
[----:B------:R-:W5:Y:S04]  /*12a90*/  LDL.LU R29, [R1+0x14f8] ;  /* 0x0014f800011d7983 */ /* 0x000f680000300800 */
[----:B------:R-:W-:Y:S04]  /*12aa0*/  STL [R1+0x117c], R0 ;  /* 0x00117c0001007387 */ /* 0x000fe80000100800 */
        /* <DEDUP_REMOVED lines=92> */
[----:B------:R-:W-:Y:S01]  /*13070*/  STL [R1+0x1458], R0 ;  /* 0x0014580001007387 */ /* 0x000fe20000100800 */
[----:B------:R-:W-:-:S03]  /*13080*/  LOP3.LUT R3, R28, 0x7f, RZ, 0xc0, !PT ;  /* 0x0000007f1c037812 */ /* 0x000fc600078ec0ff */
        /* <DEDUP_REMOVED lines=9> */
[----:B------:R-:W-:Y:S01]  /*13120*/  BAR.SYNC.DEFER_BLOCKING 0x0 ;  /* 0x0000000000007b1d */ /* 0x000fe20000010000 */
[----:B------:R-:W-:Y:S01]  /*13130*/  ISETP.GE.AND P1, PT, R28, UR7, PT ;  /* 0x000000071c007c0c */ /* 0x000fe2000bf26270 */
[----:B------:R-:W-:-:S04]  /*13140*/  IMAD.IADD R28, R16, 0x1, R17 ;  /* 0x00000001101c7824 */ /* 0x000fc800078e0211 */
        /* <DEDUP_REMOVED lines=8> */
[----:B------:R-:W2:Y:S04]  /*131d0*/  LDL.LU R2, [R1+0x14] ;  /* 0x0000140001027983 */ /* 0x000ea80000300800 */
[----:B------:R0:W-:Y:S04]  /*131e0*/  STL [R1+0xa0], R28 ;  /* 0x0000a01c01007387 */ /* 0x0001e80000100800 */
[----:B0-----:R-:W4:Y:S04]  /*131f0*/  LDL.LU R28, [R1+0xc] ;  /* 0x00000c00011c7983 */ /* 0x001f280000300800 */
        /* <DEDUP_REMOVED lines=69> */
[----:B------:R-:W0:Y:S03]  /*13650*/  S2UR UR6, SR_CgaCtaId ;  /* 0x00000000000679c3 */ /* 0x000e260000008800 */
        /* <DEDUP_REMOVED lines=22> */
[----:B------:R-:W-:-:S03]  /*137c0*/  UMOV UR5, 0x400 ;  /* 0x0000040000057882 */ /* 0x000fc60000000000 */
[----:B------:R-:W-:Y:S04]  /*137d0*/  STL [R1+0x146c], R16 ;  /* 0x00146c1001007387 */ /* 0x000fe80000100800 */
[----:B------:R-:W-:Y:S01]  /*137e0*/  STL [R1+0x1474], R16 ;  /* 0x0014741001007387 */ /* 0x000fe20000100800 */
[----:B0-----:R-:W-:-:S03]  /*137f0*/  ULEA UR5, UR6, UR5, 0x18 ;  /* 0x0000000506057291 */ /* 0x001fc6000f8ec03f */
        /* <DEDUP_REMOVED lines=13> */
[----:B--2---:R0:W-:Y:S04]  /*138d0*/  STS.U8 [R3+UR5], R2 ;  /* 0x0000000203007988 */ /* 0x0041e80008000005 */
[----:B----4-:R1:W-:Y:S04]  /*138e0*/  STS.U8 [R3+UR5+0x100], R28 ;  /* 0x0001001c03007988 */ /* 0x0103e80008000005 */
[----:B0-----:R-:W2:Y:S04]  /*138f0*/  LDL.LU R2, [R1+0x14f4] ;  /* 0x0014f40001027983 */ /* 0x001ea80000300800 */
[----:B-1----:R-:W4:Y:S04]  /*13900*/  LDL.LU R28, [R1+0x14f0] ;  /* 0x0014f000011c7983 */ /* 0x002f280000300800 */
[----:B----4-:R0:W-:Y:S04]  /*13910*/  STS.U8 [R3+UR5+0x200], R28 ;  /* 0x0002001c03007988 */ /* 0x0101e80008000005 */
[----:B-----5:R-:W-:Y:S04]  /*13920*/  STS.U8 [R3+UR5+0x300], R29 ;  /* 0x0003001d03007988 */ /* 0x020fe80008000005 */
[----:B------:R-:W-:Y:S04]  /*13930*/  STS.U8 [R3+UR5+0x400], R27 ;  /* 0x0004001b03007988 */ /* 0x000fe80008000005 */
[----:B------:R-:W-:Y:S04]  /*13940*/  STS.U8 [R3+UR5+0x500], R22 ;  /* 0x0005001603007988 */ /* 0x000fe80008000005 */
[----:B------:R-:W-:Y:S04]  /*13950*/  STS.U8 [R3+UR5+0x600], R18 ;  /* 0x0006001203007988 */ /* 0x000fe80008000005 */
[----:B0-----:R-:W4:Y:S04]  /*13960*/  LDL.LU R28, [R1+0x14ec] ;  /* 0x0014ec00011c7983 */ /* 0x001f280000300800 */
[----:B------:R0:W-:Y:S04]  /*13970*/  STS.U8 [R3+UR5+0x700], R5 ;  /* 0x0007000503007988 */ /* 0x0001e80008000005 */
[----:B0-----:R-:W5:Y:S01]  /*13980*/  LDL.LU R3, [R1+0x14e8] ;  /* 0x0014e80001037983 */ /* 0x001f620000300800 */
[----:B------:R-:W0:Y:S02]  /*13990*/  S2R R5, SR_TID.X ;  /* 0x0000000000057919 */ /* 0x000e240000002100 */
[----:B0-----:R-:W-:-:S05]  /*139a0*/  LOP3.LUT R5, R5, 0x7f, RZ, 0xc0, !PT ;  /* 0x0000007f05057812 */ /* 0x001fca00078ec0ff */
[----:B------:R-:W-:Y:S04]  /*139b0*/  STS.U8 [R5+UR5+0x800], R6 ;  /* 0x0008000605007988 */ /* 0x000fe80008000005 */
[----:B------:R-:W-:Y:S04]  /*139c0*/  STS.U8 [R5+UR5+0x900], R8 ;  /* 0x0009000805007988 */ /* 0x000fe80008000005 */
[----:B------:R-:W-:Y:S04]  /*139d0*/  STS.U8 [R5+UR5+0xa00], R9 ;  /* 0x000a000905007988 */ /* 0x000fe80008000005 */
[----:B------:R-:W-:Y:S04]  /*139e0*/  STS.U8 [R5+UR5+0xb00], R10 ;  /* 0x000b000a05007988 */ /* 0x000fe80008000005 */
[----:B------:R-:W-:Y:S04]  /*139f0*/  STS.U8 [R5+UR5+0xc00], R11 ;  /* 0x000c000b05007988 */ /* 0x000fe80008000005 */
[----:B------:R-:W-:Y:S04]  /*13a00*/  STS.U8 [R5+UR5+0xd00], R12 ;  /* 0x000d000c05007988 */ /* 0x000fe80008000005 */
[----:B------:R-:W-:Y:S04]  /*13a10*/  STS.U8 [R5+UR5+0xe00], R13 ;  /* 0x000e000d05007988 */ /* 0x000fe80008000005 */
[----:B------:R0:W-:Y:S02]  /*13a20*/  STS.U8 [R5+UR5+0xf00], R14 ;  /* 0x000f000e05007988 */ /* 0x0001e40008000005 */
[----:B0-----:R-:W0:Y:S02]  /*13a30*/  S2R R5, SR_TID.X ;  /* 0x0000000000057919 */ /* 0x001e240000002100 */
[----:B0-----:R-:W-:-:S04]  /*13a40*/  LOP3.LUT R5, R5, 0x7f, RZ, 0xc0, !PT ;  /* 0x0000007f05057812 */ /* 0x001fc800078ec0ff */
[----:B------:R-:W-:-:S05]  /*13a50*/  LOP3.LUT R5, R5, 0x8, RZ, 0x3c, !PT ;  /* 0x0000000805057812 */ /* 0x000fca00078e3cff */
[----:B--2---:R-:W-:Y:S04]  /*13a60*/  STS.U8 [R5+UR5+0x280], R2 ;  /* 0x0002800205007988 */ /* 0x004fe80008000005 */
[----:B----4-:R-:W-:Y:S04]  /*13a70*/  STS.U8 [R5+UR5+0x180], R28 ;  /* 0x0001801c05007988 */ /* 0x010fe80008000005 */
[----:B-----5:R0:W-:Y:S04]  /*13a80*/  STS.U8 [R5+UR5+0x80], R3 ;  /* 0x0000800305007988 */ /* 0x0201e80008000005 */
[----:B0-----:R-:W2:Y:S04]  /*13a90*/  LDL.LU R3, [R1+0x14e4] ;  /* 0x0014e40001037983 */ /* 0x001ea80000300800 */
[----:B------:R-:W4:Y:S04]  /*13aa0*/  LDL.LU R28, [R1+0x14e0] ;  /* 0x0014e000011c7983 */ /* 0x000f280000300800 */
[----:B------:R-:W5:Y:S04]  /*13ab0*/  LDL.LU R2, [R1+0x14dc] ;  /* 0x0014dc0001027983 */ /* 0x000f680000300800 */
[----:B------:R-:W-:Y:S04]  /*13ac0*/  STS.U8 [R5+UR5+0x480], R26 ;  /* 0x0004801a05007988 */ /* 0x000fe80008000005 */
[----:B------:R-:W-:Y:S04]  /*13ad0*/  STS.U8 [R5+UR5+0x580], R20 ;  /* 0x0005801405007988 */ /* 0x000fe80008000005 */
[----:B----4-:R0:W-:Y:S02]  /*13ae0*/  STS.U8 [R5+UR5+0x380], R28 ;  /* 0x0003801c05007988 */ /* 0x0101e40008000005 */
[----:B0-----:R-:W0:Y:S02]  /*13af0*/  S2R R5, SR_TID.X ;  /* 0x0000000000057919 */ /* 0x001e240000002100 */
[----:B0-----:R-:W-:-:S04]  /*13b00*/  LOP3.LUT R5, R5, 0x7f, RZ, 0xc0, !PT ;  /* 0x0000007f05057812 */ /* 0x001fc800078ec0ff */
[----:B------:R-:W-:Y:S02]  /*13b10*/  ISETP.GE.AND P0, PT, R5, UR7, PT ;  /* 0x0000000705007c0c */ /* 0x000fe4000bf06270 */
[----:B------:R-:W0:Y:S02]  /*13b20*/  S2R R5, SR_TID.X ;  /* 0x0000000000057919 */ /* 0x000e240000002100 */
[----:B0-----:R-:W-:-:S04]  /*13b30*/  LOP3.LUT R5, R5, 0x7f, RZ, 0xc0, !PT ;  /* 0x0000007f05057812 */ /* 0x001fc800078ec0ff */
[----:B------:R-:W-:-:S05]  /*13b40*/  LOP3.LUT R5, R5, 0x8, RZ, 0x3c, !PT ;  /* 0x0000000805057812 */ /* 0x000fca00078e3cff */
[----:B--2---:R0:W-:Y:S04]  /*13b50*/  STS.U8 [R5+UR5+0x780], R3 ;  /* 0x0007800305007988 */ /* 0x0041e80008000005 */
[----:B-----5:R1:W-:Y:S04]  /*13b60*/  STS.U8 [R5+UR5+0xb80], R2 ;  /* 0x000b800205007988 */ /* 0x0203e80008000005 */
[----:B0-----:R-:W2:Y:S04]  /*13b70*/  LDL R3, [R1+0x58c] ;  /* 0x00058c0001037983 */ /* 0x001ea80000100800 */
[----:B-1----:R-:W2:Y:S04]  /*13b80*/  LDL R2, [R1+0x588] ;  /* 0x0005880001027983 */ /* 0x002ea80000100800 */
[----:B------:R-:W-:Y:S04]  /*13b90*/  STS.U8 [R5+UR5+0x680], R4 ;  /* 0x0006800405007988 */ /* 0x000fe80008000005 */
[----:B------:R-:W-:Y:S04]  /*13ba0*/  STS.U8 [R5+UR5+0x880], R7 ;  /* 0x0008800705007988 */ /* 0x000fe80008000005 */
[----:B------:R-:W-:Y:S04]  /*13bb0*/  STS.U8 [R5+UR5+0x980], R15 ;  /* 0x0009800f05007988 */ /* 0x000fe80008000005 */
[----:B------:R-:W-:Y:S04]  /*13bc0*/  STS.U8 [R5+UR5+0xa80], R19 ;  /* 0x000a801305007988 */ /* 0x000fe80008000005 */
[----:B------:R-:W-:Y:S04]  /*13bd0*/  STS.U8 [R5+UR5+0xc80], R21 ;  /* 0x000c801505007988 */ /* 0x000fe80008000005 */
[----:B------:R-:W-:Y:S04]  /*13be0*/  STS.U8 [R5+UR5+0xd80], R23 ;  /* 0x000d801705007988 */ /* 0x000fe80008000005 */
[----:B------:R-:W-:Y:S04]  /*13bf0*/  STS.U8 [R5+UR5+0xe80], R24 ;  /* 0x000e801805007988 */ /* 0x000fe80008000005 */
[----:B---3--:R-:W-:Y:S01]  /*13c00*/  STS.U8 [R5+UR5+0xf80], R25 ;  /* 0x000f801905007988 */ /* 0x008fe20008000005 */
[----:B------:R-:W-:Y:S01]  /*13c10*/  PRMT R0, RZ, 0x7610, R0 ;  /* 0x00007610ff007816 */ /* 0x000fe20000000000 */
[----:B------:R-:W-:Y:S01]  /*13c20*/  BAR.SYNC.DEFER_BLOCKING 0x0 ;  /* 0x0000000000007b1d */ /* 0x000fe20000010000 */
[----:B--2---:R-:W-:-:S04]  /*13c30*/  @!P0 LOP3.LUT R3, R3, R2, RZ, 0x3c, !PT ;  /* 0x0000000203038212 */ /* 0x004fc800078e3cff */
[----:B------:R-:W-:-:S04]  /*13c40*/  @!P0 LOP3.LUT R2, R3, R2, RZ, 0x3c, !PT ;  /* 0x0000000203028212 */ /* 0x000fc800078e3cff */
[----:B------:R-:W-:-:S05]  /*13c50*/  @!P0 LOP3.LUT R3, R3, R2, RZ, 0x3c, !PT ;  /* 0x0000000203038212 */ /* 0x000fca00078e3cff */
[----:B------:R-:W2:Y:S04]  /*13c60*/  @!P0 LDG.E.U8 R0, desc[UR8][R2.64] ;  /* 0x0000000802008981 */ /* 0x000ea8000c1e1100 */
[----:B--2---:R0:W-:Y:S04]  /*13c70*/  STL [R1+0x4bc], R0 ;  /* 0x0004bc0001007387 */ /* 0x0041e80000100800 */
[----:B0-----:R-:W2:Y:S04]  /*13c80*/  LDL.LU R0, [R1+0x14d8] ;  /* 0x0014d80001007983 */ /* 0x001ea80000300800 */
[----:B------:R-:W3:Y:S04]  /*13c90*/  LDL R2, [R1+0x580] ;  /* 0x0005800001027983 */ /* 0x000ee80000100800 */
[----:B------:R-:W3:Y:S01]  /*13ca0*/  LDL R3, [R1+0x584] ;  /* 0x0005840001037983 */ /* 0x000ee20000100800 */
[----:B------:R-:W-:-:S02]  /*13cb0*/  PRMT R16, RZ, 0x7610, R16 ;  /* 0x00007610ff107816 */ /* 0x000fc40000000010 */
[----:B---3--:R-:W-:-:S04]  /*13cc0*/  @!P1 LOP3.LUT R3, R3, R2, RZ, 0x3c, !PT ;  /* 0x0000000203039212 */ /* 0x008fc800078e3cff */
[----:B------:R-:W-:-:S04]  /*13cd0*/  @!P1 LOP3.LUT R2, R3, R2, RZ, 0x3c, !PT ;  /* 0x0000000203029212 */ /* 0x000fc800078e3cff */
[----:B------:R-:W-:-:S05]  /*13ce0*/  @!P1 LOP3.LUT R3, R3, R2, RZ, 0x3c, !PT ;  /* 0x0000000203039212 */ /* 0x000fca00078e3cff */
[----:B------:R-:W3:Y:S04]  /*13cf0*/  @!P1 LDG.E.U8 R16, desc[UR8][R2.64] ;  /* 0x0000000802109981 */ /* 0x000ee8000c1e1100 */
[----:B---3--:R0:W-:Y:S04]  /*13d00*/  STL [R1+0x4b8], R16 ;  /* 0x0004b81001007387 */ /* 0x0081e80000100800 */
[----:B0-----:R-:W3:Y:S04]  /*13d10*/  LDL.LU R16, [R1+0x14d4] ;  /* 0x0014d40001107983 */ /* 0x001ee80000300800 */
[----:B------:R-:W4:Y:S04]  /*13d20*/  LDL R2, [R1+0xd78] ;  /* 0x000d780001027983 */ /* 0x000f280000100800 */
[----:B------:R-:W4:Y:S01]  /*13d30*/  LDL R3, [R1+0xd7c] ;  /* 0x000d7c0001037983 */ /* 0x000f220000100800 */
[----:B--2---:R-:W-:-:S02]  /*13d40*/  PRMT R0, RZ, 0x7610, R0 ;  /* 0x00007610ff007816 */ /* 0x004fc40000000000 */
[----:B----4-:R-:W-:-:S04]  /*13d50*/  @!P0 LOP3.LUT R3, R3, R2, RZ, 0x3c, !PT ;  /* 0x0000000203038212 */ /* 0x010fc800078e3cff */
[----:B------:R-:W-:-:S04]  /*13d60*/  @!P0 LOP3.LUT R2, R3, R2, RZ, 0x3c, !PT ;  /* 0x0000000203028212 */ /* 0x000fc800078e3cff */
[----:B------:R-:W-:-:S05]  /*13d70*/  @!P0 LOP3.LUT R3, R3, R2, RZ, 0x3c, !PT ;  /* 0x0000000203038212 */ /* 0x000fca00078e3cff */
[----:B------:R-:W2:Y:S04]  /*13d80*/  @!P0 LDG.E.U8 R0, desc[UR8][R2.64] ;  /* 0x0000000802008981 */ /* 0x000ea8000c1e1100 */
[----:B--2---:R0:W-:Y:S04]  /*13d90*/  STL [R1+0x4b4], R0 ;  /* 0x0004b40001007387 */ /* 0x0041e80000100800 */
[----:B0-----:R-:W2:Y:S04]  /*13da0*/  LDL.LU R0, [R1+0x14d0] ;  /* 0x0014d00001007983 */ /* 0x001ea80000300800 */
[----:B------:R-:W4:Y:S04]  /*13db0*/  LDL R2, [R1+0xd70] ;  /* 0x000d700001027983 */ /* 0x000f280000100800 */
[----:B------:R-:W4:Y:S01]  /*13dc0*/  LDL R3, [R1+0xd74] ;  /* 0x000d740001037983 */ /* 0x000f220000100800 */
[----:B---3--:R-:W-:-:S02]  /*13dd0*/  PRMT R16, RZ, 0x7610, R16 ;  /* 0x00007610ff107816 */ /* 0x008fc40000000010 */
[----:B----4-:R-:W-:-:S04]  /*13de0*/  @!P1 LOP3.LUT R3, R3, R2, RZ, 0x3c, !PT ;  /* 0x0000000203039212 */ /* 0x010fc800078e3cff */
        /* <DEDUP_REMOVED lines=1726> */
[----:B------:R-:W-:-:S02]  /*1a9d0*/  PRMT R7, RZ, 0x7610, R7 ;  /* 0x00007610ff077816 */ /* 0x000fc40000000007 */
[----:B----4-:R-:W-:-:S04]  /*1a9e0*/  @!P1 LOP3.LUT R3, R3, R2, RZ, 0x3c, !PT ;  /* 0x0000000203039212 */ /* 0x010fc800078e3cff */
[----:B------:R-:W-:-:S04]  /*1a9f0*/  @!P1 LOP3.LUT R2, R3, R2, RZ, 0x3c, !PT ;  /* 0x0000000203029212 */ /* 0x000fc800078e3cff */
[----:B------:R-:W-:-:S05]  /*1aa00*/  @!P1 LOP3.LUT R3, R3, R2, RZ, 0x3c, !PT ;  /* 0x0000000203039212 */ /* 0x000fca00078e3cff */
[----:B------:R0:W4:Y:S04]  /*1aa10*/  @!P1 LDG.E.U8 R7, desc[UR8][R2.64] ;  /* 0x0000000802079981 */ /* 0x000128000c1e1100 */
[----:B------:R-:W0:Y:S04]  /*1aa20*/  LDL R2, [R1+0x78c] ;  /* 0x00078c0001027983 */ /* 0x000e280000100800 */
[----:B------:R-:W0:Y:S01]  /*1aa30*/  LDL R3, [R1+0x790] ;  /* 0x0007900001037983 */ /* 0x000e220000100800 */
[----:B--2---:R-:W-:Y:S02]  /*1aa40*/  PRMT R0, RZ, 0x7610, R0 ;  /* 0x00007610ff007816 */ /* 0x004fe40000000000 */
[----:B0-----:R-:W-:-:S04]  /*1aa50*/  @!P0 LOP3.LUT R3, R3, R2, RZ, 0x3c, !PT ;  /* 0x0000000203038212 */ /* 0x001fc800078e3cff */
[----:B------:R-:W-:-:S04]  /*1aa60*/  @!P0 LOP3.LUT R2, R3, R2, RZ, 0x3c, !PT ;  /* 0x0000000203028212 */ /* 0x000fc800078e3cff */
[----:B------:R-:W-:-:S05]  /*1aa70*/  @!P0 LOP3.LUT R3, R3, R2, RZ, 0x3c, !PT ;  /* 0x0000000203038212 */ /* 0x000fca00078e3cff */
[----:B------:R-:W2:Y:S04]  /*1aa80*/  @!P0 LDG.E.U8 R0, desc[UR8][R2.64] ;  /* 0x0000000802008981 */ /* 0x000ea8000c1e1100 */
[----:B----4-:R0:W-:Y:S04]  /*1aa90*/  STL [R1+0xd0], R7 ;  /* 0x0000d00701007387 */ /* 0x0101e80000100800 */
[----:B0-----:R-:W4:Y:S04]  /*1aaa0*/  LDL R7, [R1+0x768] ;  /* 0x0007680001077983 */ /* 0x001f280000100800 */
[----:B--2---:R0:W-:Y:S04]  /*1aab0*/  STL [R1+0x110], R0 ;  /* 0x0001100001007387 */ /* 0x0041e80000100800 */
[----:B0-----:R-:W2:Y:S04]  /*1aac0*/  LDL.LU R0, [R1+0x11cc] ;  /* 0x0011cc0001007983 */ /* 0x001ea80000300800 */
[----:B------:R-:W5:Y:S04]  /*1aad0*/  LDL R2, [R1+0x784] ;  /* 0x0007840001027983 */ /* 0x000f680000100800 */
[----:B------:R-:W5:Y:S01]  /*1aae0*/  LDL R3, [R1+0x788] ;  /* 0x0007880001037983 */ /* 0x000f620000100800 */
[----:B---3--:R-:W-:-:S02]  /*1aaf0*/  PRMT R16, RZ, 0x7610, R16 ;  /* 0x00007610ff107816 */ /* 0x008fc40000000010 */
[----:B-----5:R-:W-:-:S04]  /*1ab00*/  @!P1 LOP3.LUT R3, R3, R2, RZ, 0x3c, !PT ;  /* 0x0000000203039212 */ /* 0x020fc800078e3cff */
[----:B------:R-:W-:-:S04]  /*1ab10*/  @!P1 LOP3.LUT R2, R3, R2, RZ, 0x3c, !PT ;  /* 0x0000000203029212 */ /* 0x000fc800078e3cff */
[----:B------:R-:W-:-:S05]  /*1ab20*/  @!P1 LOP3.LUT R3, R3, R2, RZ, 0x3c, !PT ;  /* 0x0000000203039212 */ /* 0x000fca00078e3cff */
[----:B------:R-:W3:Y:S04]  /*1ab30*/  @!P1 LDG.E.U8 R16, desc[UR8][R2.64] ;  /* 0x0000000802109981 */ /* 0x000ee8000c1e1100 */
[----:B---3--:R0:W-:Y:S04]  /*1ab40*/  STL [R1+0x10c], R16 ;  /* 0x00010c1001007387 */ /* 0x0081e80000100800 */
[----:B0-----:R-:W3:Y:S04]  /*1ab50*/  LDL.LU R16, [R1+0x11c8] ;  /* 0x0011c80001107983 */ /* 0x001ee80000300800 */
[----:B------:R-:W5:Y:S04]  /*1ab60*/  LDL R2, [R1+0x77c] ;  /* 0x00077c0001027983 */ /* 0x000f680000100800 */
[----:B------:R-:W5:Y:S01]  /*1ab70*/  LDL R3, [R1+0x780] ;  /* 0x0007800001037983 */ /* 0x000f620000100800 */
[----:B--2---:R-:W-:-:S02]  /*1ab80*/  PRMT R0, RZ, 0x7610, R0 ;  /* 0x00007610ff007816 */ /* 0x004fc40000000000 */
[----:B-----5:R-:W-:-:S04]  /*1ab90*/  @!P0 LOP3.LUT R3, R3, R2, RZ, 0x3c, !PT ;  /* 0x0000000203038212 */ /* 0x020fc800078e3cff */
[----:B------:R-:W-:-:S04]  /*1aba0*/  @!P0 LOP3.LUT R2, R3, R2, RZ, 0x3c, !PT ;  /* 0x0000000203028212 */ /* 0x000fc800078e3cff */
[----:B------:R-:W-:-:S05]  /*1abb0*/  @!P0 LOP3.LUT R3, R3, R2, RZ, 0x3c, !PT ;  /* 0x0000000203038212 */ /* 0x000fca00078e3cff */
[----:B------:R-:W2:Y:S04]  /*1abc0*/  @!P0 LDG.E.U8 R0, desc[UR8][R2.64] ;  /* 0x0000000802008981 */ /* 0x000ea8000c1e1100 */
        /* <DEDUP_REMOVED lines=17> */
[----:B------:R-:W2:Y:S01]  /*1ace0*/  @!P0 LDG.E.U8 R0, desc[UR8][R2.64] ;  /* 0x0000000802008981 */ /* 0x000ea2000c1e1100 */
[----:B------:R-:W-:-:S03]  /*1acf0*/  PRMT R6, RZ, 0x7610, R6 ;  /* 0x00007610ff067816 */ /* 0x000fc60000000006 */
[----:B--2---:R0:W-:Y:S04]  /*1ad00*/  STL [R1+0xf8], R0 ;  /* 0x0000f80001007387 */ /* 0x0041e80000100800 */
[----:B0-----:R-:W2:Y:S04]  /*1ad10*/  LDL.LU R0, [R1+0x11bc] ;  /* 0x0011bc0001007983 */ /* 0x001ea80000300800 */
[----:B------:R-:W5:Y:S01]  /*1ad20*/  LDL R3, [R1+0x764] ;  /* 0x0007640001037983 */ /* 0x000f620000100800 */
[----:B----4-:R-:W-:-:S03]  /*1ad30*/  @!P1 IMAD.MOV.U32 R2, RZ, RZ, R7 ;  /* 0x000000ffff029224 */ /* 0x010fc600078e0007 */
[----:B------:R-:W4:Y:S04]  /*1ad40*/  LDL R7, [R1+0x61c] ;  /* 0x00061c0001077983 */ /* 0x000f280000100800 */
[----:B-----5:R0:W5:Y:S04]  /*1ad50*/  @!P1 LDG.E.U8 R6, desc[UR8][R2.64] ;  /* 0x0000000802069981 */ /* 0x020168000c1e1100 */
[----:B------:R-:W0:Y:S04]  /*1ad60*/  LDL R2, [R1+0x75c] ;  /* 0x00075c0001027983 */ /* 0x000e280000100800 */
[----:B------:R-:W0:Y:S01]  /*1ad70*/  LDL R3, [R1+0x760] ;  /* 0x0007600001037983 */ /* 0x000e220000100800 */
[----:B--2---:R-:W-:-:S02]  /*1ad80*/  PRMT R0, RZ, 0x7610, R0 ;  /* 0x00007610ff007816 */ /* 0x004fc40000000000 */
[----:B0-----:R-:W-:-:S04]  /*1ad90*/  @!P0 LOP3.LUT R3, R3, R2, RZ, 0x3c, !PT ;  /* 0x0000000203038212 */ /* 0x001fc800078e3cff */
[----:B------:R-:W-:-:S04]  /*1ada0*/  @!P0 LOP3.LUT R2, R3, R2, RZ, 0x3c, !PT ;  /* 0x0000000203028212 */ /* 0x000fc800078e3cff */
[----:B------:R-:W-:-:S05]  /*1adb0*/  @!P0 LOP3.LUT R3, R3, R2, RZ, 0x3c, !PT ;  /* 0x0000000203038212 */ /* 0x000fca00078e3cff */
[----:B------:R-:W2:Y:S04]  /*1adc0*/  @!P0 LDG.E.U8 R0, desc[UR8][R2.64] ;  /* 0x0000000802008981 */ /* 0x000ea8000c1e1100 */
[----:B-----5:R0:W-:Y:S04]  /*1add0*/  STL [R1+0xf4], R6 ;  /* 0x0000f40601007387 */ /* 0x0201e80000100800 */
        /* <DEDUP_REMOVED lines=37> */
[----:B------:R-:W-:-:S06]  /*1b030*/  PRMT R5, RZ, 0x7610, R5 ;  /* 0x00007610ff057816 */ /* 0x000fcc0000000005 */
[----:B----4-:R-:W4:Y:S04]  /*1b040*/  @!P0 LDG.E.U8 R5, desc[UR8][R6.64] ;  /* 0x0000000806058981 */ /* 0x010f28000c1e1100 */
[----:B--2---:R0:W-:Y:S04]  /*1b050*/  STL [R1+0xb8], R0 ;  /* 0x0000b80001007387 */ /* 0x0041e80000100800 */
[----:B0-----:R-:W2:Y:S04]  /*1b060*/  LDL.LU R0, [R1+0x11a8] ;  /* 0x0011a80001007983 */ /* 0x001ea80000300800 */
[----:B------:R-:W5:Y:S04]  /*1b070*/  LDL R6, [R1+0x618] ;  /* 0x0006180001067983 */ /* 0x000f680000100800 */
[----:B------:R-:W5:Y:S01]  /*1b080*/  LDL R7, [R1+0xd6c] ;  /* 0x000d6c0001077983 */ /* 0x000f620000100800 */
[----:B------:R-:W-:-:S03]  /*1b090*/  PRMT R2, RZ, 0x7610, R2 ;  /* 0x00007610ff027816 */ /* 0x000fc60000000002 */
[----:B----4-:R-:W-:Y:S01]  /*1b0a0*/  STL [R1+0x116c], R5 ;  /* 0x00116c0501007387 */ /* 0x010fe20000100800 */
[----:B-----5:R-:W-:-:S04]  /*1b0b0*/  @!P1 LOP3.LUT R7, R7, R6, RZ, 0x3c, !PT ;  /* 0x0000000607079212 */ /* 0x020fc800078e3cff */
[----:B------:R-:W-:-:S04]  /*1b0c0*/  @!P1 LOP3.LUT R6, R7, R6, RZ, 0x3c, !PT ;  /* 0x0000000607069212 */ /* 0x000fc800078e3cff */
[----:B------:R-:W-:-:S05]  /*1b0d0*/  @!P1 LOP3.LUT R7, R7, R6, RZ, 0x3c, !PT ;  /* 0x0000000607079212 */ /* 0x000fca00078e3cff */
[----:B------:R0:W4:Y:S04]  /*1b0e0*/  @!P1 LDG.E.U8 R2, desc[UR8][R6.64] ;  /* 0x0000000806029981 */ /* 0x000128000c1e1100 */
[----:B------:R-:W0:Y:S04]  /*1b0f0*/  LDL R6, [R1+0x754] ;  /* 0x0007540001067983 */ /* 0x000e280000100800 */
[----:B------:R-:W0:Y:S01]  /*1b100*/  LDL R7, [R1+0x758] ;  /* 0x0007580001077983 */ /* 0x000e220000100800 */
[----:B---3--:R-:W-:Y:S02]  /*1b110*/  PRMT R16, RZ, 0x7610, R16 ;  /* 0x00007610ff107816 */ /* 0x008fe40000000010 */
[----:B0-----:R-:W-:-:S04]  /*1b120*/  @!P1 LOP3.LUT R7, R7, R6, RZ, 0x3c, !PT ;  /* 0x0000000607079212 */ /* 0x001fc800078e3cff */
[----:B------:R-:W-:-:S04]  /*1b130*/  @!P1 LOP3.LUT R6, R7, R6, RZ, 0x3c, !PT ;  /* 0x0000000607069212 */ /* 0x000fc800078e3cff */
[----:B------:R-:W-:-:S05]  /*1b140*/  @!P1 LOP3.LUT R7, R7, R6, RZ, 0x3c, !PT ;  /* 0x0000000607079212 */ /* 0x000fca00078e3cff */
[----:B------:R-:W3:Y:S04]  /*1b150*/  @!P1 LDG.E.U8 R16, desc[UR8][R6.64] ;  /* 0x0000000806109981 */ /* 0x000ee8000c1e1100 */
[----:B----4-:R-:W-:Y:S04]  /*1b160*/  STL [R1+0x1170], R2 ;  /* 0x0011700201007387 */ /* 0x010fe80000100800 */
        /* <DEDUP_REMOVED lines=25> */
[----:B----4-:R0:W-:Y:S04]  /*1b300*/  STL [R1+0xb4], R9 ;  /* 0x0000b40901007387 */ /* 0x0101e80000100800 */
[----:B0-----:R-:W4:Y:S04]  /*1b310*/  LDL R9, [R1+0x708] ;  /* 0x0007080001097983 */ /* 0x001f280000100800 */
        /* <DEDUP_REMOVED lines=13> */
[----:B------:R-:W-:-:S02]  /*1b3f0*/  PRMT R13, RZ, 0x7610, R13 ;  /* 0x00007610ff0d7816 */ /* 0x000fc4000000000d */
[----:B-----5:R-:W-:-:S04]  /*1b400*/  @!P0 LOP3.LUT R7, R7, R6, RZ, 0x3c, !PT ;  /* 0x0000000607078212 */ /* 0x020fc800078e3cff */
[----:B------:R-:W-:-:S04]  /*1b410*/  @!P0 LOP3.LUT R6, R7, R6, RZ, 0x3c, !PT ;  /* 0x0000000607068212 */ /* 0x000fc800078e3cff */
[----:B------:R-:W-:-:S05]  /*1b420*/  @!P0 LOP3.LUT R7, R7, R6, RZ, 0x3c, !PT ;  /* 0x0000000607078212 */ /* 0x000fca00078e3cff */
[----:B------:R0:W5:Y:S04]  /*1b430*/  @!P0 LDG.E.U8 R13, desc[UR8][R6.64] ;  /* 0x00000008060d8981 */ /* 0x000168000c1e1100 */
[----:B------:R-:W0:Y:S04]  /*1b440*/  LDL R6, [R1+0x724] ;  /* 0x0007240001067983 */ /* 0x000e280000100800 */
[----:B------:R-:W0:Y:S01]  /*1b450*/  LDL R7, [R1+0x728] ;  /* 0x0007280001077983 */ /* 0x000e220000100800 */
[----:B---3--:R-:W-:Y:S02]  /*1b460*/  PRMT R16, RZ, 0x7610, R16 ;  /* 0x00007610ff107816 */ /* 0x008fe40000000010 */
[----:B0-----:R-:W-:-:S04]  /*1b470*/  @!P1 LOP3.LUT R7, R7, R6, RZ, 0x3c, !PT ;  /* 0x0000000607079212 */ /* 0x001fc800078e3cff */
[----:B------:R-:W-:-:S04]  /*1b480*/  @!P1 LOP3.LUT R6, R7, R6, RZ, 0x3c, !PT ;  /* 0x0000000607069212 */ /* 0x000fc800078e3cff */
[----:B------:R-:W-:-:S05]  /*1b490*/  @!P1 LOP3.LUT R7, R7, R6, RZ, 0x3c, !PT ;  /* 0x0000000607079212 */ /* 0x000fca00078e3cff */
[----:B------:R-:W3:Y:S04]  /*1b4a0*/  @!P1 LDG.E.U8 R16, desc[UR8][R6.64] ;  /* 0x0000000806109981 */ /* 0x000ee8000c1e1100 */
[----:B-----5:R0:W-:Y:S04]  /*1b4b0*/  STL [R1+0xa8], R13 ;  /* 0x0000a80d01007387 */ /* 0x0201e80000100800 */
[----:B0-----:R-:W5:Y:S04]  /*1b4c0*/  LDL R13, [R1+0x688] ;  /* 0x00068800010d7983 */ /* 0x001f680000100800 */
        /* <DEDUP_REMOVED lines=8> */
[----:B------:R-:W2:Y:S01]  /*1b550*/  @!P0 LDG.E.U8 R0, desc[UR8][R6.64] ;  /* 0x0000000806008981 */ /* 0x000ea2000c1e1100 */
[----:B------:R-:W-:-:S03]  /*1b560*/  PRMT R8, RZ, 0x7610, R8 ;  /* 0x00007610ff087816 */ /* 0x000fc60000000008 */
[----:B--2---:R0:W-:Y:S04]  /*1b570*/  STL [R1+0x5c], R0 ;  /* 0x00005c0001007387 */ /* 0x0041e80000100800 */
[----:B0-----:R-:W2:Y:S04]  /*1b580*/  LDL.LU R0, [R1+0x1190] ;  /* 0x0011900001007983 */ /* 0x001ea80000300800 */
[----:B------:R-:W4:Y:S01]  /*1b590*/  LDL R7, [R1+0x704] ;  /* 0x0007040001077983 */ /* 0x000f220000100800 */
[----:B------:R-:W-:Y:S01]  /*1b5a0*/  @!P1 IMAD.MOV.U32 R6, RZ, RZ, R9 ;  /* 0x000000ffff069224 */ /* 0x000fe200078e0009 */
[----:B------:R-:W-:-:S02]  /*1b5b0*/  PRMT R15, RZ, 0x7610, R15 ;  /* 0x00007610ff0f7816 */ /* 0x000fc4000000000f */
[----:B------:R-:W3:Y:S04]  /*1b5c0*/  LDL R9, [R1+0x6fc] ;  /* 0x0006fc0001097983 */ /* 0x000ee80000100800 */
[----:B----4-:R0:W4:Y:S04]  /*1b5d0*/  @!P1 LDG.E.U8 R8, desc[UR8][R6.64] ;  /* 0x0000000806089981 */ /* 0x010128000c1e1100 */
[----:B------:R-:W0:Y:S04]  /*1b5e0*/  LDL R6, [R1+0x68c] ;  /* 0x00068c0001067983 */ /* 0x000e280000100800 */
[----:B------:R-:W0:Y:S02]  /*1b5f0*/  LDL R7, [R1+0x690] ;  /* 0x0006900001077983 */ /* 0x000e240000100800 */
[----:B0-----:R-:W-:-:S04]  /*1b600*/  @!P0 LOP3.LUT R7, R7, R6, RZ, 0x3c, !PT ;  /* 0x0000000607078212 */ /* 0x001fc800078e3cff */
[----:B------:R-:W-:-:S04]  /*1b610*/  @!P0 LOP3.LUT R6, R7, R6, RZ, 0x3c, !PT ;  /* 0x0000000607068212 */ /* 0x000fc800078e3cff */
[----:B------:R-:W-:Y:S01]  /*1b620*/  @!P0 LOP3.LUT R7, R7, R6, RZ, 0x3c, !PT ;  /* 0x0000000607078212 */ /* 0x000fe200078e3cff */
[----:B----4-:R0:W-:Y:S04]  /*1b630*/  STL [R1+0x3c], R8 ;  /* 0x00003c0801007387 */ /* 0x0101e80000100800 */
[----:B------:R5:W4:Y:S01]  /*1b640*/  @!P0 LDG.E.U8 R15, desc[UR8][R6.64] ;  /* 0x00000008060f8981 */ /* 0x000b22000c1e1100 */
[----:B------:R-:W-:-:S03]  /*1b650*/  PRMT R10, RZ, 0x7610, R10 ;  /* 0x00007610ff0a7816 */ /* 0x000fc6000000000a */
[----:B0-----:R-:W3:Y:S04]  /*1b660*/  LDL R8, [R1+0x700] ;  /* 0x0007000001087983 */ /* 0x001ee80000100800 */
[----:B------:R-:W3:Y:S01]  /*1b670*/  LDL R7, [R1+0x684] ;  /* 0x0006840001077983 */ /* 0x000ee20000100800 */
[----:B-----5:R-:W-:-:S03]  /*1b680*/  @!P1 IMAD.MOV.U32 R6, RZ, RZ, R13 ;  /* 0x000000ffff069224 */ /* 0x020fc600078e000d */
[----:B----4-:R0:W-:Y:S01]  /*1b690*/  STL [R1+0x38], R15 ;  /* 0x0000380f01007387 */ /* 0x0101e20000100800 */
[----:B--2---:R-:W-:-:S03]  /*1b6a0*/  PRMT R0, RZ, 0x7610, R0 ;  /* 0x00007610ff007816 */ /* 0x004fc60000000000 */
[----:B------:R-:W2:Y:S04]  /*1b6b0*/  LDL R13, [R1+0x6ec] ;  /* 0x0006ec00010d7983 */ /* 0x000ea80000100800 */
[----:B---3--:R1:W3:Y:S04]  /*1b6c0*/  @!P1 LDG.E.U8 R10, desc[UR8][R6.64] ;  /* 0x00000008060a9981 */ /* 0x0082e8000c1e1100 */
[----:B0-----:R-:W4:Y:S04]  /*1b6d0*/  LDL R15, [R1+0x6f8] ;  /* 0x0006f800010f7983 */ /* 0x001f280000100800 */
[----:B------:R-:W1:Y:S04]  /*1b6e0*/  LDL R6, [R1+0x610] ;  /* 0x0006100001067983 */ /* 0x000e680000100800 */
[----:B------:R-:W1:Y:S02]  /*1b6f0*/  LDL R7, [R1+0x614] ;  /* 0x0006140001077983 */ /* 0x000e640000100800 */
[----:B-1----:R-:W-:-:S04]  /*1b700*/  @!P0 LOP3.LUT R7, R7, R6, RZ, 0x3c, !PT ;  /* 0x0000000607078212 */ /* 0x002fc800078e3cff */
[----:B------:R-:W-:-:S04]  /*1b710*/  @!P0 LOP3.LUT R6, R7, R6, RZ, 0x3c, !PT ;  /* 0x0000000607068212 */ /* 0x000fc800078e3cff */
[----:B------:R-:W-:-:S05]  /*1b720*/  @!P0 LOP3.LUT R7, R7, R6, RZ, 0x3c, !PT ;  /* 0x0000000607078212 */ /* 0x000fca00078e3cff */
[----:B------:R-:W5:Y:S04]  /*1b730*/  @!P0 LDG.E.U8 R0, desc[UR8][R6.64] ;  /* 0x0000000806008981 */ /* 0x000f68000c1e1100 */
[----:B---3--:R0:W-:Y:S04]  /*1b740*/  STL [R1+0x34], R10 ;  /* 0x0000340a01007387 */ /* 0x0081e80000100800 */
[----:B0-----:R-:W3:Y:S04]  /*1b750*/  LDL R10, [R1+0x6f0] ;  /* 0x0006f000010a7983 */ /* 0x001ee80000100800 */
[----:B-----5:R0:W-:Y:S04]  /*1b760*/  STL [R1+0x30], R0 ;  /* 0x0000300001007387 */ /* 0x0201e80000100800 */
[----:B0-----:R-:W5:Y:S04]  /*1b770*/  LDL.LU R0, [R1+0x118c] ;  /* 0x00118c0001007983 */ /* 0x001f680000300800 */
[----:B------:R-:W2:Y:S04]  /*1b780*/  LDL R6, [R1+0x608] ;  /* 0x0006080001067983 */ /* 0x000ea80000100800 */
[----:B------:R-:W2:Y:S01]  /*1b790*/  LDL R7, [R1+0x60c] ;  /* 0x00060c0001077983 */ /* 0x000ea20000100800 */
[----:B------:R-:W-:-:S02]  /*1b7a0*/  PRMT R16, RZ, 0x7610, R16 ;  /* 0x00007610ff107816 */ /* 0x000fc40000000010 */
[----:B--2---:R-:W-:-:S04]  /*1b7b0*/  @!P1 LOP3.LUT R7, R7, R6, RZ, 0x3c, !PT ;  /* 0x0000000607079212 */ /* 0x004fc800078e3cff */
[----:B------:R-:W-:-:S04]  /*1b7c0*/  @!P1 LOP3.LUT R6, R7, R6, RZ, 0x3c, !PT ;  /* 0x0000000607069212 */ /* 0x000fc800078e3cff */
[----:B------:R-:W-:Y:S02]  /*1b7d0*/  @!P1 LOP3.LUT R7, R7, R6, RZ, 0x3c, !PT ;  /* 0x0000000607079212 */ /* 0x000fe400078e3cff */
[----:B-----5:R-:W-:-:S03]  /*1b7e0*/  PRMT R0, RZ, 0x7610, R0 ;  /* 0x00007610ff007816 */ /* 0x020fc60000000000 */
[----:B------:R0:W2:Y:S02]  /*1b7f0*/  @!P1 LDG.E.U8 R16, desc[UR8][R6.64] ;  /* 0x0000000806109981 */ /* 0x0000a4000c1e1100 */
[----:B0-----:R-:W-:Y:S02]  /*1b800*/  @!P0 IMAD.MOV.U32 R6, RZ, RZ, R8 ;  /* 0x000000ffff068224 */ /* 0x001fe400078e0008 */
[----:B------:R-:W-:-:S05]  /*1b810*/  @!P0 IMAD.MOV.U32 R7, RZ, RZ, R9 ;  /* 0x000000ffff078224 */ /* 0x000fca00078e0009 */
[----:B------:R-:W5:Y:S04]  /*1b820*/  @!P0 LDG.E.U8 R0, desc[UR8][R6.64] ;  /* 0x0000000806008981 */ /* 0x000f68000c1e1100 */
[----:B--2---:R0:W-:Y:S04]  /*1b830*/  STL [R1+0x2c], R16 ;  /* 0x00002c1001007387 */ /* 0x0041e80000100800 */
[----:B0-----:R-:W2:Y:S04]  /*1b840*/  LDL.LU R16, [R1+0x1188] ;  /* 0x0011880001107983 */ /* 0x001ea80000300800 */
[----:B------:R-:W2:Y:S04]  /*1b850*/  LDL R9, [R1+0x6dc] ;  /* 0x0006dc0001097983 */ /* 0x000ea80000100800 */
[----:B------:R-:W2:Y:S04]  /*1b860*/  LDL R8, [R1+0x6e0] ;  /* 0x0006e00001087983 */ /* 0x000ea80000100800 */
[----:B-----5:R0:W-:Y:S04]  /*1b870*/  STL [R1+0x10], R0 ;  /* 0x0000100001007387 */ /* 0x0201e80000100800 */
[----:B0-----:R-:W5:Y:S04]  /*1b880*/  LDL.LU R0, [R1+0x1184] ;  /* 0x0011840001007983 */ /* 0x001f680000300800 */
[----:B------:R-:W3:Y:S01]  /*1b890*/  LDL R7, [R1+0x6f4] ;  /* 0x0006f40001077983 */ /* 0x000ee20000100800 */
[----:B------:R-:W-:Y:S01]  /*1b8a0*/  PRMT R11, RZ, 0x7610, R11 ;  /* 0x00007610ff0b7816 */ /* 0x000fe2000000000b */
[----:B----4-:R-:W-:Y:S01]  /*1b8b0*/  @!P1 IMAD.MOV.U32 R6, RZ, RZ, R15 ;  /* 0x000000ffff069224 */ /* 0x010fe200078e000f */
[----:B------:R-:W-:-:S04]  /*1b8c0*/  PRMT R2, RZ, 0x7610, R2 ;  /* 0x00007610ff027816 */ /* 0x000fc80000000002 */
[----:B---3--:R0:W3:Y:S02]  /*1b8d0*/  @!P1 LDG.E.U8 R11, desc[UR8][R6.64] ;  /* 0x00000008060b9981 */ /* 0x0080e4000c1e1100 */
[----:B0-----:R-:W-:Y:S02]  /*1b8e0*/  @!P0 IMAD.MOV.U32 R6, RZ, RZ, R10 ;  /* 0x000000ffff068224 */ /* 0x001fe400078e000a */
[----:B------:R-:W-:-:S05]  /*1b8f0*/  @!P0 IMAD.MOV.U32 R7, RZ, RZ, R13 ;  /* 0x000000ffff078224 */ /* 0x000fca00078e000d */
[----:B------:R0:W4:Y:S04]  /*1b900*/  @!P0 LDG.E.U8 R2, desc[UR8][R6.64] ;  /* 0x0000000806028981 */ /* 0x000128000c1e1100 */
[----:B---3--:R1:W-:Y:S04]  /*1b910*/  STL [R1+0xc], R11 ;  /* 0x00000c0b01007387 */ /* 0x0083e80000100800 */
[----:B------:R-:W0:Y:S04]  /*1b920*/  LDL R6, [R1+0x6e4] ;  /* 0x0006e40001067983 */ /* 0x000e280000100800 */
[----:B------:R-:W0:Y:S01]  /*1b930*/  LDL R7, [R1+0x6e8] ;  /* 0x0006e80001077983 */ /* 0x000e220000100800 */
[----:B------:R-:W-:-:S02]  /*1b940*/  PRMT R17, RZ, 0x7610, R17 ;  /* 0x00007610ff117816 */ /* 0x000fc40000000011 */
[----:B-----5:R-:W-:Y:S01]  /*1b950*/  PRMT R0, RZ, 0x7610, R0 ;  /* 0x00007610ff007816 */ /* 0x020fe20000000000 */
[----:B------:R-:W3:Y:S04]  /*1b960*/  LDL R15, [R1+0x6cc] ;  /* 0x0006cc00010f7983 */ /* 0x000ee80000100800 */
[----:B------:R-:W5:Y:S04]  /*1b970*/  LDL R13, [R1+0x6d0] ;  /* 0x0006d000010d7983 */ /* 0x000f680000100800 */
[----:B------:R-:W3:Y:S04]  /*1b980*/  LDL R10, [R1+0x67c] ;  /* 0x00067c00010a7983 */ /* 0x000ee80000100800 */
[----:B-1----:R-:W5:Y:S01]  /*1b990*/  LDL R11, [R1+0x6d8] ;  /* 0x0006d800010b7983 */ /* 0x002f620000100800 */
[----:B0-----:R-:W-:-:S04]  /*1b9a0*/  @!P1 LOP3.LUT R7, R7, R6, RZ, 0x3c, !PT ;  /* 0x0000000607079212 */ /* 0x001fc800078e3cff */
[----:B------:R-:W-:-:S04]  /*1b9b0*/  @!P1 LOP3.LUT R6, R7, R6, RZ, 0x3c, !PT ;  /* 0x0000000607069212 */ /* 0x000fc800078e3cff */
[----:B------:R-:W-:-:S05]  /*1b9c0*/  @!P1 LOP3.LUT R7, R7, R6, RZ, 0x3c, !PT ;  /* 0x0000000607079212 */ /* 0x000fca00078e3cff */
[----:B------:R2:W3:Y:S02]  /*1b9d0*/  @!P1 LDG.E.U8 R17, desc[UR8][R6.64] ;  /* 0x0000000806119981 */ /* 0x0004e4000c1e1100 */
[----:B--2---:R-:W-:Y:S02]  /*1b9e0*/  @!P0 IMAD.MOV.U32 R6, RZ, RZ, R8 ;  /* 0x000000ffff068224 */ /* 0x004fe400078e0008 */
[----:B------:R-:W-:-:S05]  /*1b9f0*/  @!P0 IMAD.MOV.U32 R7, RZ, RZ, R9 ;  /* 0x000000ffff078224 */ /* 0x000fca00078e0009 */
[----:B------:R-:W2:Y:S04]  /*1ba00*/  @!P0 LDG.E.U8 R0, desc[UR8][R6.64] ;  /* 0x0000000806008981 */ /* 0x000ea8000c1e1100 */
[----:B----4-:R0:W-:Y:S04]  /*1ba10*/  STL [R1+0x18], R2 ;  /* 0x0000180201007387 */ /* 0x0101e80000100800 */
[----:B0-----:R-:W4:Y:S04]  /*1ba20*/  LDL R2, [R1+0x680] ;  /* 0x0006800001027983 */ /* 0x001f280000100800 */
[----:B---3--:R0:W-:Y:S04]  /*1ba30*/  STL [R1+0x14], R17 ;  /* 0x0000141101007387 */ /* 0x0081e80000100800 */
[----:B0-----:R-:W3:Y:S04]  /*1ba40*/  LDL.LU R17, [R1+0x1180] ;  /* 0x0011800001117983 */ /* 0x001ee80000300800 */
[----:B------:R-:W3:Y:S04]  /*1ba50*/  LDL R9, [R1+0x674] ;  /* 0x0006740001097983 */ /* 0x000ee80000100800 */
[----:B------:R-:W3:Y:S04]  /*1ba60*/  LDL R8, [R1+0x678] ;  /* 0x0006780001087983 */ /* 0x000ee80000100800 */
[----:B--2---:R0:W-:Y:S04]  /*1ba70*/  STL [R1+0x20], R0 ;  /* 0x0000200001007387 */ /* 0x0041e80000100800 */
[----:B0-----:R-:W2:Y:S04]  /*1ba80*/  LDL.LU R0, [R1+0x117c] ;  /* 0x00117c0001007983 */ /* 0x001ea80000300800 */
[----:B------:R-:W4:Y:S01]  /*1ba90*/  LDL R7, [R1+0x6d4] ;  /* 0x0006d40001077983 */ /* 0x000f220000100800 */
[----:B------:R-:W-:Y:S01]  /*1baa0*/  PRMT R5, RZ, 0x7610, R5 ;  /* 0x00007610ff057816 */ /* 0x000fe20000000005 */
[----:B-----5:R-:W-:-:S02]  /*1bab0*/  @!P1 IMAD.MOV.U32 R6, RZ, RZ, R11 ;  /* 0x000000ffff069224 */ /* 0x020fc400078e000b */
[----:B------:R-:W5:Y:S04]  /*1bac0*/  LDL R11, [R1+0x600] ;  /* 0x00060000010b7983 */ /* 0x000f680000100800 */
[----:B----4-:R0:W4:Y:S01]  /*1bad0*/  @!P1 LDG.E.U8 R5, desc[UR8][R6.64] ;  /* 0x0000000806059981 */ /* 0x010122000c1e1100 */
[----:B------:R-:W-:Y:S02]  /*1bae0*/  PRMT R12, RZ, 0x7610, R12 ;  /* 0x00007610ff0c7816 */ /* 0x000fe4000000000c */
[----:B------:R-:W-:Y:S01]  /*1baf0*/  PRMT R27, RZ, 0x7610, R27 ;  /* 0x00007610ff1b7816 */ /* 0x000fe2000000001b */
[----:B0-----:R-:W-:Y:S02]  /*1bb00*/  @!P0 IMAD.MOV.U32 R6, RZ, RZ, R13 ;  /* 0x000000ffff068224 */ /* 0x001fe400078e000d */
[----:B------:R-:W-:-:S05]  /*1bb10*/  @!P0 IMAD.MOV.U32 R7, RZ, RZ, R15 ;  /* 0x000000ffff078224 */ /* 0x000fca00078e000f */
[----:B------:R0:W2:Y:S01]  /*1bb20*/  @!P0 LDG.E.U8 R12, desc[UR8][R6.64] ;  /* 0x00000008060c8981 */ /* 0x0000a2000c1e1100 */
[----:B------:R-:W-:-:S03]  /*1bb30*/  PRMT R26, RZ, 0x7610, R26 ;  /* 0x00007610ff1a7816 */ /* 0x000fc6000000001a */
[----:B----4-:R1:W-:Y:S04]  /*1bb40*/  STL [R1+0x1c], R5 ;  /* 0x00001c0501007387 */ /* 0x0103e80000100800 */
[----:B-1----:R-:W4:Y:S01]  /*1bb50*/  LDL R5, [R1+0x604] ;  /* 0x0006040001057983 */ /* 0x002f220000100800 */
[----:B0-----:R-:W-:Y:S02]  /*1bb60*/  @!P0 IMAD.MOV.U32 R6, RZ, RZ, R2 ;  /* 0x000000ffff068224 */ /* 0x001fe400078e0002 */
[----:B------:R-:W-:Y:S01]  /*1bb70*/  @!P0 IMAD.MOV.U32 R7, RZ, RZ, R10 ;  /* 0x000000ffff078224 */ /* 0x000fe200078e000a */
[----:B------:R-:W2:Y:S04]  /*1bb80*/  LDL R2, [R1+0x5fc] ;  /* 0x0005fc0001027983 */ /* 0x000ea80000100800 */
[----:B------:R-:W2:Y:S04]  /*1bb90*/  LDL R10, [R1+0x5f8] ;  /* 0x0005f800010a7983 */ /* 0x000ea80000100800 */
[----:B------:R3:W2:Y:S02]  /*1bba0*/  @!P0 LDG.E.U8 R27, desc[UR8][R6.64] ;  /* 0x00000008061b8981 */ /* 0x0006a4000c1e1100 */
[----:B---3--:R-:W-:-:S02]  /*1bbb0*/  @!P1 IMAD.MOV.U32 R6, RZ, RZ, R8 ;  /* 0x000000ffff069224 */ /* 0x008fc400078e0008 */
[----:B------:R-:W-:-:S05]  /*1bbc0*/  @!P1 IMAD.MOV.U32 R7, RZ, RZ, R9 ;  /* 0x000000ffff079224 */ /* 0x000fca00078e0009 */
[----:B------:R5:W3:Y:S01]  /*1bbd0*/  @!P1 LDG.E.U8 R26, desc[UR8][R6.64] ;  /* 0x00000008061a9981 */ /* 0x000ae2000c1e1100 */
[----:B------:R-:W-:Y:S01]  /*1bbe0*/  PRMT R4, RZ, 0x7610, R4 ;  /* 0x00007610ff047816 */ /* 0x000fe20000000004 */
[----:B-----5:R-:W-:Y:S02]  /*1bbf0*/  @!P0 IMAD.MOV.U32 R7, RZ, RZ, R11 ;  /* 0x000000ffff078224 */ /* 0x020fe400078e000b */
[----:B----4-:R-:W-:-:S05]  /*1bc00*/  @!P0 IMAD.MOV.U32 R6, RZ, RZ, R5 ;  /* 0x000000ffff068224 */ /* 0x010fca00078e0005 */
[----:B------:R0:W4:Y:S04]  /*1bc10*/  @!P0 LDG.E.U8 R4, desc[UR8][R6.64] ;  /* 0x0000000806048981 */ /* 0x000128000c1e1100 */
[----:B--2---:R-:W-:Y:S04]  /*1bc20*/  STL [R1+0x1148], R27 ;  /* 0x0011481b01007387 */ /* 0x004fe80000100800 */
[----:B------:R-:W2:Y:S04]  /*1bc30*/  LDL R9, [R1+0x6c4] ;  /* 0x0006c40001097983 */ /* 0x000ea80000100800 */
[----:B------:R-:W5:Y:S01]  /*1bc40*/  LDL R8, [R1+0x6c8] ;  /* 0x0006c80001087983 */ /* 0x000f620000100800 */
[----:B------:R-:W-:Y:S01]  /*1bc50*/  PRMT R3, RZ, 0x7610, R3 ;  /* 0x00007610ff037816 */ /* 0x000fe20000000003 */
[----:B0-----:R-:W-:-:S02]  /*1bc60*/  @!P1 IMAD.MOV.U32 R6, RZ, RZ, R2 ;  /* 0x000000ffff069224 */ /* 0x001fc400078e0002 */
[----:B---3--:R-:W-:Y:S04]  /*1bc70*/  STL [R1+0x114c], R26 ;  /* 0x00114c1a01007387 */ /* 0x008fe80000100800 */
[----:B------:R-:W3:Y:S04]  /*1bc80*/  LDL R13, [R1+0x6bc] ;  /* 0x0006bc00010d7983 */ /* 0x000ee80000100800 */
[----:B------:R0:W-:Y:S01]  /*1bc90*/  STL [R1+0x24], R12 ;  /* 0x0000240c01007387 */ /* 0x0001e20000100800 */
[----:B------:R-:W-:-:S03]  /*1bca0*/  @!P1 IMAD.MOV.U32 R7, RZ, RZ, R10 ;  /* 0x000000ffff079224 */ /* 0x000fc600078e000a */
[----:B------:R-:W3:Y:S04]  /*1bcb0*/  LDL R11, [R1+0x6b4] ;  /* 0x0006b400010b7983 */ /* 0x000ee80000100800 */
[----:B------:R-:W3:Y:S04]  /*1bcc0*/  LDL R5, [R1+0x6b8] ;  /* 0x0006b80001057983 */ /* 0x000ee80000100800 */
[----:B------:R5:W3:Y:S04]  /*1bcd0*/  @!P1 LDG.E.U8 R3, desc[UR8][R6.64] ;  /* 0x0000000806039981 */ /* 0x000ae8000c1e1100 */
[----:B0-----:R-:W3:Y:S04]  /*1bce0*/  LDL R12, [R1+0x6c0] ;  /* 0x0006c000010c7983 */ /* 0x001ee80000100800 */
[----:B----4-:R0:W-:Y:S04]  /*1bcf0*/  STL [R1+0x1150], R4 ;  /* 0x0011500401007387 */ /* 0x0101e80000100800 */
[----:B------:R-:W4:Y:S04]  /*1bd00*/  LDL R10, [R1+0x6ac] ;  /* 0x0006ac00010a7983 */ /* 0x000f280000100800 */
[----:B------:R-:W4:Y:S01]  /*1bd10*/  LDL R2, [R1+0x6b0] ;  /* 0x0006b00001027983 */ /* 0x000f220000100800 */
[----:B------:R-:W-:Y:S01]  /*1bd20*/  PRMT R14, RZ, 0x7610, R14 ;  /* 0x00007610ff0e7816 */ /* 0x000fe2000000000e */
[----:B-----5:R-:W-:-:S02]  /*1bd30*/  @!P1 IMAD.MOV.U32 R6, RZ, RZ, R8 ;  /* 0x000000ffff069224 */ /* 0x020fc400078e0008 */
[----:B--2---:R-:W-:Y:S01]  /*1bd40*/  @!P1 IMAD.MOV.U32 R7, RZ, RZ, R9 ;  /* 0x000000ffff079224 */ /* 0x004fe200078e0009 */
[----:B0-----:R-:W-:-:S04]  /*1bd50*/  PRMT R4, RZ, 0x7610, R4 ;  /* 0x00007610ff047816 */ /* 0x001fc80000000004 */
[----:B------:R3:W2:Y:S02]  /*1bd60*/  @!P1 LDG.E.U8 R14, desc[UR8][R6.64] ;  /* 0x00000008060e9981 */ /* 0x0006a4000c1e1100 */
[----:B---3--:R-:W-:Y:S02]  /*1bd70*/  @!P0 IMAD.MOV.U32 R7, RZ, RZ, R13 ;  /* 0x000000ffff078224 */ /* 0x008fe400078e000d */
[----:B------:R-:W-:Y:S01]  /*1bd80*/  @!P0 IMAD.MOV.U32 R6, RZ, RZ, R12 ;  /* 0x000000ffff068224 */ /* 0x000fe200078e000c */
[----:B------:R0:W-:Y:S01]  /*1bd90*/  STL [R1+0x1154], R3 ;  /* 0x0011540301007387 */ /* 0x0001e20000100800 */
[----:B------:R-:W-:-:S03]  /*1bda0*/  PRMT R29, RZ, 0x7610, R29 ;  /* 0x00007610ff1d7816 */ /* 0x000fc6000000001d */
[----:B------:R-:W3:Y:S04]  /*1bdb0*/  LDL R9, [R1+0x6a4] ;  /* 0x0006a40001097983 */ /* 0x000ee80000100800 */
[----:B------:R-:W5:Y:S04]  /*1bdc0*/  LDL R8, [R1+0x6a8] ;  /* 0x0006a80001087983 */ /* 0x000f680000100800 */
[----:B------:R1:W2:Y:S01]  /*1bdd0*/  @!P0 LDG.E.U8 R4, desc[UR8][R6.64] ;  /* 0x0000000806048981 */ /* 0x0002a2000c1e1100 */
[----:B0-----:R-:W-:Y:S01]  /*1bde0*/  PRMT R3, RZ, 0x7610, R3 ;  /* 0x00007610ff037816 */ /* 0x001fe20000000003 */
[----:B-1----:R-:W-:-:S02]  /*1bdf0*/  @!P1 IMAD.MOV.U32 R6, RZ, RZ, R5 ;  /* 0x000000ffff069224 */ /* 0x002fc400078e0005 */
[----:B------:R-:W-:Y:S01]  /*1be00*/  @!P1 IMAD.MOV.U32 R7, RZ, RZ, R11 ;  /* 0x000000ffff079224 */ /* 0x000fe200078e000b */
[----:B------:R-:W3:Y:S04]  /*1be10*/  LDL R5, [R1+0x66c] ;  /* 0x00066c0001057983 */ /* 0x000ee80000100800 */
[----:B------:R4:W5:Y:S02]  /*1be20*/  @!P1 LDG.E.U8 R3, desc[UR8][R6.64] ;  /* 0x0000000806039981 */ /* 0x000964000c1e1100 */
[----:B----4-:R-:W-:Y:S02]  /*1be30*/  @!P0 IMAD.MOV.U32 R7, RZ, RZ, R10 ;  /* 0x000000ffff078224 */ /* 0x010fe400078e000a */
[----:B------:R-:W-:-:S05]  /*1be40*/  @!P0 IMAD.MOV.U32 R6, RZ, RZ, R2 ;  /* 0x000000ffff068224 */ /* 0x000fca00078e0002 */
[----:B------:R0:W4:Y:S01]  /*1be50*/  @!P0 LDG.E.U8 R29, desc[UR8][R6.64] ;  /* 0x00000008061d8981 */ /* 0x000122000c1e1100 */
[----:B------:R-:W-:-:S03]  /*1be60*/  PRMT R28, RZ, 0x7610, R28 ;  /* 0x00007610ff1c7816 */ /* 0x000fc6000000001c */
[----:B--2---:R1:W-:Y:S04]  /*1be70*/  STL [R1+0x4], R4 ;  /* 0x0000040401007387 */ /* 0x0043e80000100800 */
[----:B-1----:R-:W2:Y:S04]  /*1be80*/  LDL R4, [R1+0x670] ;  /* 0x0006700001047983 */ /* 0x002ea80000100800 */
[----:B-----5:R1:W-:Y:S04]  /*1be90*/  STL [R1], R3 ;  /* 0x0000000301007387 */ /* 0x0203e80000100800 */
[----:B------:R-:W5:Y:S01]  /*1bea0*/  LDL R2, [R1+0x668] ;  /* 0x0006680001027983 */ /* 0x000f620000100800 */
[----:B0-----:R-:W-:-:S03]  /*1beb0*/  @!P1 IMAD.MOV.U32 R6, RZ, RZ, R8 ;  /* 0x000000ffff069224 */ /* 0x001fc600078e0008 */
[----:B-1----:R-:W5:Y:S01]  /*1bec0*/  LDL R3, [R1+0x664] ;  /* 0x0006640001037983 */ /* 0x002f620000100800 */
[----:B---3--:R-:W-:-:S05]  /*1bed0*/  @!P1 IMAD.MOV.U32 R7, RZ, RZ, R9 ;  /* 0x000000ffff079224 */ /* 0x008fca00078e0009 */
[----:B------:R0:W3:Y:S04]  /*1bee0*/  @!P1 LDG.E.U8 R28, desc[UR8][R6.64] ;  /* 0x00000008061c9981 */ /* 0x0000e8000c1e1100 */
[----:B----4-:R-:W-:Y:S04]  /*1bef0*/  STL [R1+0x10e4], R29 ;  /* 0x0010e41d01007387 */ /* 0x010fe80000100800 */
[----:B------:R-:W4:Y:S04]  /*1bf00*/  LDL R11, [R1+0x65c] ;  /* 0x00065c00010b7983 */ /* 0x000f280000100800 */
[----:B------:R-:W4:Y:S04]  /*1bf10*/  LDL R10, [R1+0x660] ;  /* 0x00066000010a7983 */ /* 0x000f280000100800 */
[----:B------:R-:W4:Y:S04]  /*1bf20*/  LDL R9, [R1+0x654] ;  /* 0x0006540001097983 */ /* 0x000f280000100800 */
[----:B------:R-:W4:Y:S01]  /*1bf30*/  LDL R8, [R1+0x658] ;  /* 0x0006580001087983 */ /* 0x000f220000100800 */
[----:B------:R-:W-:Y:S01]  /*1bf40*/  PRMT R22, RZ, 0x7610, R22 ;  /* 0x00007610ff167816 */ /* 0x000fe20000000016 */
[----:B0-----:R-:W-:Y:S01]  /*1bf50*/  @!P0 IMAD.MOV.U32 R7, RZ, RZ, R5 ;  /* 0x000000ffff078224 */ /* 0x001fe200078e0005 */
[----:B------:R-:W-:-:S02]  /*1bf60*/  PRMT R20, RZ, 0x7610, R20 ;  /* 0x00007610ff147816 */ /* 0x000fc40000000014 */
[----:B------:R-:W-:Y:S02]  /*1bf70*/  PRMT R18, RZ, 0x7610, R18 ;  /* 0x00007610ff127816 */ /* 0x000fe40000000012 */
[----:B------:R-:W-:Y:S01]  /*1bf80*/  PRMT R16, RZ, 0x7610, R16 ;  /* 0x00007610ff107816 */ /* 0x000fe20000000010 */
[----:B--2---:R-:W-:-:S05]  /*1bf90*/  @!P0 IMAD.MOV.U32 R6, RZ, RZ, R4 ;  /* 0x000000ffff068224 */ /* 0x004fca00078e0004 */
[----:B------:R5:W2:Y:S02]  /*1bfa0*/  @!P0 LDG.E.U8 R22, desc[UR8][R6.64] ;  /* 0x0000000806168981 */ /* 0x000aa4000c1e1100 */
[----:B-----5:R-:W-:Y:S02]  /*1bfb0*/  @!P1 IMAD.MOV.U32 R6, RZ, RZ, R2 ;  /* 0x000000ffff069224 */ /* 0x020fe400078e0002 */
[----:B------:R-:W-:-:S05]  /*1bfc0*/  @!P1 IMAD.MOV.U32 R7, RZ, RZ, R3 ;  /* 0x000000ffff079224 */ /* 0x000fca00078e0003 */
[----:B------:R4:W5:Y:S04]  /*1bfd0*/  @!P1 LDG.E.U8 R20, desc[UR8][R6.64] ;  /* 0x0000000806149981 */ /* 0x000968000c1e1100 */
[----:B---3--:R-:W-:Y:S04]  /*1bfe0*/  STL [R1+0x10e8], R28 ;  /* 0x0010e81c01007387 */ /* 0x008fe80000100800 */
[----:B------:R-:W3:Y:S04]  /*1bff0*/  LDL R5, [R1+0x5f0] ;  /* 0x0005f00001057983 */ /* 0x000ee80000100800 */
[----:B------:R-:W3:Y:S01]  /*1c000*/  LDL R4, [R1+0x5f4] ;  /* 0x0005f40001047983 */ /* 0x000ee20000100800 */
[----:B----4-:R-:W-:-:S02]  /*1c010*/  @!P0 IMAD.MOV.U32 R7, RZ, RZ, R11 ;  /* 0x000000ffff078224 */ /* 0x010fc400078e000b */
[----:B------:R-:W-:Y:S01]  /*1c020*/  @!P0 IMAD.MOV.U32 R6, RZ, RZ, R10 ;  /* 0x000000ffff068224 */ /* 0x000fe200078e000a */
[----:B------:R-:W4:Y:S04]  /*1c030*/  @!P1 LDG.E.U8 R16, desc[UR8][R8.64] ;  /* 0x0000000808109981 */ /* 0x000f28000c1e1100 */
[----:B------:R0:W4:Y:S02]  /*1c040*/  @!P0 LDG.E.U8 R18, desc[UR8][R6.64] ;  /* 0x0000000806128981 */ /* 0x000124000c1e1100 */
[----:B0-----:R-:W-:Y:S02]  /*1c050*/  PRMT R6, RZ, 0x7610, R6 ;  /* 0x00007610ff067816 */ /* 0x001fe40000000006 */
[----:B--2---:R-:W-:Y:S04]  /*1c060*/  STL [R1+0x1134], R22 ;  /* 0x0011341601007387 */ /* 0x004fe80000100800 */
[----:B------:R0:W-:Y:S04]  /*1c070*/  STL [R1+0x8], R14 ;  /* 0x0000080e01007387 */ /* 0x0001e80000100800 */
[----:B------:R-:W2:Y:S04]  /*1c080*/  LDL R3, [R1+0x5e8] ;  /* 0x0005e80001037983 */ /* 0x000ea80000100800 */
[----:B------:R-:W2:Y:S04]  /*1c090*/  LDL R2, [R1+0x5ec] ;  /* 0x0005ec0001027983 */ /* 0x000ea80000100800 */
[----:B-----5:R-:W-:Y:S01]  /*1c0a0*/  STL [R1+0x1138], R20 ;  /* 0x0011381401007387 */ /* 0x020fe20000100800 */
[----:B---3--:R-:W-:-:S02]  /*1c0b0*/  @!P0 IMAD.MOV.U32 R9, RZ, RZ, R5 ;  /* 0x000000ffff098224 */ /* 0x008fc400078e0005 */
[----:B------:R-:W-:-:S05]  /*1c0c0*/  @!P0 IMAD.MOV.U32 R8, RZ, RZ, R4 ;  /* 0x000000ffff088224 */ /* 0x000fca00078e0004 */
[----:B------:R1:W3:Y:S04]  /*1c0d0*/  @!P0 LDG.E.U8 R6, desc[UR8][R8.64] ;  /* 0x0000000808068981 */ /* 0x0002e8000c1e1100 */
[----:B----4-:R-:W-:Y:S04]  /*1c0e0*/  STL [R1+0x1120], R18 ;  /* 0x0011201201007387 */ /* 0x010fe80000100800 */
[----:B------:R-:W4:Y:S04]  /*1c0f0*/  LDL R15, [R1+0x64c] ;  /* 0x00064c00010f7983 */ /* 0x000f280000100800 */
[----:B------:R-:W5:Y:S04]  /*1c100*/  LDL R13, [R1+0x650] ;  /* 0x00065000010d7983 */ /* 0x000f680000100800 */
[----:B------:R-:W-:Y:S04]  /*1c110*/  STL [R1+0x1124], R16 ;  /* 0x0011241001007387 */ /* 0x000fe80000100800 */
[----:B------:R-:W5:Y:S04]  /*1c120*/  LDL R12, [R1+0x644] ;  /* 0x00064400010c7983 */ /* 0x000f680000100800 */
[----:B------:R-:W5:Y:S01]  /*1c130*/  LDL R4, [R1+0x648] ;  /* 0x0006480001047983 */ /* 0x000f620000100800 */
[----:B------:R-:W-:-:S02]  /*1c140*/  PRMT R7, RZ, 0x7610, R7 ;  /* 0x00007610ff077816 */ /* 0x000fc40000000007 */
[----:B-1----:R-:W-:Y:S02]  /*1c150*/  PRMT R8, RZ, 0x7610, R8 ;  /* 0x00007610ff087816 */ /* 0x002fe40000000008 */
[----:B------:R-:W-:Y:S01]  /*1c160*/  PRMT R9, RZ, 0x7610, R9 ;  /* 0x00007610ff097816 */ /* 0x000fe20000000009 */
[----:B--2---:R-:W-:Y:S02]  /*1c170*/  @!P1 IMAD.MOV.U32 R11, RZ, RZ, R3 ;  /* 0x000000ffff0b9224 */ /* 0x004fe400078e0003 */
[----:B------:R-:W-:-:S05]  /*1c180*/  @!P1 IMAD.MOV.U32 R10, RZ, RZ, R2 ;  /* 0x000000ffff0a9224 */ /* 0x000fca00078e0002 */
[----:B------:R4:W2:Y:S04]  /*1c190*/  @!P1 LDG.E.U8 R7, desc[UR8][R10.64] ;  /* 0x000000080a079981 */ /* 0x0008a8000c1e1100 */
[----:B---3--:R1:W-:Y:S04]  /*1c1a0*/  STL [R1+0x113c], R6 ;  /* 0x00113c0601007387 */ /* 0x0083e80000100800 */
[----:B0-----:R-:W3:Y:S04]  /*1c1b0*/  LDL R14, [R1+0x63c] ;  /* 0x00063c00010e7983 */ /* 0x001ee80000100800 */
[----:B------:R-:W3:Y:S04]  /*1c1c0*/  LDL R5, [R1+0x640] ;  /* 0x0006400001057983 */ /* 0x000ee80000100800 */
[----:B------:R-:W3:Y:S04]  /*1c1d0*/  LDL R3, [R1+0x634] ;  /* 0x0006340001037983 */ /* 0x000ee80000100800 */
[----:B------:R-:W3:Y:S01]  /*1c1e0*/  LDL R2, [R1+0x638] ;  /* 0x0006380001027983 */ /* 0x000ee20000100800 */
[----:B----4-:R-:W-:-:S02]  /*1c1f0*/  @!P0 IMAD.MOV.U32 R11, RZ, RZ, R15 ;  /* 0x000000ffff0b8224 */ /* 0x010fc400078e000f */
[----:B-----5:R-:W-:Y:S02]  /*1c200*/  @!P0 IMAD.MOV.U32 R10, RZ, RZ, R13 ;  /* 0x000000ffff0a8224 */ /* 0x020fe400078e000d */
[----:B------:R-:W-:Y:S02]  /*1c210*/  @!P1 IMAD.MOV.U32 R13, RZ, RZ, R12 ;  /* 0x000000ffff0d9224 */ /* 0x000fe400078e000c */
[----:B------:R-:W-:Y:S01]  /*1c220*/  @!P1 IMAD.MOV.U32 R12, RZ, RZ, R4 ;  /* 0x000000ffff0c9224 */ /* 0x000fe200078e0004 */
[----:B------:R0:W4:Y:S04]  /*1c230*/  @!P0 LDG.E.U8 R8, desc[UR8][R10.64] ;  /* 0x000000080a088981 */ /* 0x000128000c1e1100 */
[----:B------:R3:W5:Y:S01]  /*1c240*/  @!P1 LDG.E.U8 R9, desc[UR8][R12.64] ;  /* 0x000000080c099981 */ /* 0x000762000c1e1100 */
[----:B0-----:R-:W-:-:S03]  /*1c250*/  PRMT R10, RZ, 0x7610, R10 ;  /* 0x00007610ff0a7816 */ /* 0x001fc6000000000a */
[----:B--2---:R0:W-:Y:S04]  /*1c260*/  STL [R1+0x1140], R7 ;  /* 0x0011400701007387 */ /* 0x0041e80000100800 */
[----:B-1----:R-:W2:Y:S04]  /*1c270*/  LDL R6, [R1+0x630] ;  /* 0x0006300001067983 */ /* 0x002ea80000100800 */
[----:B0-----:R-:W2:Y:S01]  /*1c280*/  LDL R7, [R1+0x62c] ;  /* 0x00062c0001077983 */ /* 0x001ea20000100800 */
[----:B---3--:R-:W-:Y:S02]  /*1c290*/  @!P0 IMAD.MOV.U32 R13, RZ, RZ, R14 ;  /* 0x000000ffff0d8224 */ /* 0x008fe400078e000e */
[----:B------:R-:W-:-:S05]  /*1c2a0*/  @!P0 IMAD.MOV.U32 R12, RZ, RZ, R5 ;  /* 0x000000ffff0c8224 */ /* 0x000fca00078e0005 */
[----:B------:R0:W3:Y:S04]  /*1c2b0*/  @!P0 LDG.E.U8 R10, desc[UR8][R12.64] ;  /* 0x000000080c0a8981 */ /* 0x0000e8000c1e1100 */
[----:B----4-:R-:W-:Y:S04]  /*1c2c0*/  STL [R1+0x110c], R8 ;  /* 0x00110c0801007387 */ /* 0x010fe80000100800 */
[----:B------:R-:W4:Y:S04]  /*1c2d0*/  LDL R4, [R1+0x628] ;  /* 0x0006280001047983 */ /* 0x000f280000100800 */
[----:B-----5:R-:W-:Y:S04]  /*1c2e0*/  STL [R1+0x1110], R9 ;  /* 0x0011100901007387 */ /* 0x020fe80000100800 */
[----:B------:R-:W5:Y:S01]  /*1c2f0*/  LDL R5, [R1+0x624] ;  /* 0x0006240001057983 */ /* 0x000f620000100800 */
[----:B------:R-:W-:Y:S01]  /*1c300*/  PRMT R11, RZ, 0x7610, R11 ;  /* 0x00007610ff0b7816 */ /* 0x000fe2000000000b */
[----:B------:R-:W-:-:S02]  /*1c310*/  @!P1 IMAD.MOV.U32 R14, RZ, RZ, R2 ;  /* 0x000000ffff0e9224 */ /* 0x000fc400078e0002 */
[----:B------:R-:W-:Y:S01]  /*1c320*/  @!P1 IMAD.MOV.U32 R15, RZ, RZ, R3 ;  /* 0x000000ffff0f9224 */ /* 0x000fe200078e0003 */
[----:B0-----:R-:W-:-:S04]  /*1c330*/  PRMT R12, RZ, 0x7610, R12 ;  /* 0x00007610ff0c7816 */ /* 0x001fc8000000000c */
[----:B------:R2:W5:Y:S01]  /*1c340*/  @!P1 LDG.E.U8 R11, desc[UR8][R14.64] ;  /* 0x000000080e0b9981 */ /* 0x000562000c1e1100 */
[----:B------:R-:W-:Y:S01]  /*1c350*/  PRMT R13, RZ, 0x7610, R13 ;  /* 0x00007610ff0d7816 */ /* 0x000fe2000000000d */
[----:B--2---:R-:W-:Y:S02]  /*1c360*/  @!P0 IMAD.MOV.U32 R14, RZ, RZ, R6 ;  /* 0x000000ffff0e8224 */ /* 0x004fe400078e0006 */
[----:B------:R-:W-:-:S05]  /*1c370*/  @!P0 IMAD.MOV.U32 R15, RZ, RZ, R7 ;  /* 0x000000ffff0f8224 */ /* 0x000fca00078e0007 */
[----:B------:R4:W2:Y:S04]  /*1c380*/  @!P0 LDG.E.U8 R12, desc[UR8][R14.64] ;  /* 0x000000080e0c8981 */ /* 0x0008a8000c1e1100 */
[----:B---3--:R0:W-:Y:S04]  /*1c390*/  STL [R1+0x10ec], R10 ;  /* 0x0010ec0a01007387 */ /* 0x0081e80000100800 */
[----:B------:R-:W3:Y:S04]  /*1c3a0*/  LDL R3, [R1+0x5e0] ;  /* 0x0005e00001037983 */ /* 0x000ee80000100800 */
[----:B------:R-:W3:Y:S01]  /*1c3b0*/  LDL R2, [R1+0x5e4] ;  /* 0x0005e40001027983 */ /* 0x000ee20000100800 */
[----:B----4-:R-:W-:-:S02]  /*1c3c0*/  @!P1 IMAD.MOV.U32 R14, RZ, RZ, R4 ;  /* 0x000000ffff0e9224 */ /* 0x010fc400078e0004 */
[----:B-----5:R-:W-:-:S05]  /*1c3d0*/  @!P1 IMAD.MOV.U32 R15, RZ, RZ, R5 ;  /* 0x000000ffff0f9224 */ /* 0x020fca00078e0005 */
[----:B------:R3:W4:Y:S04]  /*1c3e0*/  @!P1 LDG.E.U8 R13, desc[UR8][R14.64] ;  /* 0x000000080e0d9981 */ /* 0x000728000c1e1100 */
[----:B------:R1:W-:Y:S04]  /*1c3f0*/  STL [R1+0x10f0], R11 ;  /* 0x0010f00b01007387 */ /* 0x0003e80000100800 */
[----:B0-----:R-:W5:Y:S04]  /*1c400*/  LDL R10, [R1+0x5dc] ;  /* 0x0005dc00010a7983 */ /* 0x001f680000100800 */
[----:B------:R-:W5:Y:S04]  /*1c410*/  LDL R8, [R1+0x5ac] ;  /* 0x0005ac0001087983 */ /* 0x000f680000100800 */
[----:B-1----:R-:W5:Y:S04]  /*1c420*/  LDL R11, [R1+0x5d8] ;  /* 0x0005d800010b7983 */ /* 0x002f680000100800 */
[----:B--2---:R-:W-:Y:S04]  /*1c430*/  STL [R1+0x10f4], R12 ;  /* 0x0010f40c01007387 */ /* 0x004fe80000100800 */
[----:B------:R-:W2:Y:S04]  /*1c440*/  LDL R9, [R1+0x5a8] ;  /* 0x0005a80001097983 */ /* 0x000ea80000100800 */
[----:B------:R-:W2:Y:S04]  /*1c450*/  LDL R7, [R1+0x5a0] ;  /* 0x0005a00001077983 */ /* 0x000ea80000100800 */
[----:B------:R-:W2:Y:S04]  /*1c460*/  LDL R6, [R1+0x5a4] ;  /* 0x0005a40001067983 */ /* 0x000ea80000100800 */
[----:B------:R-:W2:Y:S04]  /*1c470*/  LDL R5, [R1+0x598] ;  /* 0x0005980001057983 */ /* 0x000ea80000100800 */
[----:B------:R-:W2:Y:S01]  /*1c480*/  LDL R4, [R1+0x59c] ;  /* 0x00059c0001047983 */ /* 0x000ea20000100800 */
[----:B---3--:R-:W-:-:S02]  /*1c490*/  @!P0 IMAD.MOV.U32 R15, RZ, RZ, R3 ;  /* 0x000000ffff0f8224 */ /* 0x008fc400078e0003 */
[----:B------:R-:W-:Y:S01]  /*1c4a0*/  @!P0 IMAD.MOV.U32 R14, RZ, RZ, R2 ;  /* 0x000000ffff0e8224 */ /* 0x000fe200078e0002 */
[----:B----4-:R-:W-:Y:S04]  /*1c4b0*/  STL [R1+0x10f8], R13 ;  /* 0x0010f80d01007387 */ /* 0x010fe80000100800 */
[----:B------:R-:W3:Y:S04]  /*1c4c0*/  LDL R3, [R1+0x590] ;  /* 0x0005900001037983 */ /* 0x000ee80000100800 */
[----:B------:R-:W4:Y:S01]  /*1c4d0*/  LDL R2, [R1+0x594] ;  /* 0x0005940001027983 */ /* 0x000f220000100800 */
[----:B------:R-:W-:-:S02]  /*1c4e0*/  PRMT R17, RZ, 0x7610, R17 ;  /* 0x00007610ff117816 */ /* 0x000fc40000000011 */
[----:B------:R-:W-:-:S04]  /*1c4f0*/  PRMT R19, RZ, 0x7610, R19 ;  /* 0x00007610ff137816 */ /* 0x000fc80000000013 */
[----:B------:R5:W4:Y:S01]  /*1c500*/  @!P0 LDG.E.U8 R17, desc[UR8][R14.64] ;  /* 0x000000080e118981 */ /* 0x000b22000c1e1100 */
[----:B------:R-:W-:Y:S01]  /*1c510*/  PRMT R21, RZ, 0x7610, R21 ;  /* 0x00007610ff157816 */ /* 0x000fe20000000015 */
[----:B-----5:R-:W-:Y:S02]  /*1c520*/  @!P1 IMAD.MOV.U32 R14, RZ, RZ, R10 ;  /* 0x000000ffff0e9224 */ /* 0x020fe400078e000a */
[----:B------:R-:W-:-:S05]  /*1c530*/  @!P1 IMAD.MOV.U32 R15, RZ, RZ, R11 ;  /* 0x000000ffff0f9224 */ /* 0x000fca00078e000b */
[----:B------:R0:W5:Y:S01]  /*1c540*/  @!P1 LDG.E.U8 R19, desc[UR8][R14.64] ;  /* 0x000000080e139981 */ /* 0x000162000c1e1100 */
[----:B------:R-:W-:Y:S01]  /*1c550*/  PRMT R23, RZ, 0x7610, R23 ;  /* 0x00007610ff177816 */ /* 0x000fe20000000017 */
[----:B0-----:R-:W-:Y:S02]  /*1c560*/  @!P0 IMAD.MOV.U32 R14, RZ, RZ, R8 ;  /* 0x000000ffff0e8224 */ /* 0x001fe400078e0008 */
[----:B--2---:R-:W-:-:S05]  /*1c570*/  @!P0 IMAD.MOV.U32 R15, RZ, RZ, R9 ;  /* 0x000000ffff0f8224 */ /* 0x004fca00078e0009 */
[----:B------:R0:W2:Y:S01]  /*1c580*/  @!P0 LDG.E.U8 R21, desc[UR8][R14.64] ;  /* 0x000000080e158981 */ /* 0x0000a2000c1e1100 */
[----:B------:R-:W-:Y:S01]  /*1c590*/  PRMT R24, RZ, 0x7610, R24 ;  /* 0x00007610ff187816 */ /* 0x000fe20000000018 */
[----:B0-----:R-:W-:Y:S02]  /*1c5a0*/  @!P1 IMAD.MOV.U32 R14, RZ, RZ, R6 ;  /* 0x000000ffff0e9224 */ /* 0x001fe400078e0006 */
[----:B------:R-:W-:-:S05]  /*1c5b0*/  @!P1 IMAD.MOV.U32 R15, RZ, RZ, R7 ;  /* 0x000000ffff0f9224 */ /* 0x000fca00078e0007 */
[----:B------:R0:W2:Y:S01]  /*1c5c0*/  @!P1 LDG.E.U8 R23, desc[UR8][R14.64] ;  /* 0x000000080e179981 */ /* 0x0000a2000c1e1100 */
[----:B------:R-:W-:Y:S01]  /*1c5d0*/  PRMT R25, RZ, 0x7610, R25 ;  /* 0x00007610ff197816 */ /* 0x000fe20000000019 */
[----:B0-----:R-:W-:Y:S02]  /*1c5e0*/  @!P0 IMAD.MOV.U32 R14, RZ, RZ, R4 ;  /* 0x000000ffff0e8224 */ /* 0x001fe400078e0004 */
[----:B------:R-:W-:Y:S01]  /*1c5f0*/  @!P0 IMAD.MOV.U32 R15, RZ, RZ, R5 ;  /* 0x000000ffff0f8224 */ /* 0x000fe200078e0005 */
[----:B------:R-:W-:Y:S04]  /*1c600*/  LDS.U8 R4, [R0+UR5+0x10] ;  /* 0x0000100500047984 */ /* 0x000fe80008000000 */
[----:B------:R3:W2:Y:S02]  /*1c610*/  @!P0 LDG.E.U8 R24, desc[UR8][R14.64] ;  /* 0x000000080e188981 */ /* 0x0006a4000c1e1100 */
[----:B---3--:R-:W-:-:S02]  /*1c620*/  @!P1 IMAD.MOV.U32 R15, RZ, RZ, R3 ;  /* 0x000000ffff0f9224 */ /* 0x008fc400078e0003 */
[----:B----4-:R-:W-:Y:S01]  /*1c630*/  @!P1 IMAD.MOV.U32 R14, RZ, RZ, R2 ;  /* 0x000000ffff0e9224 */ /* 0x010fe200078e0002 */
[----:B------:R-:W0:Y:S04]  /*1c640*/  LDS.U8 R3, [R0+UR5+0xf30] ;  /* 0x000f300500037984 */ /* 0x000e280008000000 */
[----:B------:R-:W1:Y:S04]  /*1c650*/  LDS.U8 R2, [R0+UR5] ;  /* 0x0000000500027984 */ /* 0x000e680008000000 */
[----:B------:R-:W3:Y:S04]  /*1c660*/  @!P1 LDG.E.U8 R25, desc[UR8][R14.64] ;  /* 0x000000080e199981 */ /* 0x000ee8000c1e1100 */
[----:B------:R-:W-:Y:S04]  /*1c670*/  STL [R1+0x1128], R17 ;  /* 0x0011281101007387 */ /* 0x000fe80000100800 */
[----:B-----5:R-:W-:Y:S04]  /*1c680*/  STL [R1+0x112c], R19 ;  /* 0x00112c1301007387 */ /* 0x020fe80000100800 */
[----:B--2---:R-:W-:Y:S04]  /*1c690*/  STL [R1+0x1114], R21 ;  /* 0x0011141501007387 */ /* 0x004fe80000100800 */
[----:B------:R-:W-:Y:S04]  /*1c6a0*/  STL [R1+0x1118], R23 ;  /* 0x0011181701007387 */ /* 0x000fe80000100800 */
[----:B------:R-:W-:Y:S04]  /*1c6b0*/  STL [R1+0x10fc], R24 ;  /* 0x0010fc1801007387 */ /* 0x000fe80000100800 */
[----:B---3--:R-:W-:Y:S04]  /*1c6c0*/  STL [R1+0x1100], R25 ;  /* 0x0011001901007387 */ /* 0x008fe80000100800 */
[----:B0-----:R-:W-:Y:S04]  /*1c6d0*/  STL [R1+0xed8], R3 ;  /* 0x000ed80301007387 */ /* 0x001fe80000100800 */
[----:B------:R-:W0:Y:S04]  /*1c6e0*/  LDS.U8 R3, [R0+UR5+0x20] ;  /* 0x0000200500037984 */ /* 0x000e280008000000 */
[----:B-1----:R-:W-:Y:S04]  /*1c6f0*/  STL [R1+0x58], R2 ;  /* 0x0000580201007387 */ /* 0x002fe80000100800 */
[----:B------:R-:W1:Y:S04]  /*1c700*/  LDS.U8 R2, [R0+UR5+0x30] ;  /* 0x0000300500027984 */ /* 0x000e680008000000 */
[----:B------:R-:W-:Y:S04]  /*1c710*/  STL [R1+0x54], R4 ;  /* 0x0000540401007387 */ /* 0x000fe80000100800 */
[----:B------:R-:W2:Y:S04]  /*1c720*/  LDS.U8 R4, [R0+UR5+0x100] ;  /* 0x0001000500047984 */ /* 0x000ea80008000000 */
[----:B0-----:R-:W-:Y:S04]  /*1c730*/  STL [R1+0xdc], R3 ;  /* 0x0000dc0301007387 */ /* 0x001fe80000100800 */
[----:B------:R-:W0:Y:S04]  /*1c740*/  LDS.U8 R3, [R0+UR5+0x110] ;  /* 0x0001100500037984 */ /* 0x000e280008000000 */
[----:B-1----:R-:W-:Y:S04]  /*1c750*/  STL [R1+0xd8], R2 ;  /* 0x0000d80201007387 */ /* 0x002fe80000100800 */
[----:B------:R-:W1:Y:S04]  /*1c760*/  LDS.U8 R2, [R0+UR5+0x120] ;  /* 0x0001200500027984 */ /* 0x000e680008000000 */
[----:B--2---:R-:W-:Y:S04]  /*1c770*/  STL [R1+0x50], R4 ;  /* 0x0000500401007387 */ /* 0x004fe80000100800 */
        /* <DEDUP_REMOVED lines=106> */
[----:B------:R-:W1:Y:S01]  /*1ce20*/  LDS.U8 R2, [R0+UR5+0xf00] ;  /* 0x000f000500027984 */ /* 0x000e620008000000 */
[----:B------:R-:W-:-:S03]  /*1ce30*/  LOP3.LUT R14, R0, 0x8, RZ, 0x3c, !PT ;  /* 0x00000008000e7812 */ /* 0x000fc600078e3cff */
[----:B--2---:R-:W-:Y:S04]  /*1ce40*/  STL [R1+0xec8], R4 ;  /* 0x000ec80401007387 */ /* 0x004fe80000100800 */
[----:B------:R-:W2:Y:S04]  /*1ce50*/  LDS.U8 R4, [R0+UR5+0xf10] ;  /* 0x000f100500047984 */ /* 0x000ea80008000000 */
[----:B------:R-:W-:Y:S04]  /*1ce60*/  LDS.U8 R15, [R14+UR5+0x110] ;  /* 0x000110050e0f7984 */ /* 0x000fe80008000000 */
[----:B0-----:R-:W-:Y:S04]  /*1ce70*/  STL [R1+0xec4], R3 ;  /* 0x000ec40301007387 */ /* 0x001fe80000100800 */
[----:B------:R-:W0:Y:S04]  /*1ce80*/  LDS.U8 R3, [R0+UR5+0xf20] ;  /* 0x000f200500037984 */ /* 0x000e280008000000 */
[----:B-1----:R-:W-:Y:S04]  /*1ce90*/  STL [R1+0xeb4], R2 ;  /* 0x000eb40201007387 */ /* 0x002fe80000100800 */
[----:B------:R-:W1:Y:S04]  /*1cea0*/  LDS.U8 R2, [R14+UR5] ;  /* 0x000000050e027984 */ /* 0x000e680008000000 */
[----:B------:R-:W3:Y:S04]  /*1ceb0*/  LDS.U8 R0, [R14+UR5+0x10] ;  /* 0x000010050e007984 */ /* 0x000ee80008000000 */
[----:B--2---:R-:W-:Y:S04]  /*1cec0*/  STL [R1+0xeb0], R4 ;  /* 0x000eb00401007387 */ /* 0x004fe80000100800 */
[----:B0-----:R-:W-:Y:S04]  /*1ced0*/  STL [R1+0xec0], R3 ;  /* 0x000ec00301007387 */ /* 0x001fe80000100800 */
[----:B------:R-:W0:Y:S04]  /*1cee0*/  LDS.U8 R3, [R14+UR5+0x20] ;  /* 0x000020050e037984 */ /* 0x000e280008000000 */
[----:B-1----:R-:W-:Y:S04]  /*1cef0*/  STL [R1+0x48], R2 ;  /* 0x0000480201007387 */ /* 0x002fe80000100800 */
[----:B------:R-:W1:Y:S04]  /*1cf00*/  LDS.U8 R2, [R14+UR5+0x30] ;  /* 0x000030050e027984 */ /* 0x000e680008000000 */
[----:B---3--:R-:W-:Y:S04]  /*1cf10*/  STL [R1+0x44], R0 ;  /* 0x0000440001007387 */ /* 0x008fe80000100800 */
[----:B------:R-:W2:Y:S04]  /*1cf20*/  LDS.U8 R0, [R14+UR5+0x100] ;  /* 0x000100050e007984 */ /* 0x000ea80008000000 */
[----:B0-----:R-:W-:Y:S04]  /*1cf30*/  STL [R1+0xe4], R3 ;  /* 0x0000e40301007387 */ /* 0x001fe80000100800 */
[----:B-1----:R-:W-:Y:S04]  /*1cf40*/  STL [R1+0xe0], R2 ;  /* 0x0000e00201007387 */ /* 0x002fe80000100800 */
[----:B------:R-:W-:Y:S04]  /*1cf50*/  STL [R1+0x1104], R15 ;  /* 0x0011040f01007387 */ /* 0x000fe80000100800 */
[----:B------:R-:W-:Y:S04]  /*1cf60*/  LDS.U8 R3, [R14+UR5+0x130] ;  /* 0x000130050e037984 */ /* 0x000fe80008000000 */
[----:B--2---:R-:W-:Y:S04]  /*1cf70*/  STL [R1+0x40], R0 ;  /* 0x0000400001007387 */ /* 0x004fe80000100800 */
[----:B------:R-:W0:Y:S04]  /*1cf80*/  LDS.U8 R0, [R14+UR5+0x120] ;  /* 0x000120050e007984 */ /* 0x000e280008000000 */
[----:B------:R-:W1:Y:S04]  /*1cf90*/  LDS.U8 R2, [R14+UR5+0x200] ;  /* 0x000200050e027984 */ /* 0x000e680008000000 */
[----:B0-----:R-:W-:Y:S04]  /*1cfa0*/  STL [R1+0x104], R0 ;  /* 0x0001040001007387 */ /* 0x001fe80000100800 */
[----:B------:R-:W0:Y:S04]  /*1cfb0*/  LDS.U8 R0, [R14+UR5+0x210] ;  /* 0x000210050e007984 */ /* 0x000e280008000000 */
[----:B------:R-:W-:Y:S04]  /*1cfc0*/  STL [R1+0xfc], R3 ;  /* 0x0000fc0301007387 */ /* 0x000fe80000100800 */
[----:B------:R-:W2:Y:S04]  /*1cfd0*/  LDS.U8 R3, [R14+UR5+0x220] ;  /* 0x000220050e037984 */ /* 0x000ea80008000000 */
[----:B-1----:R-:W-:Y:S04]  /*1cfe0*/  STL [R1+0x194], R2 ;  /* 0x0001940201007387 */ /* 0x002fe80000100800 */
[----:B------:R-:W1:Y:S04]  /*1cff0*/  LDS.U8 R2, [R14+UR5+0x230] ;  /* 0x000230050e027984 */ /* 0x000e680008000000 */
[----:B0-----:R-:W-:Y:S04]  /*1d000*/  STL [R1+0x190], R0 ;  /* 0x0001900001007387 */ /* 0x001fe80000100800 */
[----:B------:R-:W0:Y:S04]  /*1d010*/  LDS.U8 R0, [R14+UR5+0x300] ;  /* 0x000300050e007984 */ /* 0x000e280008000000 */
[----:B--2---:R-:W-:Y:S04]  /*1d020*/  STL [R1+0x25c], R3 ;  /* 0x00025c0301007387 */ /* 0x004fe80000100800 */
        /* <DEDUP_REMOVED lines=100> */
[----:B--2---:R-:W-:Y:S04]  /*1d670*/  STL [R1+0xeb8], R3 ;  /* 0x000eb80301007387 */ /* 0x004fe80000100800 */
[----:B------:R-:W0:Y:S01]  /*1d680*/  LDS.U8 R0, [R14+UR5+0xf30] ;  /* 0x000f30050e007984 */ /* 0x000e220008000000 */
[----:B------:R-:W2:Y:S03]  /*1d690*/  S2R R5, SR_TID.X ;  /* 0x0000000000057919 */ /* 0x000ea60000002100 */
[----:B-1----:R1:W-:Y:S01]  /*1d6a0*/  STL [R1+0xedc], R2 ;  /* 0x000edc0201007387 */ /* 0x0023e20000100800 */
[----:B------:R-:W-:Y:S06]  /*1d6b0*/  BAR.SYNC.DEFER_BLOCKING 0x0 ;  /* 0x0000000000007b1d */ /* 0x000fec0000010000 */
[----:B-1----:R-:W3:Y:S04]  /*1d6c0*/  LDL.LU R2, [R1+0x454] ;  /* 0x0004540001027983 */ /* 0x002ee80000300800 */
[----:B0-----:R-:W-:Y:S04]  /*1d6d0*/  STL [R1+0xecc], R0 ;  /* 0x000ecc0001007387 */ /* 0x001fe80000100800 */
[----:B---3--:R0:W-:Y:S04]  /*1d6e0*/  STL [R1+0x1174], R2 ;  /* 0x0011740201007387 */ /* 0x0081e80000100800 */
[----:B0-----:R-:W3:Y:S01]  /*1d6f0*/  LDL.LU R2, [R1+0x458] ;  /* 0x0004580001027983 */ /* 0x001ee20000300800 */
[----:B--2---:R-:W-:-:S03]  /*1d700*/  LOP3.LUT R14, R5, 0x7f, RZ, 0xc0, !PT ;  /* 0x0000007f050e7812 */ /* 0x004fc600078ec0ff */
[----:B---3--:R0:W-:Y:S04]  /*1d710*/  STL [R1+0x1178], R2 ;  /* 0x0011780201007387 */ /* 0x0081e80000100800 */
        /* <DEDUP_REMOVED lines=28> */
[----:B--2---:R0:W-:Y:S04]  /*1d8e0*/  STS.U8 [R14+UR5], R2 ;  /* 0x000000020e007988 */ /* 0x0041e80008000005 */
[----:B0-----:R-:W2:Y:S04]  /*1d8f0*/  LDL.LU R2, [R1+0x1178] ;  /* 0x0011780001027983 */ /* 0x001ea80000300800 */
[----:B--2---:R0:W-:Y:S04]  /*1d900*/  STS.U8 [R14+UR5+0x80], R2 ;  /* 0x000080020e007988 */ /* 0x0041e80008000005 */
[----:B0-----:R-:W2:Y:S04]  /*1d910*/  LDL.LU R2, [R1+0x1174] ;  /* 0x0011740001027983 */ /* 0x001ea80000300800 */
[----:B--2---:R0:W-:Y:S04]  /*1d920*/  STS.U8 [R14+UR5+0x800], R2 ;  /* 0x000800020e007988 */ /* 0x0041e80008000005 */
[----:B---3--:R1:W-:Y:S04]  /*1d930*/  STS.U8 [R14+UR5+0x880], R5 ;  /* 0x000880050e007988 */ /* 0x0083e80008000005 */
[----:B----4-:R2:W-:Y:S04]  /*1d940*/  STS.U8 [R14+UR5+0x1000], R15 ;  /* 0x0010000f0e007988 */ /* 0x0105e80008000005 */
[----:B0-----:R-:W3:Y:S04]  /*1d950*/  LDL.LU R2, [R1+0x1170] ;  /* 0x0011700001027983 */ /* 0x001ee80000300800 */
[----:B-1----:R-:W4:Y:S04]  /*1d960*/  LDL.LU R5, [R1+0x116c] ;  /* 0x00116c0001057983 */ /* 0x002f280000300800 */
[----:B--2---:R-:W2:Y:S04]  /*1d970*/  LDL.LU R15, [R1+0x44c] ;  /* 0x00044c00010f7983 */ /* 0x004ea80000300800 */
[----:B-----5:R-:W-:Y:S04]  /*1d980*/  STS.U8 [R14+UR5+0x1080], R0 ;  /* 0x001080000e007988 */ /* 0x020fe80008000005 */
[----:B------:R-:W-:Y:S04]  /*1d990*/  STS.U8 [R14+UR5+0x1800], R25 ;  /* 0x001800190e007988 */ /* 0x000fe80008000005 */
        /* <DEDUP_REMOVED lines=23> */
[----:B--2---:R0:W-:Y:S04]  /*1db10*/  STL [R1+0x1168], R15 ;  /* 0x0011680f01007387 */ /* 0x0041e80000100800 */
[----:B0-----:R-:W2:Y:S04]  /*1db20*/  LDL.LU R15, [R1+0x4b0] ;  /* 0x0004b000010f7983 */ /* 0x001ea80000300800 */
        /* <DEDUP_REMOVED lines=24> */
[----:B----4-:R0:W-:Y:S04]  /*1dcb0*/  STS.U8 [R14+UR5+0x7800], R5 ;  /* 0x007800050e007988 */ /* 0x0101e80008000005 */
[----:B---3--:R1:W-:Y:S04]  /*1dcc0*/  STS.U8 [R14+UR5+0x7880], R2 ;  /* 0x007880020e007988 */ /* 0x0083e80008000005 */
[----:B0-----:R-:W3:Y:S04]  /*1dcd0*/  LDL.LU R5, [R1+0x450] ;  /* 0x0004500001057983 */ /* 0x001ee80000300800 */
[----:B-1----:R-:W4:Y:S01]  /*1dce0*/  LDL.LU R2, [R1+0x4ac] ;  /* 0x0004ac0001027983 */ /* 0x002f220000300800 */
[----:B------:R-:W-:-:S05]  /*1dcf0*/  LOP3.LUT R0, R14, 0x10, RZ, 0x3c, !PT ;  /* 0x000000100e007812 */ /* 0x000fca00078e3cff */
[----:B--2---:R0:W-:Y:S04]  /*1dd00*/  STS.U8 [R0+UR5+0x100], R15 ;  /* 0x0001000f00007988 */ /* 0x0041e80008000005 */
[----:B-----5:R1:W-:Y:S04]  /*1dd10*/  STS.U8 [R0+UR5+0x1180], R27 ;  /* 0x0011801b00007988 */ /* 0x0203e80008000005 */
[----:B0-----:R-:W2:Y:S04]  /*1dd20*/  LDL.LU R15, [R1+0x1168] ;  /* 0x00116800010f7983 */ /* 0x001ea80000300800 */
[----:B-1----:R-:W5:Y:S04]  /*1dd30*/  LDL.LU R27, [R1+0x38] ;  /* 0x00003800011b7983 */ /* 0x002f680000300800 */
[----:B----4-:R0:W-:Y:S02]  /*1dd40*/  STS.U8 [R0+UR5+0x180], R2 ;  /* 0x0001800200007988 */ /* 0x0101e40008000005 */
[----:B0-----:R-:W-:-:S05]  /*1dd50*/  LOP3.LUT R2, R14, 0x20, RZ, 0x3c, !PT ;  /* 0x000000200e027812 */ /* 0x001fca00078e3cff */
[----:B------:R0:W-:Y:S04]  /*1dd60*/  STL [R1+0x115c], R2 ;  /* 0x00115c0201007387 */ /* 0x0001e80000100800 */
[----:B0-----:R-:W4:Y:S04]  /*1dd70*/  LDL.LU R2, [R1+0x2c] ;  /* 0x00002c0001027983 */ /* 0x001f280000300800 */
[----:B----4-:R0:W-:Y:S04]  /*1dd80*/  STL [R1+0x1160], R2 ;  /* 0x0011600201007387 */ /* 0x0101e80000100800 */
[----:B0-----:R-:W4:Y:S04]  /*1dd90*/  LDL.LU R2, [R1+0x30] ;  /* 0x0000300001027983 */ /* 0x001f280000300800 */
[----:B------:R-:W-:Y:S04]  /*1dda0*/  STS.U8 [R0+UR5+0x6180], R3 ;  /* 0x0061800300007988 */ /* 0x000fe80008000005 */
[----:B------:R-:W-:Y:S04]  /*1ddb0*/  STS.U8 [R0+UR5+0x6900], R4 ;  /* 0x0069000400007988 */ /* 0x000fe80008000005 */
[----:B------:R-:W-:Y:S04]  /*1ddc0*/  STS.U8 [R0+UR5+0x6980], R26 ;  /* 0x0069801a00007988 */ /* 0x000fe80008000005 */
[----:B-----5:R-:W-:Y:S04]  /*1ddd0*/  STS.U8 [R0+UR5+0x7100], R27 ;  /* 0x0071001b00007988 */ /* 0x020fe80008000005 */
[----:B---3--:R-:W-:Y:S04]  /*1dde0*/  STS.U8 [R0+UR5+0x900], R5 ;  /* 0x0009000500007988 */ /* 0x008fe80008000005 */
[----:B--2---:R-:W-:Y:S04]  /*1ddf0*/  STS.U8 [R0+UR5+0x980], R15 ;  /* 0x0009800f00007988 */ /* 0x004fe80008000005 */
[----:B------:R-:W-:Y:S04]  /*1de00*/  STS.U8 [R0+UR5+0x1100], R25 ;  /* 0x0011001900007988 */ /* 0x000fe80008000005 */
[----:B------:R-:W-:Y:S04]  /*1de10*/  STS.U8 [R0+UR5+0x1900], R24 ;  /* 0x0019001800007988 */ /* 0x000fe80008000005 */
[----:B------:R-:W-:Y:S04]  /*1de20*/  STS.U8 [R0+UR5+0x1980], R23 ;  /* 0x0019801700007988 */ /* 0x000fe80008000005 */
[----:B------:R-:W-:Y:S04]  /*1de30*/  STS.U8 [R0+UR5+0x2100], R21 ;  /* 0x0021001500007988 */ /* 0x000fe80008000005 */
[----:B------:R-:W-:Y:S04]  /*1de40*/  STS.U8 [R0+UR5+0x2180], R19 ;  /* 0x0021801300007988 */ /* 0x000fe80008000005 */
[----:B------:R-:W-:Y:S04]  /*1de50*/  STS.U8 [R0+UR5+0x2900], R17 ;  /* 0x0029001100007988 */ /* 0x000fe80008000005 */
[----:B------:R-:W-:Y:S04]  /*1de60*/  STS.U8 [R0+UR5+0x2980], R13 ;  /* 0x0029800d00007988 */ /* 0x000fe80008000005 */
[----:B----4-:R0:W-:Y:S04]  /*1de70*/  STL [R1+0x1164], R2 ;  /* 0x0011640201007387 */ /* 0x0101e80000100800 */
[----:B0-----:R-:W2:Y:S04]  /*1de80*/  LDL.LU R2, [R1+0x34] ;  /* 0x0000340001027983 */ /* 0x001ea80000300800 */
        /* <DEDUP_REMOVED lines=14> */
[----:B------:R0:W-:Y:S04]  /*1df70*/  STS.U8 [R0+UR5+0x3100], R12 ;  /* 0x0031000c00007988 */ /* 0x0001e80008000005 */
[----:B------:R-:W5:Y:S04]  /*1df80*/  LDL.LU R13, [R1+0x288] ;  /* 0x00028800010d7983 */ /* 0x000f680000300800 */
[----:B------:R1:W-:Y:S04]  /*1df90*/  STS.U8 [R0+UR5+0x3180], R11 ;  /* 0x0031800b00007988 */ /* 0x0003e80008000005 */
[----:B------:R1:W-:Y:S04]  /*1dfa0*/  STS.U8 [R0+UR5+0x3900], R10 ;  /* 0x0039000a00007988 */ /* 0x0003e80008000005 */
[----:B------:R1:W-:Y:S04]  /*1dfb0*/  STS.U8 [R0+UR5+0x3980], R9 ;  /* 0x0039800900007988 */ /* 0x0003e80008000005 */
[----:B------:R1:W-:Y:S04]  /*1dfc0*/  STS.U8 [R0+UR5+0x4100], R8 ;  /* 0x0041000800007988 */ /* 0x0003e80008000005 */
[----:B------:R1:W-:Y:S04]  /*1dfd0*/  STS.U8 [R0+UR5+0x4180], R7 ;  /* 0x0041800700007988 */ /* 0x0003e80008000005 */
[----:B0-----:R-:W5:Y:S04]  /*1dfe0*/  LDL.LU R12, [R1+0x284] ;  /* 0x00028400010c7983 */ /* 0x001f680000300800 */
[----:B-1----:R-:W5:Y:S04]  /*1dff0*/  LDL.LU R11, [R1+0x228] ;  /* 0x00022800010b7983 */ /* 0x002f680000300800 */
        /* <DEDUP_REMOVED lines=17> */
[----:B0-----:R-:W5:Y:S04]  /*1e110*/  LDL.LU R29, [R1+0xc] ;  /* 0x00000c00011d7983 */ /* 0x001f680000300800 */
[----:B--2---:R0:W-:Y:S04]  /*1e120*/  STS.U8 [R0+UR5+0x7180], R2 ;  /* 0x0071800200007988 */ /* 0x0041e80008000005 */
[----:B0-----:R-:W2:Y:S04]  /*1e130*/  LDL.LU R2, [R1+0x1164] ;  /* 0x0011640001027983 */ /* 0x001ea80000300800 */
[----:B--2---:R0:W-:Y:S04]  /*1e140*/  STS.U8 [R0+UR5+0x7900], R2 ;  /* 0x0079000200007988 */ /* 0x0041e80008000005 */
[----:B0-----:R-:W2:Y:S04]  /*1e150*/  LDL.LU R2, [R1+0x1160] ;  /* 0x0011600001027983 */ /* 0x001ea80000300800 */
[----:B--2---:R0:W-:Y:S04]  /*1e160*/  STS.U8 [R0+UR5+0x7980], R2 ;  /* 0x0079800200007988 */ /* 0x0041e80008000005 */
[----:B0-----:R-:W3:Y:S04]  /*1e170*/  LDL.LU R2, [R1+0x115c] ;  /* 0x00115c0001027983 */ /* 0x001ee80000300800 */
[----:B------:R-:W2:Y:S04]  /*1e180*/  LDL.LU R0, [R1+0x404] ;  /* 0x0004040001007983 */ /* 0x000ea80000300800 */
[----:B---3--:R0:W-:Y:S04]  /*1e190*/  STS.U8 [R2+UR5+0x200], R14 ;  /* 0x0002000e02007988 */ /* 0x0081e80008000005 */
[----:B----4-:R1:W-:Y:S04]  /*1e1a0*/  STS.U8 [R2+UR5+0x280], R3 ;  /* 0x0002800302007988 */ /* 0x0103e80008000005 */
[----:B-----5:R3:W-:Y:S04]  /*1e1b0*/  STS.U8 [R2+UR5+0xa00], R4 ;  /* 0x000a000402007988 */ /* 0x0207e80008000005 */
[----:B------:R4:W-:Y:S04]  /*1e1c0*/  STS.U8 [R2+UR5+0xa80], R26 ;  /* 0x000a801a02007988 */ /* 0x0009e80008000005 */
[----:B------:R5:W-:Y:S04]  /*1e1d0*/  STS.U8 [R2+UR5+0x1200], R27 ;  /* 0x0012001b02007988 */ /* 0x000be80008000005 */
[----:B------:R2:W-:Y:S04]  /*1e1e0*/  STS.U8 [R2+UR5+0x5200], R7 ;  /* 0x0052000702007988 */ /* 0x0005e80008000005 */
[----:B0-----:R-:W2:Y:S04]  /*1e1f0*/  LDL.LU R14, [R1+0x1158] ;  /* 0x00115800010e7983 */ /* 0x001ea80000300800 */
[----:B-1----:R-:W2:Y:S04]  /*1e200*/  LDL.LU R3, [R1+0x1154] ;  /* 0x0011540001037983 */ /* 0x002ea80000300800 */
[----:B---3--:R-:W3:Y:S04]  /*1e210*/  LDL.LU R4, [R1+0x1150] ;  /* 0x0011500001047983 */ /* 0x008ee80000300800 */
[----:B----4-:R-:W4:Y:S04]  /*1e220*/  LDL.LU R26, [R1+0x114c] ;  /* 0x00114c00011a7983 */ /* 0x010f280000300800 */
[----:B-----5:R-:W5:Y:S04]  /*1e230*/  LDL.LU R27, [R1+0x1148] ;  /* 0x00114800011b7983 */ /* 0x020f680000300800 */
[----:B--2---:R-:W2:Y:S04]  /*1e240*/  LDL.LU R7, [R1+0x49c] ;  /* 0x00049c0001077983 */ /* 0x004ea80000300800 */
        /* <DEDUP_REMOVED lines=27> */
[----:B------:R0:W-:Y:S04]  /*1e400*/  STS.U8 [R2+UR5+0x4200], R11 ;  /* 0x0042000b02007988 */ /* 0x0001e80008000005 */
[----:B------:R-:W2:Y:S04]  /*1e410*/  LDL.LU R12, [R1+0x1dc] ;  /* 0x0001dc00010c7983 */ /* 0x000ea80000300800 */
[----:B------:R1:W-:Y:S04]  /*1e420*/  STS.U8 [R2+UR5+0x4280], R10 ;  /* 0x0042800a02007988 */ /* 0x0003e80008000005 */
[----:B------:R3:W-:Y:S04]  /*1e430*/  STS.U8 [R2+UR5+0x4a00], R9 ;  /* 0x004a000902007988 */ /* 0x0007e80008000005 */
        /* <DEDUP_REMOVED lines=8> */
[----:B------:R0:W-:Y:S04]  /*1e4c0*/  STS.U8 [R2+UR5+0x6a00], R28 ;  /* 0x006a001c02007988 */ /* 0x0001e80008000005 */
[----:B------:R-:W3:Y:S04]  /*1e4d0*/  LDL.LU R18, [R1+0xf4] ;  /* 0x0000f40001127983 */ /* 0x000ee80000300800 */
[----:B------:R-:W-:Y:S04]  /*1e4e0*/  STS.U8 [R2+UR5+0x1280], R0 ;  /* 0x0012800002007988 */ /* 0x000fe80008000005 */
[----:B------:R1:W-:Y:S04]  /*1e4f0*/  STS.U8 [R2+UR5+0x6a80], R29 ;  /* 0x006a801d02007988 */ /* 0x0003e80008000005 */
[----:B------:R1:W-:Y:S04]  /*1e500*/  STS.U8 [R2+UR5+0x7200], R27 ;  /* 0x0072001b02007988 */ /* 0x0003e80008000005 */
[----:B------:R1:W-:Y:S04]  /*1e510*/  STS.U8 [R2+UR5+0x7280], R26 ;  /* 0x0072801a02007988 */ /* 0x0003e80008000005 */
[----:B------:R1:W-:Y:S04]  /*1e520*/  STS.U8 [R2+UR5+0x7a00], R4 ;  /* 0x007a000402007988 */ /* 0x0003e80008000005 */
[----:B0-----:R-:W4:Y:S04]  /*1e530*/  LDL.LU R28, [R1+0x18] ;  /* 0x00001800011c7983 */ /* 0x001f280000300800 */
[----:B-1----:R-:W4:Y:S01]  /*1e540*/  LDL.LU R29, [R1+0x14] ;  /* 0x00001400011d7983 */ /* 0x002f220000300800 */
[----:B------:R-:W-:-:S03]  /*1e550*/  LOP3.LUT R0, R14, 0x30, RZ, 0x3c, !PT ;  /* 0x000000300e007812 */ /* 0x000fc600078e3cff */
[----:B------:R-:W4:Y:S04]  /*1e560*/  LDL.LU R27, [R1+0x35c] ;  /* 0x00035c00011b7983 */ /* 0x000f280000300800 */
[----:B------:R-:W4:Y:S04]  /*1e570*/  LDL.LU R26, [R1+0x360] ;  /* 0x00036000011a7983 */ /* 0x000f280000300800 */
[----:B------:R-:W4:Y:S04]  /*1e580*/  LDL.LU R4, [R1+0x39c] ;  /* 0x00039c0001047983 */ /* 0x000f280000300800 */
[----:B------:R0:W-:Y:S04]  /*1e590*/  STS.U8 [R2+UR5+0x7a80], R3 ;  /* 0x007a800302007988 */ /* 0x0001e80008000005 */
[----:B0-----:R-:W4:Y:S04]  /*1e5a0*/  LDL.LU R3, [R1+0x3fc] ;  /* 0x0003fc0001037983 */ /* 0x001f280000300800 */
[----:B------:R-:W4:Y:S04]  /*1e5b0*/  LDL.LU R2, [R1+0x3a0] ;  /* 0x0003a00001027983 */ /* 0x000f280000300800 */
[----:B--2---:R0:W-:Y:S04]  /*1e5c0*/  STS.U8 [R0+UR5+0x300], R7 ;  /* 0x0003000700007988 */ /* 0x0041e80008000005 */
[----:B0-----:R-:W2:Y:S04]  /*1e5d0*/  LDL.LU R7, [R1+0x1144] ;  /* 0x0011440001077983 */ /* 0x001ea80000300800 */
[----:B------:R-:W-:Y:S04]  /*1e5e0*/  STS.U8 [R0+UR5+0xb00], R6 ;  /* 0x000b000600007988 */ /* 0x000fe80008000005 */
[----:B------:R-:W-:Y:S04]  /*1e5f0*/  STS.U8 [R0+UR5+0xb80], R20 ;  /* 0x000b801400007988 */ /* 0x000fe80008000005 */
[----:B------:R-:W-:Y:S04]  /*1e600*/  STS.U8 [R0+UR5+0x1300], R22 ;  /* 0x0013001600007988 */ /* 0x000fe80008000005 */
[----:B------:R-:W-:Y:S04]  /*1e610*/  STS.U8 [R0+UR5+0x4300], R19 ;  /* 0x0043001300007988 */ /* 0x000fe80008000005 */
[----:B--2---:R0:W-:Y:S04]  /*1e620*/  STS.U8 [R0+UR5+0x380], R7 ;  /* 0x0003800700007988 */ /* 0x0041e80008000005 */
[----:B0-----:R-:W2:Y:S04]  /*1e630*/  LDL.LU R7, [R1+0x1140] ;  /* 0x0011400001077983 */ /* 0x001ea80000300800 */
[----:B------:R-:W2:Y:S04]  /*1e640*/  LDL.LU R6, [R1+0x113c] ;  /* 0x00113c0001067983 */ /* 0x000ea80000300800 */
[----:B------:R-:W2:Y:S04]  /*1e650*/  LDL.LU R20, [R1+0x1138] ;  /* 0x0011380001147983 */ /* 0x000ea80000300800 */
[----:B------:R-:W2:Y:S04]  /*1e660*/  LDL.LU R22, [R1+0x1134] ;  /* 0x0011340001167983 */ /* 0x000ea80000300800 */
[----:B------:R-:W2:Y:S04]  /*1e670*/  LDL.LU R19, [R1+0x48c] ;  /* 0x00048c0001137983 */ /* 0x000ea80000300800 */
[----:B------:R-:W-:Y:S04]  /*1e680*/  STS.U8 [R0+UR5+0x4380], R17 ;  /* 0x0043801100007988 */ /* 0x000fe80008000005 */
[----:B-----5:R-:W-:Y:S04]  /*1e690*/  STS.U8 [R0+UR5+0x6300], R16 ;  /* 0x0063001000007988 */ /* 0x020fe80008000005 */
[----:B---3--:R-:W-:Y:S04]  /*1e6a0*/  STS.U8 [R0+UR5+0x6380], R18 ;  /* 0x0063801200007988 */ /* 0x008fe80008000005 */
[----:B----4-:R-:W-:Y:S04]  /*1e6b0*/  STS.U8 [R0+UR5+0x1380], R3 ;  /* 0x0013800300007988 */ /* 0x010fe80008000005 */
        /* <DEDUP_REMOVED lines=37> */
[----:B------:R-:W-:Y:S04]  /*1e910*/  STS.U8 [R0+UR5+0x1b00], R2 ;  /* 0x001b000200007988 */ /* 0x000fe80008000005 */
[----:B------:R1:W-:Y:S04]  /*1e920*/  STS.U8 [R0+UR5+0x6b80], R29 ;  /* 0x006b801d00007988 */ /* 0x0003e80008000005 */
[----:B------:R1:W-:Y:S04]  /*1e930*/  STS.U8 [R0+UR5+0x7300], R22 ;  /* 0x0073001600007988 */ /* 0x0003e80008000005 */
[----:B------:R1:W-:Y:S04]  /*1e940*/  STS.U8 [R0+UR5+0x7380], R20 ;  /* 0x0073801400007988 */ /* 0x0003e80008000005 */
[----:B------:R1:W-:Y:S04]  /*1e950*/  STS.U8 [R0+UR5+0x7b00], R6 ;  /* 0x007b000600007988 */ /* 0x0003e80008000005 */
[----:B0-----:R-:W5:Y:S04]  /*1e960*/  LDL.LU R28, [R1+0x20] ;  /* 0x00002000011c7983 */ /* 0x001f680000300800 */
[----:B-1----:R-:W5:Y:S01]  /*1e970*/  LDL.LU R29, [R1+0x1c] ;  /* 0x00001c00011d7983 */ /* 0x002f620000300800 */
[----:B------:R-:W-:-:S03]  /*1e980*/  LOP3.LUT R2, R14, 0x40, RZ, 0x3c, !PT ;  /* 0x000000400e027812 */ /* 0x000fc600078e3cff */
[----:B------:R-:W5:Y:S04]  /*1e990*/  LDL.LU R22, [R1+0x354] ;  /* 0x0003540001167983 */ /* 0x000f680000300800 */
[----:B------:R-:W5:Y:S04]  /*1e9a0*/  LDL.LU R20, [R1+0x358] ;  /* 0x0003580001147983 */ /* 0x000f680000300800 */
[----:B------:R-:W5:Y:S04]  /*1e9b0*/  LDL.LU R6, [R1+0x394] ;  /* 0x0003940001067983 */ /* 0x000f680000300800 */
[----:B------:R0:W-:Y:S04]  /*1e9c0*/  STS.U8 [R0+UR5+0x7b80], R7 ;  /* 0x007b800700007988 */ /* 0x0001e80008000005 */
[----:B0-----:R-:W5:Y:S04]  /*1e9d0*/  LDL.LU R7, [R1+0x3f4] ;  /* 0x0003f40001077983 */ /* 0x001f680000300800 */
[----:B------:R-:W5:Y:S04]  /*1e9e0*/  LDL.LU R0, [R1+0x398] ;  /* 0x0003980001007983 */ /* 0x000f680000300800 */
[----:B--2---:R0:W-:Y:S04]  /*1e9f0*/  STS.U8 [R2+UR5+0x400], R19 ;  /* 0x0004001302007988 */ /* 0x0041e80008000005 */
[----:B0-----:R-:W2:Y:S04]  /*1ea00*/  LDL.LU R19, [R1+0x1130] ;  /* 0x0011300001137983 */ /* 0x001ea80000300800 */
[----:B---3--:R-:W-:Y:S04]  /*1ea10*/  STS.U8 [R2+UR5+0xc00], R17 ;  /* 0x000c001102007988 */ /* 0x008fe80008000005 */
[----:B----4-:R-:W-:Y:S04]  /*1ea20*/  STS.U8 [R2+UR5+0xc80], R16 ;  /* 0x000c801002007988 */ /* 0x010fe80008000005 */
[----:B-----5:R-:W-:Y:S04]  /*1ea30*/  STS.U8 [R2+UR5+0x1400], R18 ;  /* 0x0014001202007988 */ /* 0x020fe80008000005 */
[----:B------:R-:W-:Y:S04]  /*1ea40*/  STS.U8 [R2+UR5+0x4c00], R23 ;  /* 0x004c001702007988 */ /* 0x000fe80008000005 */
[----:B--2---:R0:W-:Y:S04]  /*1ea50*/  STS.U8 [R2+UR5+0x480], R19 ;  /* 0x0004801302007988 */ /* 0x0041e80008000005 */
[----:B0-----:R-:W2:Y:S04]  /*1ea60*/  LDL.LU R19, [R1+0x112c] ;  /* 0x00112c0001137983 */ /* 0x001ea80000300800 */
[----:B------:R-:W3:Y:S04]  /*1ea70*/  LDL.LU R17, [R1+0x1128] ;  /* 0x0011280001117983 */ /* 0x000ee80000300800 */
[----:B------:R-:W4:Y:S04]  /*1ea80*/  LDL.LU R16, [R1+0x1124] ;  /* 0x0011240001107983 */ /* 0x000f280000300800 */
[----:B------:R-:W5:Y:S04]  /*1ea90*/  LDL.LU R18, [R1+0x1120] ;  /* 0x0011200001127983 */ /* 0x000f680000300800 */
[----:B------:R-:W2:Y:S04]  /*1eaa0*/  LDL.LU R23, [R1+0x478] ;  /* 0x0004780001177983 */ /* 0x000ea80000300800 */
        /* <DEDUP_REMOVED lines=68> */
[----:B------:R-:W-:Y:S04]  /*1eef0*/  STS.U8 [R0+UR5+0x5580], R24 ;  /* 0x0055801800007988 */ /* 0x000fe80008000005 */
[----:B---3--:R-:W-:Y:S04]  /*1ef00*/  STS.U8 [R0+UR5+0x5d00], R13 ;  /* 0x005d000d00007988 */ /* 0x008fe80008000005 */
[----:B----4-:R-:W-:Y:S04]  /*1ef10*/  STS.U8 [R0+UR5+0x5d80], R12 ;  /* 0x005d800c00007988 */ /* 0x010fe80008000005 */
        /* <DEDUP_REMOVED lines=43> */
[----:B-1----:R-:W5:Y:S01]  /*1f1d0*/  LDL.LU R5, [R1] ;  /* 0x0000000001057983 */ /* 0x002f620000300800 */
        /* <DEDUP_REMOVED lines=18> */
[----:B--2---:R0:W-:Y:S04]  /*1f300*/  STS.U8 [R2+UR5+0x680], R15 ;  /* 0x0006800f02007988 */ /* 0x0041e80008000005 */
[----:B0-----:R-:W2:Y:S04]  /*1f310*/  LDL.LU R15, [R1+0x1104] ;  /* 0x00110400010f7983 */ /* 0x001ea80000300800 */
[----:B------:R-:W3:Y:S04]  /*1f320*/  LDL.LU R25, [R1+0x1100] ;  /* 0x0011000001197983 */ /* 0x000ee80000300800 */
[----:B------:R-:W4:Y:S04]  /*1f330*/  LDL.LU R24, [R1+0x10fc] ;  /* 0x0010fc0001187983 */ /* 0x000f280000300800 */
[----:B------:R-:W5:Y:S04]  /*1f340*/  LDL.LU R13, [R1+0x10f8] ;  /* 0x0010f800010d7983 */ /* 0x000f680000300800 */
[----:B------:R-:W2:Y:S04]  /*1f350*/  LDL.LU R12, [R1+0x10f4] ;  /* 0x0010f400010c7983 */ /* 0x000ea80000300800 */
[----:B------:R-:W5:Y:S04]  /*1f360*/  LDL.LU R11, [R1+0x10f0] ;  /* 0x0010f000010b7983 */ /* 0x000f680000300800 */
[----:B------:R-:W2:Y:S04]  /*1f370*/  LDL.LU R10, [R1+0x10ec] ;  /* 0x0010ec00010a7983 */ /* 0x000ea80000300800 */
[----:B------:R-:W2:Y:S04]  /*1f380*/  LDL.LU R28, [R1+0x10e8] ;  /* 0x0010e800011c7983 */ /* 0x000ea80000300800 */
[----:B------:R0:W-:Y:S04]  /*1f390*/  STS.U8 [R2+UR5+0x6680], R29 ;  /* 0x0066801d02007988 */ /* 0x0001e80008000005 */
[----:B------:R1:W-:Y:S04]  /*1f3a0*/  STS.U8 [R2+UR5+0x2680], R23 ;  /* 0x0026801702007988 */ /* 0x0003e80008000005 */
[----:B------:R1:W-:Y:S04]  /*1f3b0*/  STS.U8 [R2+UR5+0x2e00], R0 ;  /* 0x002e000002007988 */ /* 0x0003e80008000005 */
[----:B------:R1:W-:Y:S04]  /*1f3c0*/  STS.U8 [R2+UR5+0x5e80], R4 ;  /* 0x005e800402007988 */ /* 0x0003e80008000005 */
[----:B------:R1:W-:Y:S04]  /*1f3d0*/  STS.U8 [R2+UR5+0x6e80], R5 ;  /* 0x006e800502007988 */ /* 0x0003e80008000005 */
[----:B0-----:R-:W2:Y:S04]  /*1f3e0*/  LDL.LU R29, [R1+0x464] ;  /* 0x00046400011d7983 */ /* 0x001ea80000300800 */
[----:B------:R-:W2:Y:S04]  /*1f3f0*/  LDL.LU R7, [R1+0x380] ;  /* 0x0003800001077983 */ /* 0x000ea80000300800 */
[----:B------:R-:W2:Y:S04]  /*1f400*/  LDL.LU R6, [R1+0x37c] ;  /* 0x00037c0001067983 */ /* 0x000ea80000300800 */
[----:B-1----:R-:W2:Y:S04]  /*1f410*/  LDL.LU R23, [R1+0x340] ;  /* 0x0003400001177983 */ /* 0x002ea80000300800 */
        /* <DEDUP_REMOVED lines=24> */
[----:B------:R-:W2:Y:S01]  /*1f5a0*/  LDL.LU R26, [R1+0x15c] ;  /* 0x00015c00011a7983 */ /* 0x000ea20000300800 */
[----:B------:R-:W-:-:S03]  /*1f5b0*/  LOP3.LUT R9, R14, 0x70, RZ, 0x3c, !PT ;  /* 0x000000700e097812 */ /* 0x000fc600078e3cff */
[----:B------:R-:W2:Y:S04]  /*1f5c0*/  LDL.LU R27, [R1+0x120] ;  /* 0x00012000011b7983 */ /* 0x000ea80000300800 */
[----:B------:R-:W2:Y:S04]  /*1f5d0*/  LDL.LU R14, [R1+0x11c] ;  /* 0x00011c00010e7983 */ /* 0x000ea80000300800 */
[----:B---3--:R-:W-:Y:S04]  /*1f5e0*/  STS.U8 [R2+UR5+0x7e80], R25 ;  /* 0x007e801902007988 */ /* 0x008fe80008000005 */
[----:B----4-:R-:W-:Y:S04]  /*1f5f0*/  STS.U8 [R2+UR5+0x7e00], R24 ;  /* 0x007e001802007988 */ /* 0x010fe80008000005 */
[----:B-----5:R-:W-:Y:S04]  /*1f600*/  STS.U8 [R2+UR5+0x7680], R11 ;  /* 0x0076800b02007988 */ /* 0x020fe80008000005 */
[----:B--2---:R0:W-:Y:S04]  /*1f610*/  STS.U8 [R2+UR5+0x7600], R10 ;  /* 0x0076000a02007988 */ /* 0x0041e80008000005 */
[----:B0-----:R-:W2:Y:S04]  /*1f620*/  LDL.LU R10, [R1+0x3c8] ;  /* 0x0003c800010a7983 */ /* 0x001ea80000300800 */
[----:B------:R-:W3:Y:S04]  /*1f630*/  LDL.LU R11, [R1+0x3d8] ;  /* 0x0003d800010b7983 */ /* 0x000ee80000300800 */
[----:B------:R-:W4:Y:S04]  /*1f640*/  LDL.LU R24, [R1+0x41c] ;  /* 0x00041c0001187983 */ /* 0x000f280000300800 */
[----:B------:R-:W5:Y:S04]  /*1f650*/  LDL.LU R25, [R1+0x45c] ;  /* 0x00045c0001197983 */ /* 0x000f680000300800 */
[----:B------:R-:W3:Y:S04]  /*1f660*/  LDL.LU R2, [R1+0x420] ;  /* 0x0004200001027983 */ /* 0x000ee80000300800 */
[----:B------:R0:W-:Y:S04]  /*1f670*/  STS.U8 [R9+UR5+0x700], R29 ;  /* 0x0007001d09007988 */ /* 0x0001e80008000005 */
[----:B------:R1:W-:Y:S04]  /*1f680*/  STS.U8 [R9+UR5+0x1f00], R7 ;  /* 0x001f000709007988 */ /* 0x0003e80008000005 */
[----:B0-----:R-:W4:Y:S04]  /*1f690*/  LDL.LU R29, [R1+0x10e4] ;  /* 0x0010e400011d7983 */ /* 0x001f280000300800 */
[----:B-1----:R-:W4:Y:S04]  /*1f6a0*/  LDL.LU R7, [R1+0xa8] ;  /* 0x0000a80001077983 */ /* 0x002f280000300800 */
[----:B--2---:R-:W-:Y:S04]  /*1f6b0*/  STS.U8 [R9+UR5+0x1780], R10 ;  /* 0x0017800a09007988 */ /* 0x004fe80008000005 */
[----:B-----5:R-:W-:Y:S04]  /*1f6c0*/  STS.U8 [R9+UR5+0x780], R25 ;  /* 0x0007801909007988 */ /* 0x020fe80008000005 */
[----:B---3--:R-:W-:Y:S04]  /*1f6d0*/  STS.U8 [R9+UR5+0xf00], R2 ;  /* 0x000f000209007988 */ /* 0x008fe80008000005 */
[----:B----4-:R-:W-:Y:S04]  /*1f6e0*/  STS.U8 [R9+UR5+0xf80], R24 ;  /* 0x000f801809007988 */ /* 0x010fe80008000005 */
[----:B------:R-:W-:Y:S04]  /*1f6f0*/  STS.U8 [R9+UR5+0x1700], R11 ;  /* 0x0017000b09007988 */ /* 0x000fe80008000005 */
[----:B------:R0:W-:Y:S04]  /*1f700*/  STS.U8 [R9+UR5+0x1f80], R6 ;  /* 0x001f800609007988 */ /* 0x0001e80008000005 */
[----:B------:R1:W-:Y:S04]  /*1f710*/  STS.U8 [R9+UR5+0x2f00], R4 ;  /* 0x002f000409007988 */ /* 0x0003e80008000005 */
[----:B------:R2:W-:Y:S04]  /*1f720*/  STS.U8 [R9+UR5+0x2f80], R5 ;  /* 0x002f800509007988 */ /* 0x0005e80008000005 */
[----:B------:R3:W-:Y:S04]  /*1f730*/  STS.U8 [R9+UR5+0x3700], R16 ;  /* 0x0037001009007988 */ /* 0x0007e80008000005 */
[----:B------:R4:W-:Y:S04]  /*1f740*/  STS.U8 [R9+UR5+0x4780], R18 ;  /* 0x0047801209007988 */ /* 0x0009e80008000005 */
[----:B0-----:R-:W5:Y:S04]  /*1f750*/  LDL.LU R6, [R1+0xa4] ;  /* 0x0000a40001067983 */ /* 0x001f680000300800 */
[----:B-1----:R-:W5:Y:S04]  /*1f760*/  LDL.LU R4, [R1+0x4bc] ;  /* 0x0004bc0001047983 */ /* 0x002f680000300800 */
[----:B--2---:R-:W2:Y:S04]  /*1f770*/  LDL.LU R5, [R1+0x4b8] ;  /* 0x0004b80001057983 */ /* 0x004ea80000300800 */
[----:B---3--:R-:W3:Y:S04]  /*1f780*/  LDL R16, [R1+0xa0] ;  /* 0x0000a00001107983 */ /* 0x008ee80000100800 */
[----:B----4-:R-:W4:Y:S04]  /*1f790*/  LDL.LU R18, [R1+0x58] ;  /* 0x0000580001127983 */ /* 0x010f280000300800 */
[----:B------:R0:W-:Y:S04]  /*1f7a0*/  STS.U8 [R9+UR5+0x4f00], R20 ;  /* 0x004f001409007988 */ /* 0x0001e80008000005 */
[----:B------:R1:W-:Y:S04]  /*1f7b0*/  STS.U8 [R9+UR5+0x4f80], R22 ;  /* 0x004f801609007988 */ /* 0x0003e80008000005 */
[----:B----4-:R-:W-:Y:S04]  /*1f7c0*/  STL [R1+0x10d8], R18 ;  /* 0x0010d81201007387 */ /* 0x010fe80000100800 */
[----:B0-----:R-:W4:Y:S04]  /*1f7d0*/  LDL.LU R20, [R1+0x54] ;  /* 0x0000540001147983 */ /* 0x001f280000300800 */
[----:B-1----:R-:W4:Y:S04]  /*1f7e0*/  LDL.LU R22, [R1+0x50] ;  /* 0x0000500001167983 */ /* 0x002f280000300800 */
[----:B------:R0:W-:Y:S04]  /*1f7f0*/  STS.U8 [R9+UR5+0x5700], R3 ;  /* 0x0057000309007988 */ /* 0x0001e80008000005 */
[----:B------:R1:W-:Y:S04]  /*1f800*/  STS.U8 [R9+UR5+0x5780], R26 ;  /* 0x0057801a09007988 */ /* 0x0003e80008000005 */
[----:B------:R1:W-:Y:S04]  /*1f810*/  STS.U8 [R9+UR5+0x5f00], R27 ;  /* 0x005f001b09007988 */ /* 0x0003e80008000005 */
[----:B------:R1:W-:Y:S04]  /*1f820*/  STS.U8 [R9+UR5+0x5f80], R14 ;  /* 0x005f800e09007988 */ /* 0x0003e80008000005 */
[----:B------:R-:W-:Y:S04]  /*1f830*/  STS.U8 [R9+UR5+0x2700], R23 ;  /* 0x0027001709007988 */ /* 0x000fe80008000005 */
[----:B------:R-:W-:Y:S04]  /*1f840*/  STS.U8 [R9+UR5+0x2780], R0 ;  /* 0x0027800009007988 */ /* 0x000fe80008000005 */
[----:B------:R-:W-:Y:S04]  /*1f850*/  STS.U8 [R9+UR5+0x3780], R21 ;  /* 0x0037801509007988 */ /* 0x000fe80008000005 */
[----:B------:R-:W-:Y:S04]  /*1f860*/  STS.U8 [R9+UR5+0x3f00], R8 ;  /* 0x003f000809007988 */ /* 0x000fe80008000005 */
[----:B------:R-:W-:Y:S04]  /*1f870*/  STS.U8 [R9+UR5+0x3f80], R19 ;  /* 0x003f801309007988 */ /* 0x000fe80008000005 */
[----:B------:R-:W-:Y:S04]  /*1f880*/  STS.U8 [R9+UR5+0x4700], R17 ;  /* 0x0047001109007988 */ /* 0x000fe80008000005 */
[----:B------:R-:W-:Y:S04]  /*1f890*/  STS.U8 [R9+UR5+0x6700], R7 ;  /* 0x0067000709007988 */ /* 0x000fe80008000005 */
[----:B-----5:R-:W-:Y:S04]  /*1f8a0*/  STS.U8 [R9+UR5+0x6780], R6 ;  /* 0x0067800609007988 */ /* 0x020fe80008000005 */
[----:B------:R-:W-:Y:S04]  /*1f8b0*/  STS.U8 [R9+UR5+0x6f00], R29 ;  /* 0x006f001d09007988 */ /* 0x000fe80008000005 */
[----:B------:R-:W-:Y:S04]  /*1f8c0*/  STS.U8 [R9+UR5+0x6f80], R28 ;  /* 0x006f801c09007988 */ /* 0x000fe80008000005 */
[----:B------:R-:W-:Y:S04]  /*1f8d0*/  STS.U8 [R9+UR5+0x7700], R12 ;  /* 0x0077000c09007988 */ /* 0x000fe80008000005 */
[----:B------:R-:W-:Y:S04]  /*1f8e0*/  STS.U8 [R9+UR5+0x7780], R13 ;  /* 0x0077800d09007988 */ /* 0x000fe80008000005 */
[----:B------:R-:W-:Y:S04]  /*1f8f0*/  STS.U8 [R9+UR5+0x7f00], R4 ;  /* 0x007f000409007988 */ /* 0x000fe80008000005 */
[----:B--2---:R-:W-:Y:S01]  /*1f900*/  STS.U8 [R9+UR5+0x7f80], R5 ;  /* 0x007f800509007988 */ /* 0x004fe20008000005 */
[----:B------:R-:W-:Y:S06]  /*1f910*/  BAR.SYNC.DEFER_BLOCKING 0x0 ;  /* 0x0000000000007b1d */ /* 0x000fec0000010000 */
[----:B---3--:R-:W-:Y:S04]  /*1f920*/  LDSM.16.M88.4 R4, [R16+UR5] ;  /* 0x000000051004783b */ /* 0x008fe80008000200 */
[----:B----4-:R-:W-:Y:S04]  /*1f930*/  STL [R1+0x10e0], R22 ;  /* 0x0010e01601007387 */ /* 0x010fe80000100800 */
[----:B------:R-:W-:Y:S04]  /*1f940*/  STL [R1+0x10dc], R20 ;  /* 0x0010dc1401007387 */ /* 0x000fe80000100800 */
[----:B0-----:R-:W2:Y:S04]  /*1f950*/  LDL.LU R3, [R1+0x4c] ;  /* 0x00004c0001037983 */ /* 0x001ea80000300800 */
[----:B-1----:R-:W3:Y:S04]  /*1f960*/  LDL.LU R26, [R1+0x48] ;  /* 0x00004800011a7983 */ /* 0x002ee80000300800 */
[----:B------:R-:W3:Y:S04]  /*1f970*/  LDL.LU R27, [R1+0x44] ;  /* 0x00004400011b7983 */ /* 0x000ee80000300800 */
[----:B------:R-:W4:Y:S04]  /*1f980*/  LDL.LU R14, [R1+0x40] ;  /* 0x00004000010e7983 */ /* 0x000f280000300800 */
[----:B------:R-:W5:Y:S04]  /*1f990*/  LDL.LU R11, [R1+0xfc] ;  /* 0x0000fc00010b7983 */ /* 0x000f680000300800 */
[----:B------:R-:W0:Y:S02]  /*1f9a0*/  LDSM.16.M88.4 R20, [R16+UR5+0x2000] ;  /* 0x002000051014783b */ /* 0x000e240008000200 */
[----:B0-----:R-:W-:-:S02]  /*1f9b0*/  IMAD.MOV.U32 R25, RZ, RZ, R20 ;  /* 0x000000ffff197224 */ /* 0x001fc400078e0014 */
[----:B------:R-:W-:Y:S01]  /*1f9c0*/  IMAD.MOV.U32 R9, RZ, RZ, R21 ;  /* 0x000000ffff097224 */ /* 0x000fe200078e0015 */
[----:B-----5:R-:W-:Y:S04]  /*1f9d0*/  STL [R1+0x10d0], R11 ;  /* 0x0010d00b01007387 */ /* 0x020fe80000100800 */
[----:B------:R-:W-:Y:S04]  /*1f9e0*/  STL [R1+0x10b4], R6 ;  /* 0x0010b40601007387 */ /* 0x000fe80000100800 */
[----:B------:R-:W-:Y:S04]  /*1f9f0*/  STL [R1+0x10b0], R7 ;  /* 0x0010b00701007387 */ /* 0x000fe80000100800 */
[----:B------:R-:W-:Y:S04]  /*1fa00*/  STL.64 [R1+0x10], R20 ;  /* 0x0000101401007387 */ /* 0x000fe80000100a00 */
[----:B------:R-:W-:Y:S04]  /*1fa10*/  STL.64 [R1+0x18], R22 ;  /* 0x0000181601007387 */ /* 0x000fe80000100a00 */
[----:B------:R-:W0:Y:S04]  /*1fa20*/  LDSM.16.M88.4 R20, [R16+UR5+0x4000] ;  /* 0x004000051014783b */ /* 0x000e280008000200 */
[----:B------:R-:W1:Y:S04]  /*1fa30*/  LDSM.16.M88.4 R16, [R16+UR5+0x6000] ;  /* 0x006000051010783b */ /* 0x000e680008000200 */
[----:B0-----:R0:W-:Y:S01]  /*1fa40*/  STL.64 [R1+0x28], R22 ;  /* 0x0000281601007387 */ /* 0x0011e20000100a00 */
[----:B------:R-:W-:-:S03]  /*1fa50*/  IMAD.MOV.U32 R6, RZ, RZ, R20 ;  /* 0x000000ffff067224 */ /* 0x000fc600078e0014 */
[----:B0-----:R-:W2:Y:S04]  /*1fa60*/  LDL.LU R22, [R1+0x10e0] ;  /* 0x0010e00001167983 */ /* 0x001ea80000300800 */
[----:B------:R-:W5:Y:S04]  /*1fa70*/  LDL.LU R20, [R1+0x10dc] ;  /* 0x0010dc0001147983 */ /* 0x000f680000300800 */
[----:B------:R-:W3:Y:S01]  /*1fa80*/  LDL.LU R11, [R1+0xf0] ;  /* 0x0000f000010b7983 */ /* 0x000ee20000300800 */
[----:B----4-:R-:W-:-:S03]  /*1fa90*/  IMAD R8, R15, 0x100, R14 ;  /* 0x000001000f087824 */ /* 0x010fc600078e020e */
[----:B---3--:R0:W-:Y:S04]  /*1faa0*/  STL [R1+0x10d4], R11 ;  /* 0x0010d40b01007387 */ /* 0x0081e80000100800 */
[----:B0-----:R-:W3:Y:S04]  /*1fab0*/  LDL.LU R11, [R1+0xdc] ;  /* 0x0000dc00010b7983 */ /* 0x001ee80000300800 */
[----:B------:R-:W4:Y:S04]  /*1fac0*/  LDL.LU R10, [R1+0xe8] ;  /* 0x0000e800010a7983 */ /* 0x000f280000300800 */
[----:B-1----:R-:W-:Y:S04]  /*1fad0*/  STL.64 [R1+0x30], R16 ;  /* 0x0000301001007387 */ /* 0x002fe80000100a00 */
[----:B------:R0:W-:Y:S04]  /*1fae0*/  STL.64 [R1+0x38], R18 ;  /* 0x0000381201007387 */ /* 0x0001e80000100a00 */
[----:B0-----:R-:W5:Y:S04]  /*1faf0*/  LDL.LU R18, [R1+0x10d8] ;  /* 0x0010d80001127983 */ /* 0x001f680000300800 */
[----:B------:R-:W3:Y:S04]  /*1fb00*/  LDL.LU.64 R12, [R1+0x70] ;  /* 0x00007000010c7983 */ /* 0x000ee80000300a00 */
[----:B------:R-:W3:Y:S01]  /*1fb10*/  LDL.LU.64 R14, [R1+0x78] ;  /* 0x00007800010e7983 */ /* 0x000ee20000300a00 */
[----:B------:R-:W-:-:S02]  /*1fb20*/  IMAD.MOV.U32 R28, RZ, RZ, R16 ;  /* 0x000000ffff1c7224 */ /* 0x000fc400078e0010 */
[----:B------:R-:W-:Y:S02]  /*1fb30*/  IMAD.MOV.U32 R29, RZ, RZ, R17 ;  /* 0x000000ffff1d7224 */ /* 0x000fe400078e0011 */
[----:B------:R-:W4:Y:S01]  /*1fb40*/  LDL.LU.64 R16, [R1+0x60] ;  /* 0x0000600001107983 */ /* 0x000f220000300a00 */
[----:B------:R-:W-:Y:S02]  /*1fb50*/  IMAD.MOV.U32 R7, RZ, RZ, R21 ;  /* 0x000000ffff077224 */ /* 0x000fe400078e0015 */
[----:B--2---:R-:W-:Y:S02]  /*1fb60*/  IMAD R2, R3, 0x100, R22 ;  /* 0x0000010003027824 */ /* 0x004fe400078e0216 */
[----:B------:R-:W-:-:S03]  /*1fb70*/  IMAD R3, R27, 0x100, R26 ;  /* 0x000001001b037824 */ /* 0x000fc600078e021a */
[----:B------:R-:W-:Y:S01]  /*1fb80*/  F2FP.F16.E4M3.UNPACK_B R26, R2 ;  /* 0x00000002ff1a723e */ /* 0x000fe200020006ff */
[----:B------:R-:W-:Y:S02]  /*1fb90*/  IMAD.MOV.U32 R2, RZ, RZ, R25 ;  /* 0x000000ffff027224 */ /* 0x000fe400078e0019 */
[----:B-----5:R-:W-:Y:S02]  /*1fba0*/  IMAD R0, R20, 0x100, R18 ;  /* 0x0000010014007824 */ /* 0x020fe400078e0212 */
[----:B------:R-:W4:Y:S04]  /*1fbb0*/  LDL.LU.64 R18, [R1+0x68] ;  /* 0x0000680001127983 */ /* 0x000f280000300a00 */
[----:B------:R-:W2:Y:S04]  /*1fbc0*/  LDL.LU.64 R20, [R1+0x80] ;  /* 0x0000800001147983 */ /* 0x000ea80000300a00 */
[----:B------:R-:W2:Y:S01]  /*1fbd0*/  LDL.LU.64 R22, [R1+0x88] ;  /* 0x0000880001167983 */ /* 0x000ea20000300a00 */
[----:B------:R-:W-:-:S03]  /*1fbe0*/  F2FP.F16.E4M3.UNPACK_B R24, R0 ;  /* 0x00000000ff18723e */ /* 0x000fc600020006ff */
[----:B------:R-:W5:Y:S01]  /*1fbf0*/  LDL.LU R0, [R1+0xd8] ;  /* 0x0000d80001007983 */ /* 0x000f620000300800 */
[----:B------:R-:W-:Y:S02]  /*1fc00*/  F2FP.F16.E4M3.UNPACK_B R27, R8 ;  /* 0x00000008ff1b723e */ /* 0x000fe400020006ff */
[----:B------:R-:W-:Y:S01]  /*1fc10*/  F2FP.F16.E4M3.UNPACK_B R25, R3 ;  /* 0x00000003ff19723e */ /* 0x000fe200020006ff */
[----:B------:R-:W-:Y:S01]  /*1fc20*/  IMAD.MOV.U32 R8, RZ, RZ, R2 ;  /* 0x000000ffff087224 */ /* 0x000fe200078e0002 */
[----:B------:R-:W-:Y:S02]  /*1fc30*/  F2FP.F16.E4M3.UNPACK_B R2, R4 ;  /* 0x00000004ff02723e */ /* 0x000fe400020006ff */
[----:B------:R-:W-:Y:S02]  /*1fc40*/  F2FP.F16.E4M3.UNPACK_B R3, R5 ;  /* 0x00000005ff03723e */ /* 0x000fe400020006ff */
[----:B------:R-:W-:Y:S02]  /*1fc50*/  F2FP.F16.E4M3.UNPACK_B R9, R9 ;  /* 0x00000009ff09723e */ /* 0x000fe400020006ff */
[----:B------:R-:W-:-:S03]  /*1fc60*/  F2FP.F16.E4M3.UNPACK_B R8, R8 ;  /* 0x00000008ff08723e */ /* 0x000fc600020006ff */
[----:B---3--:R-:W-:-:S15]  /*1fc70*/  HMMA.16816.F32 R12, R24, R2, R12 ;  /* 0x00000002180c723c */ /* 0x008fde000000180c */
[----:B------:R-:W-:-:S08]  /*1fc80*/  NOP ;  /* 0x0000000000007918 */ /* 0x000fd00000000000 */
[----:B------:R-:W-:Y:S04]  /*1fc90*/  STL.64 [R1+0x10c8], R14 ;  /* 0x0010c80e01007387 */ /* 0x000fe80000100a00 */
[----:B------:R0:W-:Y:S01]  /*1fca0*/  STL.64 [R1+0x10c0], R12 ;  /* 0x0010c00c01007387 */ /* 0x0001e20000100a00 */
[----:B----4-:R-:W-:Y:S03]  /*1fcb0*/  HMMA.16816.F32 R16, R24, R8, R16 ;  /* 0x000000081810723c */ /* 0x010fe60000001810 */
[----:B------:R-:W3:Y:S04]  /*1fcc0*/  LDL.LU R9, [R1+0xe0] ;  /* 0x0000e00001097983 */ /* 0x000ee80000300800 */
[----:B------:R-:W4:Y:S04]  /*1fcd0*/  LDL.LU R8, [R1+0x104] ;  /* 0x0001040001087983 */ /* 0x000f280000300800 */
[----:B0-----:R-:W3:Y:S04]  /*1fce0*/  LDL.LU.64 R12, [R1+0x90] ;  /* 0x00009000010c7983 */ /* 0x001ee80000300a00 */
[----:B------:R-:W3:Y:S01]  /*1fcf0*/  LDL.LU.64 R14, [R1+0x98] ;  /* 0x00009800010e7983 */ /* 0x000ee20000300a00 */
[----:B-----5:R-:W-:-:S07]  /*1fd00*/  IMAD R0, R0, 0x100, R11 ;  /* 0x0000010000007824 */ /* 0x020fce00078e020b */
[----:B------:R0:W-:Y:S04]  /*1fd10*/  STL [R1+0x10b8], R19 ;  /* 0x0010b81301007387 */ /* 0x0001e80000100800 */
[----:B0-----:R-:W5:Y:S04]  /*1fd20*/  LDL.LU R19, [R1+0xe4] ;  /* 0x0000e40001137983 */ /* 0x001f680000300800 */
[----:B------:R-:W2:Y:S01]  /*1fd30*/  LDL.LU R11, [R1+0x10d4] ;  /* 0x0010d400010b7983 */ /* 0x000ea20000300800 */
[----:B------:R-:W-:Y:S02]  /*1fd40*/  F2FP.F16.E4M3.UNPACK_B R2, R6 ;  /* 0x00000006ff02723e */ /* 0x000fe400020006ff */
[----:B------:R-:W-:Y:S01]  /*1fd50*/  F2FP.F16.E4M3.UNPACK_B R3, R7 ;  /* 0x00000007ff03723e */ /* 0x000fe200020006ff */
[----:B--2---:R-:W-:-:S02]  /*1fd60*/  IMAD R10, R10, 0x100, R11 ;  /* 0x000001000a0a7824 */ /* 0x004fc400078e020b */
[----:B------:R-:W4:Y:S01]  /*1fd70*/  LDL.LU R11, [R1+0x10d0] ;  /* 0x0010d000010b7983 */ /* 0x000f220000300800 */
[----:B------:R-:W-:Y:S02]  /*1fd80*/  F2FP.F16.E4M3.UNPACK_B R28, R28 ;  /* 0x0000001cff1c723e */ /* 0x000fe400020006ff */
[----:B------:R-:W-:Y:S01]  /*1fd90*/  F2FP.F16.E4M3.UNPACK_B R29, R29 ;  /* 0x0000001dff1d723e */ /* 0x000fe200020006ff */
[----:B------:R-:W-:Y:S07]  /*1fda0*/  HMMA.16816.F32 R20, R24, R2, R20 ;  /* 0x000000021814723c */ /* 0x000fee0000001814 */
[----:B------:R-:W-:-:S02]  /*1fdb0*/  F2FP.F16.E4M3.UNPACK_B R2, R4.H1 ;  /* 0x00000004ff02723e */ /* 0x000fc400030006ff */
[----:B------:R-:W-:Y:S01]  /*1fdc0*/  F2FP.F16.E4M3.UNPACK_B R3, R5.H1 ;  /* 0x00000005ff03723e */ /* 0x000fe200030006ff */
[----:B---3--:R-:W-:Y:S01]  /*1fdd0*/  HMMA.16816.F32 R24, R24, R28, R12 ;  /* 0x0000001c1818723c */ /* 0x008fe2000000180c */
[----:B----4-:R-:W-:Y:S01]  /*1fde0*/  IMAD R11, R11, 0x100, R8 ;  /* 0x000001000b0b7824 */ /* 0x010fe200078e0208 */
[----:B------:R-:W-:Y:S02]  /*1fdf0*/  F2FP.F16.E4M3.UNPACK_B R8, R0 ;  /* 0x00000000ff08723e */ /* 0x000fe400020006ff */
[----:B------:R-:W2:Y:S04]  /*1fe00*/  LDL.LU R0, [R1+0x1ac] ;  /* 0x0001ac0001007983 */ /* 0x000ea80000300800 */
[----:B------:R-:W3:Y:S04]  /*1fe10*/  LDL.LU R4, [R1+0x10] ;  /* 0x0000100001047983 */ /* 0x000ee80000300800 */
[----:B------:R-:W4:Y:S04]  /*1fe20*/  LDL.LU R5, [R1+0x14] ;  /* 0x0000140001057983 */ /* 0x000f280000300800 */
[----:B------:R-:W2:Y:S04]  /*1fe30*/  LDL.LU.64 R14, [R1+0x10c8] ;  /* 0x0010c800010e7983 */ /* 0x000ea80000300a00 */
[----:B------:R-:W2:Y:S01]  /*1fe40*/  LDL.LU.64 R12, [R1+0x10c0] ;  /* 0x0010c000010c7983 */ /* 0x000ea20000300a00 */
[----:B-----5:R-:W-:Y:S01]  /*1fe50*/  IMAD R9, R9, 0x100, R19 ;  /* 0x0000010009097824 */ /* 0x020fe200078e0213 */
[----:B------:R-:W-:-:S02]  /*1fe60*/  F2FP.F16.E4M3.UNPACK_B R10, R10 ;  /* 0x0000000aff0a723e */ /* 0x000fc400020006ff */
[----:B------:R-:W-:Y:S02]  /*1fe70*/  F2FP.F16.E4M3.UNPACK_B R11, R11 ;  /* 0x0000000bff0b723e */ /* 0x000fe400020006ff */
[----:B------:R-:W-:Y:S01]  /*1fe80*/  F2FP.F16.E4M3.UNPACK_B R9, R9 ;  /* 0x00000009ff09723e */ /* 0x000fe200020006ff */
[----:B------:R-:W-:Y:S04]  /*1fe90*/  STL [R1+0x4], R25 ;  /* 0x0000041901007387 */ /* 0x000fe80000100800 */
[----:B------:R0:W-:Y:S01]  /*1fea0*/  STL.64 [R1+0x8], R26 ;  /* 0x0000081a01007387 */ /* 0x0001e20000100a00 */
[----:B------:R-:W-:-:S03]  /*1feb0*/  IMAD.MOV.U32 R19, RZ, RZ, R24 ;  /* 0x000000ffff137224 */ /* 0x000fc600078e0018 */
[----:B------:R-:W5:Y:S04]  /*1fec0*/  LDL.LU R24, [R1+0x17c] ;  /* 0x00017c0001187983 */ /* 0x000f680000300800 */
[----:B0-----:R-:W5:Y:S04]  /*1fed0*/  LDL.LU R26, [R1+0x198] ;  /* 0x00019800011a7983 */ /* 0x001f680000300800 */
[----:B------:R-:W5:Y:S04]  /*1fee0*/  LDL.LU R25, [R1+0x190] ;  /* 0x0001900001197983 */ /* 0x000f680000300800 */
[----:B------:R-:W5:Y:S04]  /*1fef0*/  LDL.LU R27, [R1+0x1b4] ;  /* 0x0001b400011b7983 */ /* 0x000f680000300800 */
[----:B------:R-:W5:Y:S04]  /*1ff00*/  LDL.LU R28, [R1+0x30] ;  /* 0x00003000011c7983 */ /* 0x000f680000300800 */
[----:B------:R-:W5:Y:S01]  /*1ff10*/  LDL.LU R29, [R1+0x34] ;  /* 0x00003400011d7983 */ /* 0x000f620000300800 */
[----:B--2---:R-:W-:-:S15]  /*1ff20*/  HMMA.16816.F32 R12, R8, R2, R12 ;  /* 0x00000002080c723c */ /* 0x004fde000000180c */
[----:B------:R-:W-:-:S08]  /*1ff30*/  NOP ;  /* 0x0000000000007918 */ /* 0x000fd00000000000 */
[----:B------:R-:W-:Y:S04]  /*1ff40*/  STL.64 [R1+0x10a8], R14 ;  /* 0x0010a80e01007387 */ /* 0x000fe80000100a00 */
[----:B------:R0:W-:Y:S02]  /*1ff50*/  STL.64 [R1+0x10a0], R12 ;  /* 0x0010a00c01007387 */ /* 0x0001e40000100a00 */
[----:B0-----:R-:W-:Y:S02]  /*1ff60*/  IMAD.MOV.U32 R12, RZ, RZ, R19 ;  /* 0x000000ffff0c7224 */ /* 0x001fe400078e0013 */
[----:B------:R-:W2:Y:S04]  /*1ff70*/  LDL.LU R19, [R1+0x10b8] ;  /* 0x0010b80001137983 */ /* 0x000ea80000300800 */
[----:B------:R-:W2:Y:S04]  /*1ff80*/  LDL.LU R13, [R1+0x4] ;  /* 0x00000400010d7983 */ /* 0x000ea80000300800 */
[----:B------:R-:W2:Y:S04]  /*1ff90*/  LDL.LU R14, [R1+0x8] ;  /* 0x00000800010e7983 */ /* 0x000ea80000300800 */
[----:B------:R-:W2:Y:S01]  /*1ffa0*/  LDL.LU R15, [R1+0xc] ;  /* 0x00000c00010f7983 */ /* 0x000ea20000300800 */
[----:B---3--:R-:W-:-:S02]  /*1ffb0*/  F2FP.F16.E4M3.UNPACK_B R4, R4.H1 ;  /* 0x00000004ff04723e */ /* 0x008fc400030006ff */
[----:B----4-:R-:W-:Y:S02]  /*1ffc0*/  F2FP.F16.E4M3.UNPACK_B R5, R5.H1 ;  /* 0x00000005ff05723e */ /* 0x010fe400030006ff */
[----:B------:R-:W-:Y:S02]  /*1ffd0*/  F2FP.F16.E4M3.UNPACK_B R2, R6.H1 ;  /* 0x00000006ff02723e */ /* 0x000fe400030006ff */
[----:B------:R-:W-:Y:S01]  /*1ffe0*/  F2FP.F16.E4M3.UNPACK_B R3, R7.H1 ;  /* 0x00000007ff03723e */ /* 0x000fe200030006ff */
[----:B------:R-:W3:Y:S04]  /*1fff0*/  LDL.LU R6, [R1+0x10b4] ;  /* 0x0010b40001067983 */ /* 0x000ee80000300800 */
[----:B------:R-:W4:Y:S02]  /*20000*/  LDL.LU R7, [R1+0x10b0] ;  /* 0x0010b00001077983 */ /* 0x000f240000300800 */
[----:B------:R-:W-:Y:S01]  /*20010*/  HMMA.16816.F32 R20, R8, R2, R20 ;  /* 0x000000020814723c */ /* 0x000fe20000001814 */
[----:B-----5:R-:W-:-:S06]  /*20020*/  IMAD R27, R0, 0x100, R27 ;  /* 0x00000100001b7824 */ /* 0x020fcc00078e021b */
[----:B------:R-:W-:Y:S02]  /*20030*/  F2FP.F16.E4M3.UNPACK_B R2, R28.H1 ;  /* 0x0000001cff02723e */ /* 0x000fe400030006ff */
[----:B------:R-:W-:Y:S01]  /*20040*/  F2FP.F16.E4M3.UNPACK_B R3, R29.H1 ;  /* 0x0000001dff03723e */ /* 0x000fe200030006ff */
[C---:B--2---:R-:W-:Y:S01]  /*20050*/  HMMA.16816.F32 R16, R8.reuse, R4, R16 ;  /* 0x000000040810723c */ /* 0x044fe20000001810 */
[----:B------:R-:W2:Y:S04]  /*20060*/  LDL R4, [R1+0x18] ;  /* 0x0000180001047983 */ /* 0x000ea80000100800 */
[----:B------:R-:W5:Y:S01]  /*20070*/  LDL R5, [R1+0x1c] ;  /* 0x00001c0001057983 */ /* 0x000f620000100800 */
[----:B------:R-:W-:-:S15]  /*20080*/  HMMA.16816.F32 R8, R8, R2, R12 ;  /* 0x000000020808723c */ /* 0x000fde000000180c */
[----:B------:R-:W-:-:S02]  /*20090*/  NOP ;  /* 0x0000000000007918 */ /* 0x000fc40000000000 */
[----:B------:R0:W-:Y:S04]  /*200a0*/  STL.64 [R1+0x1098], R18 ;  /* 0x0010981201007387 */ /* 0x0001e80000100a00 */
[----:B0-----:R-:W2:Y:S04]  /*200b0*/  LDL.LU R18, [R1+0x194] ;  /* 0x0001940001127983 */ /* 0x001ea80000300800 */
[----:B------:R-:W5:Y:S04]  /*200c0*/  LDL R19, [R1+0xa0] ;  /* 0x0000a00001137983 */ /* 0x000f680000100800 */
[----:B------:R0:W-:Y:S04]  /*200d0*/  STL.64 [R1+0x1090], R16 ;  /* 0x0010901001007387 */ /* 0x0001e80000100a00 */
[----:B0-----:R-:W5:Y:S04]  /*200e0*/  LDL.LU R16, [R1+0x184] ;  /* 0x0001840001107983 */ /* 0x001f680000300800 */
[----:B------:R-:W5:Y:S04]  /*200f0*/  LDL.LU R17, [R1+0x1a0] ;  /* 0x0001a00001117983 */ /* 0x000f680000300800 */
[----:B------:R-:W5:Y:S04]  /*20100*/  LDL.LU R0, [R1+0x260] ;  /* 0x0002600001007983 */ /* 0x000f680000300800 */
[----:B------:R0:W-:Y:S04]  /*20110*/  STL.64 [R1+0x1088], R22 ;  /* 0x0010881601007387 */ /* 0x0001e80000100a00 */
[----:B0-----:R-:W5:Y:S04]  /*20120*/  LDL.LU R22, [R1+0x240] ;  /* 0x0002400001167983 */ /* 0x001f680000300800 */
[----:B------:R-:W5:Y:S04]  /*20130*/  LDL.LU R23, [R1+0x23c] ;  /* 0x00023c0001177983 */ /* 0x000f680000300800 */
[----:B------:R0:W-:Y:S04]  /*20140*/  STL.64 [R1+0x1080], R20 ;  /* 0x0010801401007387 */ /* 0x0001e80000100a00 */
[----:B0-----:R-:W5:Y:S04]  /*20150*/  LDL R20, [R1+0x28] ;  /* 0x0000280001147983 */ /* 0x001f680000100800 */
[----:B------:R-:W5:Y:S04]  /*20160*/  LDL R21, [R1+0x2c] ;  /* 0x00002c0001157983 */ /* 0x000f680000100800 */
[----:B------:R-:W5:Y:S04]  /*20170*/  LDL.LU.64 R14, [R1+0x10a8] ;  /* 0x0010a800010e7983 */ /* 0x000f680000300a00 */
[----:B------:R-:W5:Y:S01]  /*20180*/  LDL.LU.64 R12, [R1+0x10a0] ;  /* 0x0010a000010c7983 */ /* 0x000f620000300a00 */
[----:B------:R-:W-:-:S02]  /*20190*/  F2FP.F16.E4M3.UNPACK_B R27, R27 ;  /* 0x0000001bff1b723e */ /* 0x000fc400020006ff */
[----:B---3--:R-:W-:Y:S02]  /*201a0*/  F2FP.F16.E4M3.UNPACK_B R28, R6 ;  /* 0x00000006ff1c723e */ /* 0x008fe400020006ff */
[----:B----4-:R-:W-:Y:S01]  /*201b0*/  F2FP.F16.E4M3.UNPACK_B R29, R7 ;  /* 0x00000007ff1d723e */ /* 0x010fe200020006ff */
[----:B------:R0:W-:Y:S04]  /*201c0*/  STL.64 [R1+0x1078], R10 ;  /* 0x0010780a01007387 */ /* 0x0001e80000100a00 */
[----:B0-----:R-:W3:Y:S04]  /*201d0*/  LDL.LU R10, [R1+0x278] ;  /* 0x00027800010a7983 */ /* 0x001ee80000300800 */
[----:B------:R-:W3:Y:S04]  /*201e0*/  LDL.LU R11, [R1+0x270] ;  /* 0x00027000010b7983 */ /* 0x000ee80000300800 */
[----:B------:R0:W-:Y:S04]  /*201f0*/  STL.64 [R1+0x1070], R8 ;  /* 0x0010700801007387 */ /* 0x0001e80000100a00 */
[----:B0-----:R-:W4:Y:S04]  /*20200*/  LDL.LU R8, [R1+0x25c] ;  /* 0x00025c0001087983 */ /* 0x001f280000300800 */
[----:B------:R-:W4:Y:S01]  /*20210*/  LDL.LU R9, [R1+0x254] ;  /* 0x0002540001097983 */ /* 0x000f220000300800 */
[----:B--2---:R-:W-:-:S05]  /*20220*/  IMAD R25, R25, 0x100, R18 ;  /* 0x0000010019197824 */ /* 0x004fca00078e0212 */
[----:B------:R-:W-:Y:S01]  /*20230*/  F2FP.F16.E4M3.UNPACK_B R25, R25 ;  /* 0x00000019ff19723e */ /* 0x000fe200020006ff */
[----:B-----5:R-:W-:Y:S02]  /*20240*/  IMAD R24, R24, 0x100, R16 ;  /* 0x0000010018187824 */ /* 0x020fe400078e0210 */
[----:B------:R-:W-:-:S03]  /*20250*/  IMAD R26, R26, 0x100, R17 ;  /* 0x000001001a1a7824 */ /* 0x000fc600078e0211 */
[----:B------:R-:W-:Y:S02]  /*20260*/  F2FP.F16.E4M3.UNPACK_B R24, R24 ;  /* 0x00000018ff18723e */ /* 0x000fe400020006ff */
[----:B------:R-:W-:Y:S02]  /*20270*/  F2FP.F16.E4M3.UNPACK_B R26, R26 ;  /* 0x0000001aff1a723e */ /* 0x000fe400020006ff */
[----:B------:R-:W-:-:S05]  /*20280*/  LOP3.LUT R2, R19, 0x40, RZ, 0x3c, !PT ;  /* 0x0000004013027812 */ /* 0x000fca00078e3cff */
[----:B------:R-:W-:Y:S01]  /*20290*/  HMMA.16816.F32 R12, R24, R28, R12 ;  /* 0x0000001c180c723c */ /* 0x000fe2000000180c */
[----:B------:R-:W-:Y:S04]  /*202a0*/  STL [R1+0xa4], R2 ;  /* 0x0000a40201007387 */ /* 0x000fe80000100800 */
[----:B------:R-:W2:Y:S04]  /*202b0*/  LDL R28, [R1+0x38] ;  /* 0x00003800011c7983 */ /* 0x000ea80000100800 */
[----:B------:R-:W5:-:S14]  /*202c0*/  LDL R29, [R1+0x3c] ;  /* 0x00003c00011d7983 */ /* 0x000f5c0000100800 */
[----:B------:R0:W-:Y:S04]  /*202d0*/  STL.64 [R1+0x1068], R14 ;  /* 0x0010680e01007387 */ /* 0x0001e80000100a00 */
[----:B0-----:R-:W2:Y:S04]  /*202e0*/  LDL.LU R14, [R1+0x264] ;  /* 0x00026400010e7983 */ /* 0x001ea80000300800 */
[----:B------:R-:W3:Y:S04]  /*202f0*/  LDL R15, [R1+0xa4] ;  /* 0x0000a400010f7983 */ /* 0x000ee80000100800 */
[----:B------:R-:W-:Y:S04]  /*20300*/  STL.64 [R1+0x1060], R12 ;  /* 0x0010600c01007387 */ /* 0x000fe80000100a00 */
[----:B---3--:R-:W0:Y:S04]  /*20310*/  LDSM.16.M88.4 R16, [R15+UR5] ;  /* 0x000000050f10783b */ /* 0x008e280008000200 */
[----:B0-----:R-:W-:Y:S04]  /*20320*/  STL.64 [R1+0x40], R16 ;  /* 0x0000401001007387 */ /* 0x001fe80000100a00 */
[----:B------:R0:W-:Y:S04]  /*20330*/  STL.64 [R1+0x48], R18 ;  /* 0x0000481201007387 */ /* 0x0001e80000100a00 */
[----:B0-----:R-:W3:Y:S04]  /*20340*/  LDL.LU.64 R18, [R1+0x1098] ;  /* 0x0010980001127983 */ /* 0x001ee80000300a00 */
[----:B------:R-:W3:Y:S01]  /*20350*/  LDL.LU.64 R16, [R1+0x1090] ;  /* 0x0010900001107983 */ /* 0x000ee20000300a00 */
[----:B------:R-:W-:-:S02]  /*20360*/  F2FP.F16.E4M3.UNPACK_B R4, R4 ;  /* 0x00000004ff04723e */ /* 0x000fc400020006ff */
[----:B------:R-:W-:Y:S02]  /*20370*/  F2FP.F16.E4M3.UNPACK_B R5, R5 ;  /* 0x00000005ff05723e */ /* 0x000fe400020006ff */
[----:B------:R-:W-:Y:S02]  /*20380*/  F2FP.F16.E4M3.UNPACK_B R2, R20 ;  /* 0x00000014ff02723e */ /* 0x000fe400020006ff */
[----:B------:R-:W-:-:S03]  /*20390*/  F2FP.F16.E4M3.UNPACK_B R3, R21 ;  /* 0x00000015ff03723e */ /* 0x000fc600020006ff */
[----:B---3--:R-:W-:Y:S07]  /*203a0*/  HMMA.16816.F32 R16, R24, R4, R16 ;  /* 0x000000041810723c */ /* 0x008fee0000001810 */
[----:B------:R-:W-:Y:S02]  /*203b0*/  IMAD R4, R23, 0x100, R22 ;  /* 0x0000010017047824 */ /* 0x000fe400078e0216 */
[----:B------:R-:W0:Y:S04]  /*203c0*/  LDSM.16.M88.4 R20, [R15+UR5+0x2000] ;  /* 0x002000050f14783b */ /* 0x000e280008000200 */
[----:B0-----:R-:W-:Y:S04]  /*203d0*/  STL.64 [R1+0x70], R20 ;  /* 0x0000701401007387 */ /* 0x001fe80000100a00 */
[----:B------:R0:W-:Y:S04]  /*203e0*/  STL.64 [R1+0x78], R22 ;  /* 0x0000781601007387 */ /* 0x0001e80000100a00 */
[----:B0-----:R-:W3:Y:S04]  /*203f0*/  LDL.LU.64 R22, [R1+0x1088] ;  /* 0x0010880001167983 */ /* 0x001ee80000300a00 */
[----:B------:R-:W3:Y:S01]  /*20400*/  LDL.LU.64 R20, [R1+0x1080] ;  /* 0x0010800001147983 */ /* 0x000ee20000300a00 */
[----:B----4-:R-:W-:-:S02]  /*20410*/  IMAD R5, R9, 0x100, R8 ;  /* 0x0000010009057824 */ /* 0x010fc400078e0208 */
[----:B------:R-:W-:Y:S02]  /*20420*/  IMAD R12, R11, 0x100, R10 ;  /* 0x000001000b0c7824 */ /* 0x000fe400078e020a */
[----:B------:R-:W0:Y:S01]  /*20430*/  LDSM.16.M88.4 R8, [R15+UR5+0x4000] ;  /* 0x004000050f08783b */ /* 0x000e220008000200 */
[----:B---3--:R-:W-:-:S15]  /*20440*/  HMMA.16816.F32 R20, R24, R2, R20 ;  /* 0x000000021814723c */ /* 0x008fde0000001814 */
[----:B------:R-:W-:-:S08]  /*20450*/  NOP ;  /* 0x0000000000007918 */ /* 0x000fd00000000000 */
[----:B------:R1:W-:Y:S04]  /*20460*/  STL [R1+0x105c], R22 ;  /* 0x00105c1601007387 */ /* 0x0003e80000100800 */
[----:B-1----:R-:W3:Y:S04]  /*20470*/  LDL.LU R22, [R1+0x320] ;  /* 0x0003200001167983 */ /* 0x002ee80000300800 */
[----:B------:R1:W-:Y:S04]  /*20480*/  STL [R1+0x1058], R23 ;  /* 0x0010581701007387 */ /* 0x0003e80000100800 */
[----:B-1----:R-:W4:Y:S04]  /*20490*/  LDL.LU R23, [R1+0x330] ;  /* 0x0003300001177983 */ /* 0x002f280000300800 */
[----:B0-----:R-:W-:Y:S04]  /*204a0*/  STL.64 [R1+0x60], R8 ;  /* 0x0000600801007387 */ /* 0x001fe80000100a00 */
[----:B------:R0:W-:Y:S04]  /*204b0*/  STL.64 [R1+0x68], R10 ;  /* 0x0000680a01007387 */ /* 0x0001e80000100a00 */
[----:B0-----:R-:W3:Y:S04]  /*204c0*/  LDL.LU.64 R10, [R1+0x1078] ;  /* 0x00107800010a7983 */ /* 0x001ee80000300a00 */
[----:B------:R-:W3:Y:S01]  /*204d0*/  LDL.LU.64 R8, [R1+0x1070] ;  /* 0x0010700001087983 */ /* 0x000ee20000300a00 */
[----:B-----5:R-:W-:-:S02]  /*204e0*/  F2FP.F16.E4M3.UNPACK_B R3, R29 ;  /* 0x0000001dff03723e */ /* 0x020fc400020006ff */
[----:B------:R-:W-:Y:S01]  /*204f0*/  F2FP.F16.E4M3.UNPACK_B R29, R7.H1 ;  /* 0x00000007ff1d723e */ /* 0x000fe200030006ff */
[----:B--2---:R-:W-:Y:S01]  /*20500*/  IMAD R0, R0, 0x100, R14 ;  /* 0x0000010000007824 */ /* 0x004fe200078e020e */
[----:B------:R-:W-:Y:S02]  /*20510*/  F2FP.F16.E4M3.UNPACK_B R7, R12 ;  /* 0x0000000cff07723e */ /* 0x000fe400020006ff */
[----:B------:R-:W0:Y:S01]  /*20520*/  LDSM.16.M88.4 R12, [R15+UR5+0x6000] ;  /* 0x006000050f0c783b */ /* 0x000e220008000200 */
[----:B------:R-:W-:Y:S02]  /*20530*/  F2FP.F16.E4M3.UNPACK_B R2, R28 ;  /* 0x0000001cff02723e */ /* 0x000fe400020006ff */
[----:B------:R-:W-:Y:S02]  /*20540*/  F2FP.F16.E4M3.UNPACK_B R28, R6.H1 ;  /* 0x00000006ff1c723e */ /* 0x000fe400030006ff */
[----:B------:R-:W-:Y:S02]  /*20550*/  F2FP.F16.E4M3.UNPACK_B R6, R0 ;  /* 0x00000000ff06723e */ /* 0x000fe400020006ff */
[----:B------:R-:W2:Y:S01]  /*20560*/  LDL.LU R0, [R1+0x31c] ;  /* 0x00031c0001007983 */ /* 0x000ea20000300800 */
[----:B---3--:R-:W-:Y:S03]  /*20570*/  HMMA.16816.F32 R8, R24, R2, R8 ;  /* 0x000000021808723c */ /* 0x008fe60000001808 */
[----:B------:R-:W3:Y:S04]  /*20580*/  LDL.LU R2, [R1+0x18] ;  /* 0x0000180001027983 */ /* 0x000ee80000300800 */
[----:B------:R-:W5:Y:S04]  /*20590*/  LDL.LU R3, [R1+0x1c] ;  /* 0x00001c0001037983 */ /* 0x000f680000300800 */
[----:B------:R-:W4:Y:S04]  /*205a0*/  LDL.LU R24, [R1+0x28] ;  /* 0x0000280001187983 */ /* 0x000f280000300800 */
[----:B------:R-:W4:Y:S04]  /*205b0*/  LDL.LU R25, [R1+0x2c] ;  /* 0x00002c0001197983 */ /* 0x000f280000300800 */
[----:B------:R-:W4:Y:S04]  /*205c0*/  LDL.LU R26, [R1+0x338] ;  /* 0x00033800011a7983 */ /* 0x000f280000300800 */
[----:B------:R-:W4:Y:S04]  /*205d0*/  LDL.LU R27, [R1+0x334] ;  /* 0x00033400011b7983 */ /* 0x000f280000300800 */
[----:B------:R1:W-:Y:S04]  /*205e0*/  STL [R1+0x1054], R11 ;  /* 0x0010540b01007387 */ /* 0x0003e80000100800 */
[----:B-1----:R-:W4:Y:S04]  /*205f0*/  LDL.LU R11, [R1+0x324] ;  /* 0x00032400010b7983 */ /* 0x002f280000300800 */
[----:B0-----:R-:W-:Y:S04]  /*20600*/  STL.64 [R1+0x50], R12 ;  /* 0x0000500c01007387 */ /* 0x001fe80000100a00 */
[----:B------:R0:W-:Y:S04]  /*20610*/  STL.64 [R1+0x58], R14 ;  /* 0x0000580e01007387 */ /* 0x0001e80000100a00 */
[----:B0-----:R-:W2:Y:S04]  /*20620*/  LDL.LU.64 R14, [R1+0x1068] ;  /* 0x00106800010e7983 */ /* 0x001ea80000300a00 */
[----:B------:R-:W2:Y:S01]  /*20630*/  LDL.LU.64 R12, [R1+0x1060] ;  /* 0x00106000010c7983 */ /* 0x000ea20000300a00 */
[----:B------:R-:W-:-:S02]  /*20640*/  F2FP.F16.E4M3.UNPACK_B R4, R4 ;  /* 0x00000004ff04723e */ /* 0x000fc400020006ff */
[----:B------:R-:W-:Y:S02]  /*20650*/  F2FP.F16.E4M3.UNPACK_B R5, R5 ;  /* 0x00000005ff05723e */ /* 0x000fe400020006ff */
[----:B---3--:R-:W-:Y:S02]  /*20660*/  F2FP.F16.E4M3.UNPACK_B R2, R2.H1 ;  /* 0x00000002ff02723e */ /* 0x008fe400030006ff */
[----:B-----5:R-:W-:-:S07]  /*20670*/  F2FP.F16.E4M3.UNPACK_B R3, R3.H1 ;  /* 0x00000003ff03723e */ /* 0x020fce00030006ff */
[C---:B------:R-:W-:Y:S06]  /*20680*/  HMMA.16816.F32 R16, R4.reuse, R2, R16 ;  /* 0x000000020410723c */ /* 0x040fec0000001810 */
[----:B--2---:R-:W-:Y:S01]  /*20690*/  HMMA.16816.F32 R12, R4, R28, R12 ;  /* 0x0000001c040c723c */ /* 0x004fe2000000180c */
[----:B------:R-:W2:Y:S04]  /*206a0*/  LDL.LU R28, [R1+0x38] ;  /* 0x00003800011c7983 */ /* 0x000ea80000300800 */
[----:B------:R-:W3:Y:S04]  /*206b0*/  LDL.LU R29, [R1+0x3c] ;  /* 0x00003c00011d7983 */ /* 0x000ee80000300800 */
[----:B------:R-:W5:Y:S04]  /*206c0*/  LDL.LU R2, [R1+0x32c] ;  /* 0x00032c0001027983 */ /* 0x000f680000300800 */
[----:B------:R-:W2:Y:S01]  /*206d0*/  LDL.LU R3, [R1+0x328] ;  /* 0x0003280001037983 */ /* 0x000ea20000300800 */
[----:B------:R-:W-:-:S03]  /*206e0*/  IMAD R0, R0, 0x100, R22 ;  /* 0x0000010000007824 */ /* 0x000fc600078e0216 */
[----:B------:R-:W3:Y:S01]  /*206f0*/  LDL.LU R22, [R1+0x105c] ;  /* 0x00105c0001167983 */ /* 0x000ee20000300800 */
[----:B----4-:R-:W-:Y:S02]  /*20700*/  F2FP.F16.E4M3.UNPACK_B R24, R24.H1 ;  /* 0x00000018ff18723e */ /* 0x010fe400030006ff */
[----:B------:R-:W-:Y:S01]  /*20710*/  F2FP.F16.E4M3.UNPACK_B R25, R25.H1 ;  /* 0x00000019ff19723e */ /* 0x000fe200030006ff */
[----:B-----5:R-:W-:Y:S02]  /*20720*/  IMAD R2, R2, 0x100, R23 ;  /* 0x0000010002027824 */ /* 0x020fe400078e0217 */
[----:B------:R-:W4:Y:S01]  /*20730*/  LDL.LU R23, [R1+0x1058] ;  /* 0x0010580001177983 */ /* 0x000f220000300800 */
[----:B--2---:R-:W-:Y:S02]  /*20740*/  IMAD R3, R11, 0x100, R3 ;  /* 0x000001000b037824 */ /* 0x004fe400078e0203 */
[----:B------:R-:W-:Y:S01]  /*20750*/  IMAD R11, R27, 0x100, R26 ;  /* 0x000001001b0b7824 */ /* 0x000fe200078e021a */
[----:B------:R-:W-:-:S02]  /*20760*/  F2FP.F16.E4M3.UNPACK_B R28, R28.H1 ;  /* 0x0000001cff1c723e */ /* 0x000fc400030006ff */
[----:B---3--:R-:W-:Y:S01]  /*20770*/  F2FP.F16.E4M3.UNPACK_B R29, R29.H1 ;  /* 0x0000001dff1d723e */ /* 0x008fe200030006ff */
[----:B----4-:R-:W-:Y:S07]  /*20780*/  HMMA.16816.F32 R24, R4, R24, R20 ;  /* 0x000000180418723c */ /* 0x010fee0000001814 */
[----:B------:R-:W-:Y:S02]  /*20790*/  IMAD.MOV.U32 R23, RZ, RZ, R11 ;  /* 0x000000ffff177224 */ /* 0x000fe400078e000b */
[----:B------:R-:W2:Y:S01]  /*207a0*/  LDL.LU R11, [R1+0x1054] ;  /* 0x00105400010b7983 */ /* 0x000ea20000300800 */
[----:B------:R-:W-:-:S02]  /*207b0*/  F2FP.F16.E4M3.UNPACK_B R20, R0 ;  /* 0x00000000ff14723e */ /* 0x000fc400020006ff */
[----:B------:R-:W-:Y:S02]  /*207c0*/  F2FP.F16.E4M3.UNPACK_B R22, R2 ;  /* 0x00000002ff16723e */ /* 0x000fe400020006ff */
[----:B------:R-:W-:-:S09]  /*207d0*/  F2FP.F16.E4M3.UNPACK_B R21, R3 ;  /* 0x00000003ff15723e */ /* 0x000fd200020006ff */
[----:B------:R0:W-:Y:S04]  /*207e0*/  STL [R1+0x1050], R25 ;  /* 0x0010501901007387 */ /* 0x0001e80000100800 */
[----:B0-----:R-:W3:Y:S04]  /*207f0*/  LDL.LU R25, [R1+0x3c0] ;  /* 0x0003c00001197983 */ /* 0x001ee80000300800 */
[----:B------:R0:W-:Y:S04]  /*20800*/  STL [R1+0x104c], R26 ;  /* 0x00104c1a01007387 */ /* 0x0001e80000100800 */
[----:B0-----:R-:W4:Y:S04]  /*20810*/  LDL.LU R26, [R1+0x3d4] ;  /* 0x0003d400011a7983 */ /* 0x001f280000300800 */
[----:B------:R0:W-:Y:S04]  /*20820*/  STL [R1+0x1048], R27 ;  /* 0x0010481b01007387 */ /* 0x0001e80000100800 */
[----:B0-----:R-:W5:Y:S04]  /*20830*/  LDL.LU R27, [R1+0x3cc] ;  /* 0x0003cc00011b7983 */ /* 0x001f680000300800 */
[----:B------:R-:W3:Y:S04]  /*20840*/  LDL.LU R0, [R1+0x3e0] ;  /* 0x0003e00001007983 */ /* 0x000ee80000300800 */
[----:B------:R-:W4:Y:S04]  /*20850*/  LDL R2, [R1+0x40] ;  /* 0x0000400001027983 */ /* 0x000f280000100800 */
[----:B------:R-:W5:Y:S01]  /*20860*/  LDL R3, [R1+0x44] ;  /* 0x0000440001037983 */ /* 0x000f620000100800 */
[----:B--2---:R-:W-:Y:S03]  /*20870*/  HMMA.16816.F32 R8, R4, R28, R8 ;  /* 0x0000001c0408723c */ /* 0x004fe60000001808 */
[----:B------:R-:W2:Y:S04]  /*20880*/  LDL R4, [R1+0x70] ;  /* 0x0000700001047983 */ /* 0x000ea80000100800 */
[----:B------:R-:W3:Y:S01]  /*20890*/  LDL R5, [R1+0x74] ;  /* 0x0000740001057983 */ /* 0x000ee20000100800 */
[----:B------:R-:W-:-:S03]  /*208a0*/  F2FP.F16.E4M3.UNPACK_B R23, R23 ;  /* 0x00000017ff17723e */ /* 0x000fc600020006ff */
[----:B------:R-:W3:Y:S04]  /*208b0*/  LDL.LU R6, [R1+0x3d0] ;  /* 0x0003d00001067983 */ /* 0x000ee80000300800 */
[----:B------:R-:W3:Y:S04]  /*208c0*/  LDL.LU R7, [R1+0x3e8] ;  /* 0x0003e80001077983 */ /* 0x000ee80000300800 */
[----:B------:R-:W3:Y:S04]  /*208d0*/  LDL R28, [R1+0x50] ;  /* 0x00005000011c7983 */ /* 0x000ee80000100800 */
[----:B------:R-:W3:Y:S01]  /*208e0*/  LDL R29, [R1+0x54] ;  /* 0x00005400011d7983 */ /* 0x000ee20000100800 */
[----:B----4-:R-:W-:-:S02]  /*208f0*/  F2FP.F16.E4M3.UNPACK_B R2, R2 ;  /* 0x00000002ff02723e */ /* 0x010fc400020006ff */
[----:B-----5:R-:W-:-:S07]  /*20900*/  F2FP.F16.E4M3.UNPACK_B R3, R3 ;  /* 0x00000003ff03723e */ /* 0x020fce00020006ff */
[----:B------:R-:W-:Y:S01]  /*20910*/  HMMA.16816.F32 R12, R20, R2, R12 ;  /* 0x00000002140c723c */ /* 0x000fe2000000180c */
[----:B------:R-:W4:Y:S04]  /*20920*/  LDL R2, [R1+0x60] ;  /* 0x0000600001027983 */ /* 0x000f280000100800 */
[----:B------:R-:W5:Y:S01]  /*20930*/  LDL R3, [R1+0x64] ;  /* 0x0000640001037983 */ /* 0x000f620000100800 */
[----:B--2---:R-:W-:Y:S02]  /*20940*/  F2FP.F16.E4M3.UNPACK_B R4, R4 ;  /* 0x00000004ff04723e */ /* 0x004fe400020006ff */
[----:B---3--:R-:W-:-:S07]  /*20950*/  F2FP.F16.E4M3.UNPACK_B R5, R5 ;  /* 0x00000005ff05723e */ /* 0x008fce00020006ff */
[----:B------:R-:W-:Y:S01]  /*20960*/  HMMA.16816.F32 R16, R20, R4, R16 ;  /* 0x000000041410723c */ /* 0x000fe20000001810 */
[----:B------:R-:W2:Y:S04]  /*20970*/  LDL.LU R4, [R1+0x3bc] ;  /* 0x0003bc0001047983 */ /* 0x000ea80000300800 */
[----:B------:R-:W3:Y:S01]  /*20980*/  LDL.LU R5, [R1+0x3c4] ;  /* 0x0003c40001057983 */ /* 0x000ee20000300800 */
[----:B------:R-:W-:Y:S02]  /*20990*/  IMAD R6, R6, 0x100, R26 ;  /* 0x0000010006067824 */ /* 0x000fe400078e021a */
[----:B------:R-:W-:Y:S02]  /*209a0*/  IMAD R7, R0, 0x100, R7 ;  /* 0x0000010000077824 */ /* 0x000fe400078e0207 */
[----:B--2---:R-:W-:-:S02]  /*209b0*/  IMAD R4, R4, 0x100, R25 ;  /* 0x0000010004047824 */ /* 0x004fc400078e0219 */
[----:B---3--:R-:W-:Y:S01]  /*209c0*/  IMAD R5, R5, 0x100, R27 ;  /* 0x0000010005057824 */ /* 0x008fe200078e021b */
[----:B------:R-:W2:Y:S04]  /*209d0*/  LDL.LU R25, [R1+0x1050] ;  /* 0x0010500001197983 */ /* 0x000ea80000300800 */
[----:B------:R-:W2:Y:S04]  /*209e0*/  LDL.LU R26, [R1+0x104c] ;  /* 0x00104c00011a7983 */ /* 0x000ea80000300800 */
[----:B------:R-:W2:Y:S04]  /*209f0*/  LDL.LU R27, [R1+0x1048] ;  /* 0x00104800011b7983 */ /* 0x000ea80000300800 */
[----:B------:R-:W3:Y:S04]  /*20a00*/  LDL.LU R0, [R1+0x5c] ;  /* 0x00005c0001007983 */ /* 0x000ee80000300800 */
[----:B---3--:R0:W-:Y:S04]  /*20a10*/  STL [R1+0x1038], R0 ;  /* 0x0010380001007387 */ /* 0x0081e80000100800 */
[----:B0-----:R-:W3:Y:S04]  /*20a20*/  LDL.LU R0, [R1+0x498] ;  /* 0x0004980001007983 */ /* 0x001ee80000300800 */
[----:B---3--:R0:W-:Y:S04]  /*20a30*/  STL [R1+0x103c], R0 ;  /* 0x00103c0001007387 */ /* 0x0081e80000100800 */
[----:B0-----:R-:W3:Y:S01]  /*20a40*/  LDL.LU R0, [R1+0x47c] ;  /* 0x00047c0001007983 */ /* 0x001ee20000300800 */
[----:B----4-:R-:W-:-:S02]  /*20a50*/  F2FP.F16.E4M3.UNPACK_B R2, R2 ;  /* 0x00000002ff02723e */ /* 0x010fc400020006ff */
[----:B-----5:R-:W-:Y:S02]  /*20a60*/  F2FP.F16.E4M3.UNPACK_B R3, R3 ;  /* 0x00000003ff03723e */ /* 0x020fe400020006ff */
[----:B------:R-:W-:Y:S01]  /*20a70*/  F2FP.F16.E4M3.UNPACK_B R28, R28 ;  /* 0x0000001cff1c723e */ /* 0x000fe200020006ff */
[----:B---3--:R0:W-:Y:S04]  /*20a80*/  STL [R1+0x1040], R0 ;  /* 0x0010400001007387 */ /* 0x0081e80000100800 */
[----:B0-----:R-:W3:Y:S01]  /*20a90*/  LDL.LU R0, [R1+0x484] ;  /* 0x0004840001007983 */ /* 0x001ee20000300800 */
[----:B------:R-:W-:Y:S01]  /*20aa0*/  F2FP.F16.E4M3.UNPACK_B R29, R29 ;  /* 0x0000001dff1d723e */ /* 0x000fe200020006ff */
[C---:B--2---:R-:W-:Y:S06]  /*20ab0*/  HMMA.16816.F32 R24, R20.reuse, R2, R24 ;  /* 0x000000021418723c */ /* 0x044fec0000001818 */
[----:B------:R-:W-:Y:S01]  /*20ac0*/  HMMA.16816.F32 R8, R20, R28, R8 ;  /* 0x0000001c1408723c */ /* 0x000fe20000001808 */
[----:B---3--:R0:W-:Y:S04]  /*20ad0*/  STL [R1+0x1044], R0 ;  /* 0x0010440001007387 */ /* 0x0081e80000100800 */
[----:B0-----:R-:W2:Y:S04]  /*20ae0*/  LDL.LU R0, [R1+0x468] ;  /* 0x0004680001007983 */ /* 0x001ea80000300800 */
[----:B------:R-:W3:Y:S04]  /*20af0*/  LDL.LU R2, [R1+0x40] ;  /* 0x0000400001027983 */ /* 0x000ee80000300800 */
[----:B------:R-:W4:Y:S04]  /*20b00*/  LDL.LU R3, [R1+0x44] ;  /* 0x0000440001037983 */ /* 0x000f280000300800 */
[----:B------:R-:W5:Y:S04]  /*20b10*/  LDL.LU R20, [R1+0x70] ;  /* 0x0000700001147983 */ /* 0x000f680000300800 */
[----:B------:R-:W2:Y:S01]  /*20b20*/  LDL.LU R21, [R1+0x74] ;  /* 0x0000740001157983 */ /* 0x000ea20000300800 */
[----:B------:R-:W-:-:S02]  /*20b30*/  F2FP.F16.E4M3.UNPACK_B R4, R4 ;  /* 0x00000004ff04723e */ /* 0x000fc400020006ff */
[----:B------:R-:W-:Y:S02]  /*20b40*/  F2FP.F16.E4M3.UNPACK_B R6, R6 ;  /* 0x00000006ff06723e */ /* 0x000fe400020006ff */
[----:B------:R-:W-:Y:S02]  /*20b50*/  F2FP.F16.E4M3.UNPACK_B R5, R5 ;  /* 0x00000005ff05723e */ /* 0x000fe400020006ff */
[----:B------:R-:W-:Y:S01]  /*20b60*/  F2FP.F16.E4M3.UNPACK_B R7, R7 ;  /* 0x00000007ff07723e */ /* 0x000fe200020006ff */
[----:B------:R-:W2:Y:S04]  /*20b70*/  LDL.LU R22, [R1+0x480] ;  /* 0x0004800001167983 */ /* 0x000ea80000300800 */
[----:B------:R-:W2:Y:S04]  /*20b80*/  LDL.LU R23, [R1+0x490] ;  /* 0x0004900001177983 */ /* 0x000ea80000300800 */
[----:B------:R-:W2:Y:S04]  /*20b90*/  LDL.LU R28, [R1+0x50] ;  /* 0x00005000011c7983 */ /* 0x000ea80000300800 */
[----:B------:R-:W2:Y:S01]  /*20ba0*/  LDL.LU R29, [R1+0x54] ;  /* 0x00005400011d7983 */ /* 0x000ea20000300800 */
[----:B---3--:R-:W-:-:S02]  /*20bb0*/  F2FP.F16.E4M3.UNPACK_B R2, R2.H1 ;  /* 0x00000002ff02723e */ /* 0x008fc400030006ff */
[----:B----4-:R-:W-:Y:S02]  /*20bc0*/  F2FP.F16.E4M3.UNPACK_B R3, R3.H1 ;  /* 0x00000003ff03723e */ /* 0x010fe400030006ff */
[----:B-----5:R-:W-:Y:S02]  /*20bd0*/  F2FP.F16.E4M3.UNPACK_B R20, R20.H1 ;  /* 0x00000014ff14723e */ /* 0x020fe400030006ff */
[----:B--2---:R-:W-:-:S03]  /*20be0*/  F2FP.F16.E4M3.UNPACK_B R21, R21.H1 ;  /* 0x00000015ff15723e */ /* 0x004fc600030006ff */
[C---:B------:R-:W-:Y:S01]  /*20bf0*/  HMMA.16816.F32 R12, R4.reuse, R2, R12 ;  /* 0x00000002040c723c */ /* 0x040fe2000000180c */
[----:B------:R-:W2:Y:S04]  /*20c00*/  LDL.LU R2, [R1+0x60] ;  /* 0x0000600001027983 */ /* 0x000ea80000300800 */
[----:B------:R-:W3:Y:S01]  /*20c10*/  LDL.LU R3, [R1+0x64] ;  /* 0x0000640001037983 */ /* 0x000ee20000300800 */
[----:B------:R-:W-:Y:S03]  /*20c20*/  HMMA.16816.F32 R16, R4, R20, R16 ;  /* 0x000000140410723c */ /* 0x000fe60000001810 */
[----:B------:R-:W4:Y:S04]  /*20c30*/  LDL.LU R20, [R1+0x460] ;  /* 0x0004600001147983 */ /* 0x000f280000300800 */
[----:B------:R-:W5:-:S15]  /*20c40*/  LDL.LU R21, [R1+0x474] ;  /* 0x0004740001157983 */ /* 0x000f5e0000300800 */
[----:B------:R-:W-:-:S01]  /*20c50*/  NOP ;  /* 0x0000000000007918 */ /* 0x000fc20000000000 */
[----:B------:R0:W-:Y:S04]  /*20c60*/  STL.64 [R1+0x1030], R18 ;  /* 0x0010301201007387 */ /* 0x0001e80000100a00 */
[----:B0-----:R-:W5:Y:S04]  /*20c70*/  LDL R18, [R1+0x78] ;  /* 0x0000780001127983 */ /* 0x001f680000100800 */
[----:B------:R-:W5:Y:S04]  /*20c80*/  LDL R19, [R1+0x7c] ;  /* 0x00007c0001137983 */ /* 0x000f680000100800 */
[----:B------:R0:W-:Y:S04]  /*20c90*/  STL.64 [R1+0x1028], R16 ;  /* 0x0010281001007387 */ /* 0x0001e80000100a00 */
[----:B0-----:R-:W5:Y:S04]  /*20ca0*/  LDL R16, [R1+0x48] ;  /* 0x0000480001107983 */ /* 0x001f680000100800 */
[----:B------:R-:W5:Y:S01]  /*20cb0*/  LDL R17, [R1+0x4c] ;  /* 0x00004c0001117983 */ /* 0x000f620000100800 */
[----:B----4-:R-:W-:-:S03]  /*20cc0*/  IMAD R20, R20, 0x100, R0 ;  /* 0x0000010014147824 */ /* 0x010fc600078e0200 */
[----:B------:R-:W4:Y:S02]  /*20cd0*/  LDL.LU R0, [R1+0x1044] ;  /* 0x0010440001007983 */ /* 0x000f240000300800 */
[----:B----4-:R-:W-:Y:S02]  /*20ce0*/  IMAD R22, R22, 0x100, R0 ;  /* 0x0000010016167824 */ /* 0x010fe400078e0200 */
[----:B------:R-:W5:Y:S01]  /*20cf0*/  LDL.LU R0, [R1+0x1040] ;  /* 0x0010400001007983 */ /* 0x000f620000300800 */
[----:B--2---:R-:W-:Y:S02]  /*20d00*/  F2FP.F16.E4M3.UNPACK_B R2, R2.H1 ;  /* 0x00000002ff02723e */ /* 0x004fe400030006ff */
[----:B---3--:R-:W-:Y:S01]  /*20d10*/  F2FP.F16.E4M3.UNPACK_B R3, R3.H1 ;  /* 0x00000003ff03723e */ /* 0x008fe200030006ff */
[----:B-----5:R-:W-:Y:S02]  /*20d20*/  IMAD R21, R21, 0x100, R0 ;  /* 0x0000010015157824 */ /* 0x020fe400078e0200 */
[----:B------:R-:W2:Y:S04]  /*20d30*/  LDL.LU R0, [R1+0x103c] ;  /* 0x00103c0001007983 */ /* 0x000ea80000300800 */
[----:B------:R-:W-:Y:S01]  /*20d40*/  HMMA.16816.F32 R24, R4, R2, R24 ;  /* 0x000000020418723c */ /* 0x000fe20000001818 */
[----:B------:R-:W-:-:S02]  /*20d50*/  F2FP.F16.E4M3.UNPACK_B R28, R28.H1 ;  /* 0x0000001cff1c723e */ /* 0x000fc400030006ff */
[----:B------:R-:W-:Y:S02]  /*20d60*/  F2FP.F16.E4M3.UNPACK_B R29, R29.H1 ;  /* 0x0000001dff1d723e */ /* 0x000fe400030006ff */
[----:B------:R-:W-:Y:S02]  /*20d70*/  F2FP.F16.E4M3.UNPACK_B R20, R20 ;  /* 0x00000014ff14723e */ /* 0x000fe400020006ff */
[----:B------:R-:W-:Y:S02]  /*20d80*/  F2FP.F16.E4M3.UNPACK_B R22, R22 ;  /* 0x00000016ff16723e */ /* 0x000fe400020006ff */
[----:B------:R-:W-:Y:S02]  /*20d90*/  F2FP.F16.E4M3.UNPACK_B R21, R21 ;  /* 0x00000015ff15723e */ /* 0x000fe400020006ff */
[----:B------:R-:W-:Y:S02]  /*20da0*/  F2FP.F16.E4M3.UNPACK_B R2, R16 ;  /* 0x00000010ff02723e */ /* 0x000fe400020006ff */
[----:B------:R-:W-:Y:S01]  /*20db0*/  F2FP.F16.E4M3.UNPACK_B R3, R17 ;  /* 0x00000011ff03723e */ /* 0x000fe200020006ff */
[----:B------:R-:W-:Y:S01]  /*20dc0*/  HMMA.16816.F32 R8, R4, R28, R8 ;  /* 0x0000001c0408723c */ /* 0x000fe20000001808 */
[----:B--2---:R-:W-:-:S02]  /*20dd0*/  IMAD R23, R23, 0x100, R0 ;  /* 0x0000010017177824 */ /* 0x004fc400078e0200 */
[----:B------:R-:W2:Y:S03]  /*20de0*/  LDL.LU R0, [R1+0x1038] ;  /* 0x0010380001007983 */ /* 0x000ea60000300800 */
[----:B------:R-:W-:-:S07]  /*20df0*/  F2FP.F16.E4M3.UNPACK_B R23, R23 ;  /* 0x00000017ff17723e */ /* 0x000fce00020006ff */
[----:B------:R-:W-:Y:S01]  /*20e00*/  HMMA.16816.F32 R12, R20, R2, R12 ;  /* 0x00000002140c723c */ /* 0x000fe2000000180c */
[----:B------:R0:W-:Y:S04]  /*20e10*/  STL.64 [R1+0x1020], R26 ;  /* 0x0010201a01007387 */ /* 0x0001e80000100a00 */
[----:B0-----:R-:W3:Y:S04]  /*20e20*/  LDL.LU R26, [R1+0x4c4] ;  /* 0x0004c400011a7983 */ /* 0x001ee80000300800 */
[----:B------:R-:W3:Y:S04]  /*20e30*/  LDL.LU R27, [R1+0x4c0] ;  /* 0x0004c000011b7983 */ /* 0x000ee80000300800 */
[----:B------:R0:W-:Y:S04]  /*20e40*/  STL.64 [R1+0x1018], R24 ;  /* 0x0010181801007387 */ /* 0x0001e80000100a00 */
[----:B0-----:R-:W4:Y:S04]  /*20e50*/  LDL R24, [R1+0x68] ;  /* 0x0000680001187983 */ /* 0x001f280000100800 */
[----:B------:R-:W5:Y:S04]  /*20e60*/  LDL R25, [R1+0x6c] ;  /* 0x00006c0001197983 */ /* 0x000f680000100800 */
[----:B------:R-:W2:Y:S04]  /*20e70*/  LDL.LU R6, [R1+0x4d0] ;  /* 0x0004d00001067983 */ /* 0x000ea80000300800 */
[----:B------:R-:W2:Y:S04]  /*20e80*/  LDL.LU R7, [R1+0x4dc] ;  /* 0x0004dc0001077983 */ /* 0x000ea80000300800 */
[----:B------:R-:W2:Y:S04]  /*20e90*/  LDL.LU R28, [R1+0x4d8] ;  /* 0x0004d800011c7983 */ /* 0x000ea80000300800 */
[----:B------:R0:W-:Y:S04]  /*20ea0*/  STL.64 [R1+0x1010], R10 ;  /* 0x0010100a01007387 */ /* 0x0001e80000100a00 */
[----:B0-----:R-:W2:Y:S04]  /*20eb0*/  LDL.LU R10, [R1+0x4cc] ;  /* 0x0004cc00010a7983 */ /* 0x001ea80000300800 */
[----:B------:R-:W2:Y:S04]  /*20ec0*/  LDL.LU R11, [R1+0x4c8] ;  /* 0x0004c800010b7983 */ /* 0x000ea80000300800 */
[----:B------:R0:W-:Y:S04]  /*20ed0*/  STL.64 [R1+0x1008], R8 ;  /* 0x0010080801007387 */ /* 0x0001e80000100a00 */
[----:B0-----:R-:W2:Y:S04]  /*20ee0*/  LDL.LU R9, [R1+0x4d4] ;  /* 0x0004d40001097983 */ /* 0x001ea80000300800 */
[----:B------:R-:W2:Y:S04]  /*20ef0*/  LDL R29, [R1+0x58] ;  /* 0x00005800011d7983 */ /* 0x000ea80000100800 */
[----:B------:R0:W-:Y:S04]  /*20f00*/  STL.64 [R1+0x1000], R14 ;  /* 0x0010000e01007387 */ /* 0x0001e80000100a00 */
[----:B0-----:R-:W2:Y:S04]  /*20f10*/  LDL.LU R14, [R1+0x4c] ;  /* 0x00004c00010e7983 */ /* 0x001ea80000300800 */
[----:B------:R-:W3:Y:S01]  /*20f20*/  LDL.LU R15, [R1+0xa0] ;  /* 0x0000a000010f7983 */ /* 0x000ee20000300800 */
[----:B------:R-:W-:-:S02]  /*20f30*/  F2FP.F16.E4M3.UNPACK_B R4, R18 ;  /* 0x00000012ff04723e */ /* 0x000fc400020006ff */
[----:B------:R-:W-:Y:S01]  /*20f40*/  F2FP.F16.E4M3.UNPACK_B R5, R19 ;  /* 0x00000013ff05723e */ /* 0x000fe200020006ff */
[----:B------:R0:W-:Y:S04]  /*20f50*/  STL.64 [R1+0xff8], R12 ;  /* 0x000ff80c01007387 */ /* 0x0001e80000100a00 */
[----:B0-----:R-:W2:Y:S04]  /*20f60*/  LDL.LU R13, [R1+0x48] ;  /* 0x00004800010d7983 */ /* 0x001ea80000300800 */
[----:B---3--:R-:W0:Y:S04]  /*20f70*/  LDSM.16.M88.4 R16, [R15+UR5+0x80] ;  /* 0x000080050f10783b */ /* 0x008e280008000200 */
[----:B0-----:R-:W-:Y:S04]  /*20f80*/  STL.64 [R1], R16 ;  /* 0x0000001001007387 */ /* 0x001fe80000100a00 */
[----:B------:R0:W-:Y:S04]  /*20f90*/  STL.64 [R1+0x8], R18 ;  /* 0x0000081201007387 */ /* 0x0001e80000100a00 */
[----:B0-----:R-:W3:Y:S04]  /*20fa0*/  LDL.LU.64 R18, [R1+0x1030] ;  /* 0x0010300001127983 */ /* 0x001ee80000300a00 */
[----:B------:R-:W3:Y:S01]  /*20fb0*/  LDL.LU.64 R16, [R1+0x1028] ;  /* 0x0010280001107983 */ /* 0x000ee20000300a00 */
[----:B----4-:R-:W-:-:S02]  /*20fc0*/  F2FP.F16.E4M3.UNPACK_B R2, R24 ;  /* 0x00000018ff02723e */ /* 0x010fc400020006ff */
[----:B-----5:R-:W-:Y:S01]  /*20fd0*/  F2FP.F16.E4M3.UNPACK_B R3, R25 ;  /* 0x00000019ff03723e */ /* 0x020fe200020006ff */
[----:B---3--:R-:W-:Y:S07]  /*20fe0*/  HMMA.16816.F32 R16, R20, R4, R16 ;  /* 0x000000041410723c */ /* 0x008fee0000001810 */
[----:B------:R-:W-:Y:S02]  /*20ff0*/  IMAD R4, R27, 0x100, R26 ;  /* 0x000001001b047824 */ /* 0x000fe400078e021a */
[----:B------:R-:W0:Y:S04]  /*21000*/  LDSM.16.M88.4 R24, [R15+UR5+0x2080] ;  /* 0x002080050f18783b */ /* 0x000e280008000200 */
[----:B0-----:R-:W-:Y:S04]  /*21010*/  STL.64 [R1+0x90], R24 ;  /* 0x0000901801007387 */ /* 0x001fe80000100a00 */
[----:B------:R0:W-:Y:S04]  /*21020*/  STL.64 [R1+0x98], R26 ;  /* 0x0000981a01007387 */ /* 0x0001e80000100a00 */
[----:B0-----:R-:W3:Y:S04]  /*21030*/  LDL.LU.64 R26, [R1+0x1020] ;  /* 0x00102000011a7983 */ /* 0x001ee80000300a00 */
[----:B------:R-:W3:Y:S01]  /*21040*/  LDL.LU.64 R24, [R1+0x1018] ;  /* 0x0010180001187983 */ /* 0x000ee20000300a00 */
[----:B--2---:R-:W-:-:S02]  /*21050*/  IMAD R6, R6, 0x100, R9 ;  /* 0x0000010006067824 */ /* 0x004fc400078e0209 */
[----:B------:R-:W-:Y:S02]  /*21060*/  IMAD R5, R11, 0x100, R10 ;  /* 0x000001000b057824 */ /* 0x000fe400078e020a */
[----:B------:R-:W0:Y:S01]  /*21070*/  LDSM.16.M88.4 R8, [R15+UR5+0x4080] ;  /* 0x004080050f08783b */ /* 0x000e220008000200 */
[----:B---3--:R-:W-:-:S15]  /*21080*/  HMMA.16816.F32 R24, R20, R2, R24 ;  /* 0x000000021418723c */ /* 0x008fde0000001818 */
[----:B------:R-:W-:-:S08]  /*21090*/  NOP ;  /* 0x0000000000007918 */ /* 0x000fd00000000000 */
[----:B------:R1:W-:Y:S04]  /*210a0*/  STL [R1+0xff4], R25 ;  /* 0x000ff41901007387 */ /* 0x0003e80000100800 */
[----:B-1----:R-:W2:Y:S04]  /*210b0*/  LDL.LU R25, [R1+0x4e4] ;  /* 0x0004e40001197983 */ /* 0x002ea80000300800 */
[----:B------:R1:W-:Y:S04]  /*210c0*/  STL [R1+0xff0], R26 ;  /* 0x000ff01a01007387 */ /* 0x0003e80000100800 */
[----:B-1----:R-:W3:Y:S04]  /*210d0*/  LDL.LU R26, [R1+0x4f4] ;  /* 0x0004f400011a7983 */ /* 0x002ee80000300800 */
[----:B------:R1:W-:Y:S04]  /*210e0*/  STL [R1+0xfec], R27 ;  /* 0x000fec1b01007387 */ /* 0x0003e80000100800 */
[----:B-1----:R-:W4:Y:S04]  /*210f0*/  LDL.LU R27, [R1+0x4ec] ;  /* 0x0004ec00011b7983 */ /* 0x002f280000300800 */
[----:B0-----:R-:W-:Y:S04]  /*21100*/  STL.64 [R1+0x80], R8 ;  /* 0x0000800801007387 */ /* 0x001fe80000100a00 */
[----:B------:R0:W-:Y:S04]  /*21110*/  STL.64 [R1+0x88], R10 ;  /* 0x0000880a01007387 */ /* 0x0001e80000100a00 */
[----:B0-----:R-:W5:Y:S04]  /*21120*/  LDL.LU.64 R10, [R1+0x1010] ;  /* 0x00101000010a7983 */ /* 0x001f680000300a00 */
[----:B------:R-:W5:Y:S01]  /*21130*/  LDL.LU.64 R8, [R1+0x1008] ;  /* 0x0010080001087983 */ /* 0x000f620000300a00 */
[----:B------:R-:W-:-:S02]  /*21140*/  F2FP.F16.E4M3.UNPACK_B R2, R13.H1 ;  /* 0x0000000dff02723e */ /* 0x000fc400030006ff */
[----:B------:R-:W-:Y:S02]  /*21150*/  F2FP.F16.E4M3.UNPACK_B R3, R14.H1 ;  /* 0x0000000eff03723e */ /* 0x000fe400030006ff */
[----:B------:R-:W0:Y:S01]  /*21160*/  LDSM.16.M88.4 R12, [R15+UR5+0x6080] ;  /* 0x006080050f0c783b */ /* 0x000e220008000200 */
[----:B------:R-:W-:Y:S01]  /*21170*/  IMAD R7, R28, 0x100, R7 ;  /* 0x000001001c077824 */ /* 0x000fe200078e0207 */
[----:B------:R-:W-:Y:S02]  /*21180*/  F2FP.F16.E4M3.UNPACK_B R28, R29 ;  /* 0x0000001dff1c723e */ /* 0x000fe400020006ff */
[----:B------:R-:W-:-:S07]  /*21190*/  F2FP.F16.E4M3.UNPACK_B R29, R0 ;  /* 0x00000000ff1d723e */ /* 0x000fce00020006ff */
[----:B-----5:R-:W-:Y:S01]  /*211a0*/  HMMA.16816.F32 R8, R20, R28, R8 ;  /* 0x0000001c1408723c */ /* 0x020fe20000001808 */
[----:B------:R-:W5:Y:S04]  /*211b0*/  LDL.LU R20, [R1+0x78] ;  /* 0x0000780001147983 */ /* 0x000f680000300800 */
[----:B------:R-:W2:Y:S04]  /*211c0*/  LDL.LU R21, [R1+0x7c] ;  /* 0x00007c0001157983 */ /* 0x000ea80000300800 */
[----:B------:R-:W3:Y:S04]  /*211d0*/  LDL.LU R22, [R1+0x4f0] ;  /* 0x0004f00001167983 */ /* 0x000ee80000300800 */
[----:B------:R-:W4:Y:S04]  /*211e0*/  LDL.LU R23, [R1+0x4fc] ;  /* 0x0004fc0001177983 */ /* 0x000f280000300800 */
[----:B------:R-:W4:Y:S04]  /*211f0*/  LDL.LU R28, [R1+0x4f8] ;  /* 0x0004f800011c7983 */ /* 0x000f280000300800 */
[----:B------:R-:W4:Y:S04]  /*21200*/  LDL.LU R29, [R1+0x58] ;  /* 0x00005800011d7983 */ /* 0x000f280000300800 */
[----:B0-----:R-:W-:Y:S04]  /*21210*/  STL.64 [R1+0x40], R12 ;  /* 0x0000400c01007387 */ /* 0x001fe80000100a00 */
[----:B------:R0:W-:Y:S04]  /*21220*/  STL.64 [R1+0x48], R14 ;  /* 0x0000480e01007387 */ /* 0x0001e80000100a00 */
[----:B0-----:R-:W3:Y:S04]  /*21230*/  LDL.LU.64 R14, [R1+0x1000] ;  /* 0x00100000010e7983 */ /* 0x001ee80000300a00 */
[----:B------:R-:W3:Y:S01]  /*21240*/  LDL.LU.64 R12, [R1+0xff8] ;  /* 0x000ff800010c7983 */ /* 0x000ee20000300a00 */
[----:B------:R-:W-:-:S02]  /*21250*/  F2FP.F16.E4M3.UNPACK_B R4, R4 ;  /* 0x00000004ff04723e */ /* 0x000fc400020006ff */
[----:B------:R-:W-:Y:S02]  /*21260*/  F2FP.F16.E4M3.UNPACK_B R6, R6 ;  /* 0x00000006ff06723e */ /* 0x000fe400020006ff */
[----:B------:R-:W-:Y:S02]  /*21270*/  F2FP.F16.E4M3.UNPACK_B R5, R5 ;  /* 0x00000005ff05723e */ /* 0x000fe400020006ff */
[----:B------:R-:W-:Y:S02]  /*21280*/  F2FP.F16.E4M3.UNPACK_B R7, R7 ;  /* 0x00000007ff07723e */ /* 0x000fe400020006ff */
[----:B-----5:R-:W-:Y:S02]  /*21290*/  F2FP.F16.E4M3.UNPACK_B R20, R20.H1 ;  /* 0x00000014ff14723e */ /* 0x020fe400030006ff */
[----:B--2---:R-:W-:-:S07]  /*212a0*/  F2FP.F16.E4M3.UNPACK_B R21, R21.H1 ;  /* 0x00000015ff15723e */ /* 0x004fce00030006ff */
[C---:B------:R-:W-:Y:S06]  /*212b0*/  HMMA.16816.F32 R16, R4.reuse, R20, R16 ;  /* 0x000000140410723c */ /* 0x040fec0000001810 */
[----:B---3--:R-:W-:Y:S01]  /*212c0*/  HMMA.16816.F32 R12, R4, R2, R12 ;  /* 0x00000002040c723c */ /* 0x008fe2000000180c */
[----:B------:R-:W2:Y:S04]  /*212d0*/  LDL.LU R2, [R1+0x68] ;  /* 0x0000680001027983 */ /* 0x000ea80000300800 */
[----:B------:R-:W3:Y:S04]  /*212e0*/  LDL.LU R3, [R1+0x6c] ;  /* 0x00006c0001037983 */ /* 0x000ee80000300800 */
[----:B------:R-:W5:Y:S04]  /*212f0*/  LDL.LU R20, [R1+0x4e0] ;  /* 0x0004e00001147983 */ /* 0x000f680000300800 */
[----:B------:R-:W4:Y:S01]  /*21300*/  LDL.LU R21, [R1+0x4e8] ;  /* 0x0004e80001157983 */ /* 0x000f220000300800 */
[----:B------:R-:W-:-:S02]  /*21310*/  IMAD R22, R22, 0x100, R26 ;  /* 0x0000010016167824 */ /* 0x000fc400078e021a */
[----:B-----5:R-:W-:Y:S02]  /*21320*/  IMAD R20, R20, 0x100, R25 ;  /* 0x0000010014147824 */ /* 0x020fe400078e0219 */
[----:B----4-:R-:W-:Y:S01]  /*21330*/  IMAD R21, R21, 0x100, R27 ;  /* 0x0000010015157824 */ /* 0x010fe200078e021b */
[----:B------:R-:W4:Y:S04]  /*21340*/  LDL.LU R25, [R1+0xff4] ;  /* 0x000ff40001197983 */ /* 0x000f280000300800 */
[----:B------:R-:W4:Y:S04]  /*21350*/  LDL.LU R26, [R1+0xff0] ;  /* 0x000ff000011a7983 */ /* 0x000f280000300800 */
[----:B------:R-:W4:Y:S01]  /*21360*/  LDL.LU R27, [R1+0xfec] ;  /* 0x000fec00011b7983 */ /* 0x000f220000300800 */
[----:B--2---:R-:W-:-:S02]  /*21370*/  F2FP.F16.E4M3.UNPACK_B R2, R2.H1 ;  /* 0x00000002ff02723e */ /* 0x004fc400030006ff */
[----:B---3--:R-:W-:Y:S01]  /*21380*/  F2FP.F16.E4M3.UNPACK_B R3, R3.H1 ;  /* 0x00000003ff03723e */ /* 0x008fe200030006ff */
[----:B------:R-:W-:Y:S01]  /*21390*/  IMAD R23, R28, 0x100, R23 ;  /* 0x000001001c177824 */ /* 0x000fe200078e0217 */
[----:B------:R-:W-:Y:S02]  /*213a0*/  F2FP.F16.E4M3.UNPACK_B R28, R29.H1 ;  /* 0x0000001dff1c723e */ /* 0x000fe400030006ff */
[----:B------:R-:W-:-:S03]  /*213b0*/  F2FP.F16.E4M3.UNPACK_B R29, R0.H1 ;  /* 0x00000000ff1d723e */ /* 0x000fc600030006ff */
[----:B----4-:R-:W-:Y:S01]  /*213c0*/  HMMA.16816.F32 R24, R4, R2, R24 ;  /* 0x000000020418723c */ /* 0x010fe20000001818 */
[----:B------:R-:W2:Y:S04]  /*213d0*/  LDL R2, [R1] ;  /* 0x0000000001027983 */ /* 0x000ea80000100800 */
[----:B------:R-:W3:-:S15]  /*213e0*/  LDL R3, [R1+0x4] ;  /* 0x0000040001037983 */ /* 0x000ede0000100800 */
[----:B------:R-:W-:-:S03]  /*213f0*/  NOP ;  /* 0x0000000000007918 */ /* 0x000fc60000000000 */
[----:B------:R0:W-:Y:S04]  /*21400*/  STL [R1+0xfe8], R24 ;  /* 0x000fe81801007387 */ /* 0x0001e80000100800 */
[----:B0-----:R-:W4:Y:S04]  /*21410*/  LDL.LU R24, [R1+0x504] ;  /* 0x0005040001187983 */ /* 0x001f280000300800 */
[----:B------:R0:W-:Y:S04]  /*21420*/  STL [R1+0xfe4], R25 ;  /* 0x000fe41901007387 */ /* 0x0001e80000100800 */
[----:B0-----:R-:W5:Y:S04]  /*21430*/  LDL.LU R25, [R1+0x514] ;  /* 0x0005140001197983 */ /* 0x001f680000300800 */
[----:B------:R0:W-:Y:S04]  /*21440*/  STL [R1+0xfe0], R26 ;  /* 0x000fe01a01007387 */ /* 0x0001e80000100800 */
[----:B0-----:R-:W4:Y:S04]  /*21450*/  LDL.LU R26, [R1+0x50c] ;  /* 0x00050c00011a7983 */ /* 0x001f280000300800 */
[----:B------:R0:W-:Y:S04]  /*21460*/  STL [R1+0xfdc], R27 ;  /* 0x000fdc1b01007387 */ /* 0x0001e80000100800 */
[----:B0-----:R-:W4:Y:S04]  /*21470*/  LDL.LU R27, [R1+0x51c] ;  /* 0x00051c00011b7983 */ /* 0x001f280000300800 */
[----:B------:R-:W2:Y:S04]  /*21480*/  LDL.LU R0, [R1+0x538] ;  /* 0x0005380001007983 */ /* 0x000ea80000300800 */
[----:B--2---:R0:W-:Y:S04]  /*21490*/  STL [R1+0xfd0], R0 ;  /* 0x000fd00001007387 */ /* 0x0041e80000100800 */
[----:B0-----:R-:W2:Y:S04]  /*214a0*/  LDL.LU R0, [R1+0x52c] ;  /* 0x00052c0001007983 */ /* 0x001ea80000300800 */
[----:B--2---:R0:W-:Y:S04]  /*214b0*/  STL [R1+0xfd4], R0 ;  /* 0x000fd40001007387 */ /* 0x0041e80000100800 */
[----:B0-----:R-:W2:Y:S01]  /*214c0*/  LDL.LU R0, [R1+0x534] ;  /* 0x0005340001007983 */ /* 0x001ea20000300800 */
[----:B------:R-:W-:Y:S03]  /*214d0*/  HMMA.16816.F32 R8, R4, R28, R8 ;  /* 0x0000001c0408723c */ /* 0x000fe60000001808 */
[----:B--2---:R0:W-:Y:S04]  /*214e0*/  STL [R1+0xfd8], R0 ;  /* 0x000fd80001007387 */ /* 0x0041e80000100800 */
[----:B0-----:R-:W2:Y:S04]  /*214f0*/  LDL.LU R0, [R1+0x524] ;  /* 0x0005240001007983 */ /* 0x001ea80000300800 */
[----:B------:R-:W5:Y:S04]  /*21500*/  LDL R4, [R1+0x90] ;  /* 0x0000900001047983 */ /* 0x000f680000100800 */
[----:B------:R-:W4:Y:S01]  /*21510*/  LDL R5, [R1+0x94] ;  /* 0x0000940001057983 */ /* 0x000f220000100800 */
[----:B------:R-:W-:-:S02]  /*21520*/  F2FP.F16.E4M3.UNPACK_B R20, R20 ;  /* 0x00000014ff14723e */ /* 0x000fc400020006ff */
[----:B------:R-:W-:Y:S02]  /*21530*/  F2FP.F16.E4M3.UNPACK_B R22, R22 ;  /* 0x00000016ff16723e */ /* 0x000fe400020006ff */
[----:B------:R-:W-:Y:S02]  /*21540*/  F2FP.F16.E4M3.UNPACK_B R21, R21 ;  /* 0x00000015ff15723e */ /* 0x000fe400020006ff */
[----:B------:R-:W-:Y:S02]  /*21550*/  F2FP.F16.E4M3.UNPACK_B R23, R23 ;  /* 0x00000017ff17723e */ /* 0x000fe400020006ff */
[----:B------:R-:W-:Y:S02]  /*21560*/  F2FP.F16.E4M3.UNPACK_B R2, R2 ;  /* 0x00000002ff02723e */ /* 0x000fe400020006ff */
[----:B---3--:R-:W-:Y:S01]  /*21570*/  F2FP.F16.E4M3.UNPACK_B R3, R3 ;  /* 0x00000003ff03723e */ /* 0x008fe200020006ff */
[----:B------:R-:W3:Y:S04]  /*21580*/  LDL.LU R6, [R1+0x510] ;  /* 0x0005100001067983 */ /* 0x000ee80000300800 */
[----:B------:R-:W2:Y:S04]  /*21590*/  LDL.LU R7, [R1+0x518] ;  /* 0x0005180001077983 */ /* 0x000ea80000300800 */
[----:B------:R-:W2:Y:S04]  /*215a0*/  LDL R28, [R1+0x40] ;  /* 0x00004000011c7983 */ /* 0x000ea80000100800 */
[----:B------:R-:W2:Y:S01]  /*215b0*/  LDL R29, [R1+0x44] ;  /* 0x00004400011d7983 */ /* 0x000ea20000100800 */
[----:B------:R-:W-:Y:S03]  /*215c0*/  HMMA.16816.F32 R12, R20, R2, R12 ;  /* 0x00000002140c723c */ /* 0x000fe6000000180c */
[----:B------:R-:W2:Y:S04]  /*215d0*/  LDL R2, [R1+0x80] ;  /* 0x0000800001027983 */ /* 0x000ea80000100800 */
[----:B------:R-:W2:Y:S01]  /*215e0*/  LDL R3, [R1+0x84] ;  /* 0x0000840001037983 */ /* 0x000ea20000100800 */
[----:B-----5:R-:W-:-:S02]  /*215f0*/  F2FP.F16.E4M3.UNPACK_B R4, R4 ;  /* 0x00000004ff04723e */ /* 0x020fc400020006ff */
[----:B----4-:R-:W-:-:S07]  /*21600*/  F2FP.F16.E4M3.UNPACK_B R5, R5 ;  /* 0x00000005ff05723e */ /* 0x010fce00020006ff */
[----:B------:R-:W-:Y:S01]  /*21610*/  HMMA.16816.F32 R16, R20, R4, R16 ;  /* 0x000000041410723c */ /* 0x000fe20000001810 */
[----:B------:R-:W4:Y:S04]  /*21620*/  LDL.LU R4, [R1+0x500] ;  /* 0x0005000001047983 */ /* 0x000f280000300800 */
[----:B------:R-:W5:Y:S01]  /*21630*/  LDL.LU R5, [R1+0x508] ;  /* 0x0005080001057983 */ /* 0x000f620000300800 */
[----:B---3--:R-:W-:Y:S02]  /*21640*/  IMAD R6, R6, 0x100, R25 ;  /* 0x0000010006067824 */ /* 0x008fe400078e0219 */
[----:B--2---:R-:W-:Y:S02]  /*21650*/  IMAD R7, R7, 0x100, R27 ;  /* 0x0000010007077824 */ /* 0x004fe400078e021b */
[----:B----4-:R-:W-:-:S02]  /*21660*/  IMAD R4, R4, 0x100, R24 ;  /* 0x0000010004047824 */ /* 0x010fc400078e0218 */
[----:B-----5:R-:W-:Y:S01]  /*21670*/  IMAD R5, R5, 0x100, R26 ;  /* 0x0000010005057824 */ /* 0x020fe200078e021a */
[----:B------:R-:W2:Y:S04]  /*21680*/  LDL.LU R24, [R1+0xfe8] ;  /* 0x000fe80001187983 */ /* 0x000ea80000300800 */
[----:B------:R-:W2:Y:S04]  /*21690*/  LDL.LU R25, [R1+0xfe4] ;  /* 0x000fe40001197983 */ /* 0x000ea80000300800 */
[----:B------:R-:W2:Y:S04]  /*216a0*/  LDL.LU R26, [R1+0xfe0] ;  /* 0x000fe000011a7983 */ /* 0x000ea80000300800 */
[----:B------:R-:W2:Y:S01]  /*216b0*/  LDL.LU R27, [R1+0xfdc] ;  /* 0x000fdc00011b7983 */ /* 0x000ea20000300800 */
[----:B------:R-:W-:-:S02]  /*216c0*/  F2FP.F16.E4M3.UNPACK_B R2, R2 ;  /* 0x00000002ff02723e */ /* 0x000fc400020006ff */
[----:B------:R-:W-:Y:S02]  /*216d0*/  F2FP.F16.E4M3.UNPACK_B R3, R3 ;  /* 0x00000003ff03723e */ /* 0x000fe400020006ff */
[----:B------:R-:W-:Y:S02]  /*216e0*/  F2FP.F16.E4M3.UNPACK_B R28, R28 ;  /* 0x0000001cff1c723e */ /* 0x000fe400020006ff */
[----:B------:R-:W-:-:S07]  /*216f0*/  F2FP.F16.E4M3.UNPACK_B R29, R29 ;  /* 0x0000001dff1d723e */ /* 0x000fce00020006ff */
[C---:B------:R-:W-:Y:S06]  /*21700*/  HMMA.16816.F32 R8, R20.reuse, R28, R8 ;  /* 0x0000001c1408723c */ /* 0x040fec0000001808 */
[----:B--2---:R-:W-:Y:S01]  /*21710*/  HMMA.16816.F32 R24, R20, R2, R24 ;  /* 0x000000021418723c */ /* 0x004fe20000001818 */
[----:B------:R-:W2:Y:S04]  /*21720*/  LDL.LU R2, [R1] ;  /* 0x0000000001027983 */ /* 0x000ea80000300800 */
[----:B------:R-:W3:Y:S04]  /*21730*/  LDL.LU R3, [R1+0x4] ;  /* 0x0000040001037983 */ /* 0x000ee80000300800 */
[----:B------:R-:W4:Y:S04]  /*21740*/  LDL.LU R20, [R1+0x90] ;  /* 0x0000900001147983 */ /* 0x000f280000300800 */
[----:B------:R-:W5:Y:S01]  /*21750*/  LDL.LU R21, [R1+0x94] ;  /* 0x0000940001157983 */ /* 0x000f620000300800 */
[----:B------:R-:W-:-:S02]  /*21760*/  F2FP.F16.E4M3.UNPACK_B R4, R4 ;  /* 0x00000004ff04723e */ /* 0x000fc400020006ff */
[----:B------:R-:W-:Y:S02]  /*21770*/  F2FP.F16.E4M3.UNPACK_B R6, R6 ;  /* 0x00000006ff06723e */ /* 0x000fe400020006ff */
[----:B------:R-:W-:Y:S02]  /*21780*/  F2FP.F16.E4M3.UNPACK_B R5, R5 ;  /* 0x00000005ff05723e */ /* 0x000fe400020006ff */
[----:B------:R-:W-:Y:S01]  /*21790*/  F2FP.F16.E4M3.UNPACK_B R7, R7 ;  /* 0x00000007ff07723e */ /* 0x000fe200020006ff */
[----:B------:R-:W5:Y:S04]  /*217a0*/  LDL.LU R22, [R1+0x530] ;  /* 0x0005300001167983 */ /* 0x000f680000300800 */
[----:B------:R-:W5:Y:S04]  /*217b0*/  LDL.LU R23, [R1+0x53c] ;  /* 0x00053c0001177983 */ /* 0x000f680000300800 */
[----:B------:R-:W5:Y:S04]  /*217c0*/  LDL.LU R28, [R1+0x40] ;  /* 0x00004000011c7983 */ /* 0x000f680000300800 */
[----:B------:R-:W5:Y:S01]  /*217d0*/  LDL.LU R29, [R1+0x44] ;  /* 0x00004400011d7983 */ /* 0x000f620000300800 */
[----:B--2---:R-:W-:-:S02]  /*217e0*/  F2FP.F16.E4M3.UNPACK_B R2, R2.H1 ;  /* 0x00000002ff02723e */ /* 0x004fc400030006ff */
[----:B---3--:R-:W-:Y:S02]  /*217f0*/  F2FP.F16.E4M3.UNPACK_B R3, R3.H1 ;  /* 0x00000003ff03723e */ /* 0x008fe400030006ff */
[----:B----4-:R-:W-:Y:S02]  /*21800*/  F2FP.F16.E4M3.UNPACK_B R20, R20.H1 ;  /* 0x00000014ff14723e */ /* 0x010fe400030006ff */
[----:B-----5:R-:W-:-:S03]  /*21810*/  F2FP.F16.E4M3.UNPACK_B R21, R21.H1 ;  /* 0x00000015ff15723e */ /* 0x020fc600030006ff */
[C---:B------:R-:W-:Y:S01]  /*21820*/  HMMA.16816.F32 R12, R4.reuse, R2, R12 ;  /* 0x00000002040c723c */ /* 0x040fe2000000180c */
[----:B------:R-:W2:Y:S04]  /*21830*/  LDL.LU R2, [R1+0x80] ;  /* 0x0000800001027983 */ /* 0x000ea80000300800 */
[----:B------:R-:W3:Y:S01]  /*21840*/  LDL.LU R3, [R1+0x84] ;  /* 0x0000840001037983 */ /* 0x000ee20000300800 */
[----:B------:R-:W-:Y:S03]  /*21850*/  HMMA.16816.F32 R16, R4, R20, R16 ;  /* 0x000000140410723c */ /* 0x000fe60000001810 */
[----:B------:R-:W4:Y:S04]  /*21860*/  LDL.LU R20, [R1+0x520] ;  /* 0x0005200001147983 */ /* 0x000f280000300800 */
[----:B------:R-:W5:Y:S01]  /*21870*/  LDL.LU R21, [R1+0x528] ;  /* 0x0005280001157983 */ /* 0x000f620000300800 */
        /* <DEDUP_REMOVED lines=10> */
[----:B------:R-:W-:-:S07]  /*21920*/  F2FP.F16.E4M3.UNPACK_B R29, R29.H1 ;  /* 0x0000001dff1d723e */ /* 0x000fce00030006ff */
[----:B------:R-:W-:Y:S01]  /*21930*/  HMMA.16816.F32 R8, R4, R28, R8 ;  /* 0x0000001c0408723c */ /* 0x000fe20000001808 */
[----:B--2---:R-:W-:Y:S02]  /*21940*/  IMAD R23, R0, 0x100, R23 ;  /* 0x0000010000177824 */ /* 0x004fe400078e0217 */
[----:B------:R-:W2:Y:S04]  /*21950*/  LDL.LU R0, [R1+0x558] ;  /* 0x0005580001007983 */ /* 0x000ea80000300800 */
[----:B------:R-:W3:Y:S04]  /*21960*/  LDL R2, [R1+0x8] ;  /* 0x0000080001027983 */ /* 0x000ee80000100800 */
[----:B------:R-:W4:Y:S04]  /*21970*/  LDL R3, [R1+0xc] ;  /* 0x00000c0001037983 */ /* 0x000f280000100800 */
[----:B------:R-:W5:Y:S04]  /*21980*/  LDL R4, [R1+0x98] ;  /* 0x0000980001047983 */ /* 0x000f680000100800 */
[----:B------:R-:W2:Y:S01]  /*21990*/  LDL R5, [R1+0x9c] ;  /* 0x00009c0001057983 */ /* 0x000ea20000100800 */
        /* <DEDUP_REMOVED lines=8> */
[----:B---3--:R-:W-:-:S02]  /*21a20*/  F2FP.F16.E4M3.UNPACK_B R2, R2 ;  /* 0x00000002ff02723e */ /* 0x008fc400020006ff */
[----:B----4-:R-:W-:Y:S02]  /*21a30*/  F2FP.F16.E4M3.UNPACK_B R3, R3 ;  /* 0x00000003ff03723e */ /* 0x010fe400020006ff */
[----:B-----5:R-:W-:Y:S02]  /*21a40*/  F2FP.F16.E4M3.UNPACK_B R4, R4 ;  /* 0x00000004ff04723e */ /* 0x020fe400020006ff */
[----:B--2---:R-:W-:-:S03]  /*21a50*/  F2FP.F16.E4M3.UNPACK_B R5, R5 ;  /* 0x00000005ff05723e */ /* 0x004fc600020006ff */
[C---:B------:R-:W-:Y:S06]  /*21a60*/  HMMA.16816.F32 R12, R20.reuse, R2, R12 ;  /* 0x00000002140c723c */ /* 0x040fec000000180c */
[----:B------:R-:W-:Y:S01]  /*21a70*/  HMMA.16816.F32 R16, R20, R4, R16 ;  /* 0x000000041410723c */ /* 0x000fe20000001810 */
[----:B------:R-:W2:Y:S04]  /*21a80*/  LDL R2, [R1+0x88] ;  /* 0x0000880001027983 */ /* 0x000ea80000100800 */
[----:B------:R-:W3:-:S12]  /*21a90*/  LDL R3, [R1+0x8c] ;  /* 0x00008c0001037983 */ /* 0x000ed80000100800 */
[----:B------:R0:W-:Y:S04]  /*21aa0*/  STL.64 [R1+0xfb8], R14 ;  /* 0x000fb80e01007387 */ /* 0x0001e80000100a00 */
[----:B0-----:R-:W4:Y:S04]  /*21ab0*/  LDL.LU R14, [R1+0x548] ;  /* 0x00054800010e7983 */ /* 0x001f280000300800 */
[----:B------:R-:W5:Y:S04]  /*21ac0*/  LDL.LU R15, [R1+0xa4] ;  /* 0x0000a400010f7983 */ /* 0x000f680000300800 */
[----:B------:R0:W-:Y:S04]  /*21ad0*/  STL.64 [R1+0xfb0], R12 ;  /* 0x000fb00c01007387 */ /* 0x0001e80000100a00 */
[----:B0-----:R-:W4:Y:S04]  /*21ae0*/  LDL.LU R12, [R1+0x554] ;  /* 0x00055400010c7983 */ /* 0x001f280000300800 */
[----:B------:R-:W4:Y:S04]  /*21af0*/  LDL.LU R13, [R1+0x54c] ;  /* 0x00054c00010d7983 */ /* 0x000f280000300800 */
[----:B------:R-:W4:Y:S04]  /*21b00*/  LDL.LU R4, [R1+0x544] ;  /* 0x0005440001047983 */ /* 0x000f280000300800 */
[----:B------:R-:W4:Y:S04]  /*21b10*/  LDL.LU R5, [R1+0x540] ;  /* 0x0005400001057983 */ /* 0x000f280000300800 */
[----:B------:R0:W-:Y:S04]  /*21b20*/  STL.64 [R1+0xfc8], R18 ;  /* 0x000fc81201007387 */ /* 0x0001e80000100a00 */
[----:B0-----:R-:W5:Y:S04]  /*21b30*/  LDL R18, [R1+0x48] ;  /* 0x0000480001127983 */ /* 0x001f680000100800 */
[----:B------:R-:W4:Y:S04]  /*21b40*/  LDL R19, [R1+0x4c] ;  /* 0x00004c0001137983 */ /* 0x000f280000100800 */
[----:B------:R-:W-:Y:S01]  /*21b50*/  STL.64 [R1+0xfc0], R16 ;  /* 0x000fc01001007387 */ /* 0x000fe20000100a00 */
[----:B------:R-:W-:Y:S01]  /*21b60*/  IMAD R7, R0, 0x100, R7 ;  /* 0x0000010000077824 */ /* 0x000fe200078e0207 */
[----:B--2---:R-:W-:-:S02]  /*21b70*/  F2FP.F16.E4M3.UNPACK_B R2, R2 ;  /* 0x00000002ff02723e */ /* 0x004fc400020006ff */
[----:B---3--:R-:W-:-:S07]  /*21b80*/  F2FP.F16.E4M3.UNPACK_B R3, R3 ;  /* 0x00000003ff03723e */ /* 0x008fce00020006ff */
[----:B------:R-:W-:Y:S07]  /*21b90*/  HMMA.16816.F32 R24, R20, R2, R24 ;  /* 0x000000021418723c */ /* 0x000fee0000001818 */
[----:B-----5:R-:W-:Y:S02]  /*21ba0*/  F2FP.F16.E4M3.UNPACK_B R2, R18 ;  /* 0x00000012ff02723e */ /* 0x020fe400020006ff */
[----:B----4-:R-:W-:Y:S02]  /*21bb0*/  F2FP.F16.E4M3.UNPACK_B R3, R19 ;  /* 0x00000013ff03723e */ /* 0x010fe400020006ff */
[----:B------:R-:W0:Y:S04]  /*21bc0*/  LDSM.16.M88.4 R16, [R15+UR5+0x80] ;  /* 0x000080050f10783b */ /* 0x000e280008000200 */
[----:B0-----:R-:W-:Y:S04]  /*21bd0*/  STL.64 [R1+0x20], R16 ;  /* 0x0000201001007387 */ /* 0x001fe80000100a00 */
[----:B------:R-:W-:Y:S04]  /*21be0*/  STL.64 [R1+0x28], R18 ;  /* 0x0000281201007387 */ /* 0x000fe80000100a00 */
[----:B------:R-:W0:Y:S04]  /*21bf0*/  LDSM.16.M88.4 R16, [R15+UR5+0x2080] ;  /* 0x002080050f10783b */ /* 0x000e280008000200 */
[----:B------:R-:W2:Y:S01]  /*21c00*/  LDL.LU R0, [R1+0x560] ;  /* 0x0005600001007983 */ /* 0x000ea20000300800 */
[----:B------:R-:W-:-:S02]  /*21c10*/  IMAD R4, R5, 0x100, R4 ;  /* 0x0000010005047824 */ /* 0x000fc400078e0204 */
[----:B------:R-:W-:Y:S02]  /*21c20*/  IMAD R6, R6, 0x100, R12 ;  /* 0x0000010006067824 */ /* 0x000fe400078e020c */
[----:B------:R-:W-:Y:S01]  /*21c30*/  IMAD R5, R14, 0x100, R13 ;  /* 0x000001000e057824 */ /* 0x000fe200078e020d */
[----:B------:R-:W-:Y:S01]  /*21c40*/  HMMA.16816.F32 R8, R20, R2, R8 ;  /* 0x000000021408723c */ /* 0x000fe20000001808 */
[----:B0-----:R-:W-:Y:S04]  /*21c50*/  STL.64 [R1+0x30], R16 ;  /* 0x0000301001007387 */ /* 0x001fe80000100a00 */
[----:B------:R-:W-:Y:S04]  /*21c60*/  STL.64 [R1+0x38], R18 ;  /* 0x0000381201007387 */ /* 0x000fe80000100a00 */
[----:B------:R-:W0:Y:S04]  /*21c70*/  LDSM.16.M88.4 R16, [R15+UR5+0x4080] ;  /* 0x004080050f10783b */ /* 0x000e280008000200 */
[----:B------:R-:W1:Y:S04]  /*21c80*/  LDSM.16.M88.4 R12, [R15+UR5+0x6080] ;  /* 0x006080050f0c783b */ /* 0x000e680008000200 */
[----:B------:R-:W3:Y:S04]  /*21c90*/  LDL.LU R2, [R1+0x98] ;  /* 0x0000980001027983 */ /* 0x000ee80000300800 */
[----:B------:R-:W4:Y:S04]  /*21ca0*/  LDL.LU R3, [R1+0x9c] ;  /* 0x00009c0001037983 */ /* 0x000f280000300800 */
[----:B------:R-:W5:Y:S04]  /*21cb0*/  LDL.LU R23, [R1+0x4c] ;  /* 0x00004c0001177983 */ /* 0x000f680000300800 */
[----:B------:R0:W-:Y:S01]  /*21cc0*/  STL [R1+0xfa8], R8 ;  /* 0x000fa80801007387 */ /* 0x0001e20000100800 */
[----:B------:R-:W-:-:S02]  /*21cd0*/  F2FP.F16.E4M3.UNPACK_B R20, R28.H1 ;  /* 0x0000001cff14723e */ /* 0x000fc400030006ff */
[----:B------:R-:W-:Y:S01]  /*21ce0*/  F2FP.F16.E4M3.UNPACK_B R21, R29.H1 ;  /* 0x0000001dff15723e */ /* 0x000fe200030006ff */
[----:B0-----:R-:W2:Y:S04]  /*21cf0*/  LDL.LU R8, [R1+0x564] ;  /* 0x0005640001087983 */ /* 0x001ea80000300800 */
[----:B------:R0:W-:Y:S04]  /*21d00*/  STL [R1+0xfa4], R9 ;  /* 0x000fa40901007387 */ /* 0x0001e80000100800 */
[----:B0-----:R-:W2:Y:S04]  /*21d10*/  LDL.LU R9, [R1+0x574] ;  /* 0x0005740001097983 */ /* 0x001ea80000300800 */
[----:B------:R0:W-:Y:S04]  /*21d20*/  STL [R1+0xfa0], R10 ;  /* 0x000fa00a01007387 */ /* 0x0001e80000100800 */
[----:B0-----:R-:W2:Y:S04]  /*21d30*/  LDL.LU R10, [R1+0x56c] ;  /* 0x00056c00010a7983 */ /* 0x001ea80000300800 */
[----:B------:R0:W-:Y:S01]  /*21d40*/  STL [R1+0xf9c], R11 ;  /* 0x000f9c0b01007387 */ /* 0x0001e20000100800 */
[----:B------:R-:W-:-:S02]  /*21d50*/  IMAD.MOV.U32 R28, RZ, RZ, R19 ;  /* 0x000000ffff1c7224 */ /* 0x000fc400078e0013 */
[----:B------:R-:W-:Y:S01]  /*21d60*/  IMAD.MOV.U32 R29, RZ, RZ, R18 ;  /* 0x000000ffff1d7224 */ /* 0x000fe200078e0012 */
[----:B0-----:R-:W2:Y:S04]  /*21d70*/  LDL.LU R11, [R1+0x57c] ;  /* 0x00057c00010b7983 */ /* 0x001ea80000300800 */
[----:B------:R-:W2:Y:S04]  /*21d80*/  LDL.LU R22, [R1+0x578] ;  /* 0x0005780001167983 */ /* 0x000ea80000300800 */
[----:B------:R0:W-:Y:S04]  /*21d90*/  STL.64 [R1+0x10], R16 ;  /* 0x0000101001007387 */ /* 0x0001e80000100a00 */
[----:B------:R-:W5:Y:S04]  /*21da0*/  LDL.LU.64 R18, [R1+0xfc8] ;  /* 0x000fc80001127983 */ /* 0x000f680000300a00 */
[----:B0-----:R-:W5:Y:S04]  /*21db0*/  LDL.LU.64 R16, [R1+0xfc0] ;  /* 0x000fc00001107983 */ /* 0x001f680000300a00 */
[----:B------:R0:W-:Y:S04]  /*21dc0*/  STL [R1+0xf88], R28 ;  /* 0x000f881c01007387 */ /* 0x0001e80000100800 */
[----:B0-----:R-:W2:Y:S04]  /*21dd0*/  LDL.LU R28, [R1+0x8c] ;  /* 0x00008c00011c7983 */ /* 0x001ea80000300800 */
[----:B------:R0:W-:Y:S04]  /*21de0*/  STL [R1+0xf84], R29 ;  /* 0x000f841d01007387 */ /* 0x0001e80000100800 */
[----:B0-----:R-:W2:Y:S04]  /*21df0*/  LDL.LU R29, [R1+0x88] ;  /* 0x00008800011d7983 */ /* 0x001ea80000300800 */
[----:B-1----:R-:W-:Y:S04]  /*21e00*/  STL.64 [R1], R12 ;  /* 0x0000000c01007387 */ /* 0x002fe80000100a00 */
[----:B------:R0:W-:Y:S04]  /*21e10*/  STL.64 [R1+0x8], R14 ;  /* 0x0000080e01007387 */ /* 0x0001e80000100a00 */
[----:B0-----:R-:W2:Y:S04]  /*21e20*/  LDL.LU.64 R14, [R1+0xfb8] ;  /* 0x000fb800010e7983 */ /* 0x001ea80000300a00 */
[----:B------:R-:W2:Y:S01]  /*21e30*/  LDL.LU.64 R12, [R1+0xfb0] ;  /* 0x000fb000010c7983 */ /* 0x000ea20000300a00 */
[----:B------:R-:W-:-:S02]  /*21e40*/  F2FP.F16.E4M3.UNPACK_B R4, R4 ;  /* 0x00000004ff04723e */ /* 0x000fc400020006ff */
[----:B------:R-:W-:Y:S02]  /*21e50*/  F2FP.F16.E4M3.UNPACK_B R6, R6 ;  /* 0x00000006ff06723e */ /* 0x000fe400020006ff */
[----:B------:R-:W-:Y:S02]  /*21e60*/  F2FP.F16.E4M3.UNPACK_B R5, R5 ;  /* 0x00000005ff05723e */ /* 0x000fe400020006ff */
[----:B------:R-:W-:Y:S02]  /*21e70*/  F2FP.F16.E4M3.UNPACK_B R7, R7 ;  /* 0x00000007ff07723e */ /* 0x000fe400020006ff */
[----:B---3--:R-:W-:Y:S02]  /*21e80*/  F2FP.F16.E4M3.UNPACK_B R2, R2.H1 ;  /* 0x00000002ff02723e */ /* 0x008fe400030006ff */
[----:B----4-:R-:W-:-:S07]  /*21e90*/  F2FP.F16.E4M3.UNPACK_B R3, R3.H1 ;  /* 0x00000003ff03723e */ /* 0x010fce00030006ff */
[C---:B-----5:R-:W-:Y:S06]  /*21ea0*/  HMMA.16816.F32 R16, R4.reuse, R2, R16 ;  /* 0x000000020410723c */ /* 0x060fec0000001810 */
[----:B--2---:R-:W-:Y:S07]  /*21eb0*/  HMMA.16816.F32 R12, R4, R20, R12 ;  /* 0x00000014040c723c */ /* 0x004fee000000180c */
[----:B------:R-:W-:-:S02]  /*21ec0*/  F2FP.F16.E4M3.UNPACK_B R20, R29.H1 ;  /* 0x0000001dff14723e */ /* 0x000fc400030006ff */
[----:B------:R-:W-:Y:S01]  /*21ed0*/  F2FP.F16.E4M3.UNPACK_B R21, R28.H1 ;  /* 0x0000001cff15723e */ /* 0x000fe200030006ff */
[----:B------:R-:W2:Y:S04]  /*21ee0*/  LDL.LU R29, [R1+0xd88] ;  /* 0x000d8800011d7983 */ /* 0x000ea80000300800 */
[----:B------:R-:W2:Y:S04]  /*21ef0*/  LDL.LU R28, [R1+0xd80] ;  /* 0x000d8000011c7983 */ /* 0x000ea80000300800 */
[----:B------:R-:W3:Y:S02]  /*21f00*/  LDL.LU R3, [R1+0x48] ;  /* 0x0000480001037983 */ /* 0x000ee40000300800 */
[----:B---3--:R-:W-:-:S02]  /*21f10*/  F2FP.F16.E4M3.UNPACK_B R2, R3.H1 ;  /* 0x00000003ff02723e */ /* 0x008fc400030006ff */
[----:B------:R-:W-:Y:S02]  /*21f20*/  F2FP.F16.E4M3.UNPACK_B R3, R23.H1 ;  /* 0x00000017ff03723e */ /* 0x000fe400030006ff */
[----:B------:R-:W3:Y:S04]  /*21f30*/  LDL.LU R23, [R1+0xde8] ;  /* 0x000de80001177983 */ /* 0x000ee80000300800 */
[----:B---3--:R0:W-:Y:S04]  /*21f40*/  STL [R1+0xf94], R23 ;  /* 0x000f941701007387 */ /* 0x0081e80000100800 */
[----:B0-----:R-:W3:Y:S01]  /*21f50*/  LDL.LU R23, [R1+0xdac] ;  /* 0x000dac0001177983 */ /* 0x001ee20000300800 */
[----:B------:R-:W-:Y:S03]  /*21f60*/  HMMA.16816.F32 R24, R4, R20, R24 ;  /* 0x000000140418723c */ /* 0x000fe60000001818 */
[----:B---3--:R0:W-:Y:S04]  /*21f70*/  STL [R1+0xf98], R23 ;  /* 0x000f981701007387 */ /* 0x0081e80000100800 */
[----:B0-----:R-:W3:Y:S04]  /*21f80*/  LDL.LU R23, [R1+0xdcc] ;  /* 0x000dcc0001177983 */ /* 0x001ee80000300800 */
[----:B------:R-:W4:Y:S04]  /*21f90*/  LDL.LU R20, [R1+0x570] ;  /* 0x0005700001147983 */ /* 0x000f280000300800 */
[----:B------:R-:W5:Y:S01]  /*21fa0*/  LDL.LU R21, [R1+0x568] ;  /* 0x0005680001157983 */ /* 0x000f620000300800 */
[----:B------:R-:W-:-:S03]  /*21fb0*/  IMAD R0, R0, 0x100, R8 ;  /* 0x0000010000007824 */ /* 0x000fc600078e0208 */
[----:B------:R-:W2:Y:S01]  /*21fc0*/  LDL.LU R8, [R1+0xfa8] ;  /* 0x000fa80001087983 */ /* 0x000ea20000300800 */
[----:B------:R-:W-:Y:S02]  /*21fd0*/  IMAD R22, R22, 0x100, R11 ;  /* 0x0000010016167824 */ /* 0x000fe400078e020b */
[----:B----4-:R-:W-:Y:S02]  /*21fe0*/  IMAD R20, R20, 0x100, R9 ;  /* 0x0000010014147824 */ /* 0x010fe400078e0209 */
[----:B-----5:R-:W-:Y:S01]  /*21ff0*/  IMAD R21, R21, 0x100, R10 ;  /* 0x0000010015157824 */ /* 0x020fe200078e020a */
[----:B------:R-:W2:Y:S04]  /*22000*/  LDL.LU R9, [R1+0xfa4] ;  /* 0x000fa40001097983 */ /* 0x000ea80000300800 */
[----:B------:R-:W2:Y:S04]  /*22010*/  LDL.LU R10, [R1+0xfa0] ;  /* 0x000fa000010a7983 */ /* 0x000ea80000300800 */
[----:B------:R-:W2:Y:S02]  /*22020*/  LDL.LU R11, [R1+0xf9c] ;  /* 0x000f9c00010b7983 */ /* 0x000ea40000300800 */
[----:B--2---:R-:W-:Y:S02]  /*22030*/  HMMA.16816.F32 R8, R4, R2, R8 ;  /* 0x000000020408723c */ /* 0x004fe40000001808 */
[----:B------:R-:W2:Y:S04]  /*22040*/  LDL R2, [R1+0x30] ;  /* 0x0000300001027983 */ /* 0x000ea80000100800 */
[----:B------:R-:W4:Y:S01]  /*22050*/  LDL R3, [R1+0x34] ;  /* 0x0000340001037983 */ /* 0x000f220000100800 */
[----:B------:R-:W-:-:S02]  /*22060*/  F2FP.F16.E4M3.UNPACK_B R6, R20 ;  /* 0x00000014ff06723e */ /* 0x000fc400020006ff */
[----:B------:R-:W-:Y:S01]  /*22070*/  F2FP.F16.E4M3.UNPACK_B R5, R21 ;  /* 0x00000015ff05723e */ /* 0x000fe200020006ff */
[----:B------:R-:W5:Y:S04]  /*22080*/  LDL R20, [R1+0x20] ;  /* 0x0000200001147983 */ /* 0x000f680000100800 */
[----:B------:R-:W3:Y:S01]  /*22090*/  LDL R21, [R1+0x24] ;  /* 0x0000240001157983 */ /* 0x000ee20000100800 */
[----:B------:R-:W-:Y:S02]  /*220a0*/  F2FP.F16.E4M3.UNPACK_B R4, R0 ;  /* 0x00000000ff04723e */ /* 0x000fe400020006ff */
[----:B------:R-:W-:Y:S01]  /*220b0*/  F2FP.F16.E4M3.UNPACK_B R7, R22 ;  /* 0x00000016ff07723e */ /* 0x000fe200020006ff */
[----:B------:R-:W3:Y:S04]  /*220c0*/  LDL R0, [R1+0x4] ;  /* 0x0000040001007983 */ /* 0x000ee80000100800 */
[----:B------:R-:W3:Y:S01]  /*220d0*/  LDL.LU R22, [R1+0xdf0] ;  /* 0x000df00001167983 */ /* 0x000ee20000300800 */
[----:B--2---:R-:W-:-:S02]  /*220e0*/  F2FP.F16.E4M3.UNPACK_B R2, R2 ;  /* 0x00000002ff02723e */ /* 0x004fc400020006ff */
[----:B----4-:R-:W-:Y:S02]  /*220f0*/  F2FP.F16.E4M3.UNPACK_B R3, R3 ;  /* 0x00000003ff03723e */ /* 0x010fe400020006ff */
[----:B-----5:R-:W-:Y:S02]  /*22100*/  F2FP.F16.E4M3.UNPACK_B R20, R20 ;  /* 0x00000014ff14723e */ /* 0x020fe400020006ff */
[----:B---3--:R-:W-:-:S07]  /*22110*/  F2FP.F16.E4M3.UNPACK_B R21, R21 ;  /* 0x00000015ff15723e */ /* 0x008fce00020006ff */
[C---:B------:R-:W-:Y:S01]  /*22120*/  HMMA.16816.F32 R12, R4.reuse, R20, R12 ;  /* 0x00000014040c723c */ /* 0x040fe2000000180c */
[----:B------:R-:W2:Y:S04]  /*22130*/  LDL R20, [R1+0x10] ;  /* 0x0000100001147983 */ /* 0x000ea80000100800 */
[----:B------:R-:W3:Y:S01]  /*22140*/  LDL R21, [R1+0x14] ;  /* 0x0000140001157983 */ /* 0x000ee20000100800 */
[----:B------:R-:W-:Y:S03]  /*22150*/  HMMA.16816.F32 R16, R4, R2, R16 ;  /* 0x000000020410723c */ /* 0x000fe60000001810 */
[----:B------:R-:W4:Y:S01]  /*22160*/  LDL R3, [R1] ;  /* 0x0000000001037983 */ /* 0x000f220000100800 */
[----:B--2---:R-:W-:-:S02]  /*22170*/  F2FP.F16.E4M3.UNPACK_B R20, R20 ;  /* 0x00000014ff14723e */ /* 0x004fc400020006ff */
[----:B---3--:R-:W-:Y:S02]  /*22180*/  F2FP.F16.E4M3.UNPACK_B R21, R21 ;  /* 0x00000015ff15723e */ /* 0x008fe400020006ff */
[----:B----4-:R-:W-:Y:S02]  /*22190*/  F2FP.F16.E4M3.UNPACK_B R2, R3 ;  /* 0x00000003ff02723e */ /* 0x010fe400020006ff */
[----:B------:R-:W-:Y:S01]  /*221a0*/  F2FP.F16.E4M3.UNPACK_B R3, R0 ;  /* 0x00000000ff03723e */ /* 0x000fe200020006ff */
[----:B------:R-:W-:Y:S02]  /*221b0*/  IMAD R0, R28, 0x100, R29 ;  /* 0x000001001c007824 */ /* 0x000fe400078e021d */
[----:B------:R-:W-:Y:S01]  /*221c0*/  HMMA.16816.F32 R24, R4, R20, R24 ;  /* 0x000000140418723c */ /* 0x000fe20000001818 */
[----:B------:R-:W2:Y:S04]  /*221d0*/  LDL.LU R20, [R1+0xdb0] ;  /* 0x000db00001147983 */ /* 0x000ea80000300800 */
[----:B------:R-:W3:Y:S04]  /*221e0*/  LDL.LU R21, [R1+0xda0] ;  /* 0x000da00001157983 */ /* 0x000ee80000300800 */
[----:B------:R-:W4:Y:S04]  /*221f0*/  LDL.LU R28, [R1+0xeac] ;  /* 0x000eac00011c7983 */ /* 0x000f280000300800 */
[----:B----4-:R0:W-:Y:S04]  /*22200*/  STL [R1+0xf8c], R28 ;  /* 0x000f8c1c01007387 */ /* 0x0101e80000100800 */
[----:B0-----:R-:W4:Y:S01]  /*22210*/  LDL.LU R28, [R1+0xeb4] ;  /* 0x000eb400011c7983 */ /* 0x001f220000300800 */
[----:B--2---:R-:W-:-:S03]  /*22220*/  IMAD R20, R20, 0x100, R23 ;  /* 0x0000010014147824 */ /* 0x004fc600078e0217 */
[----:B----4-:R0:W-:Y:S04]  /*22230*/  STL [R1+0xf90], R28 ;  /* 0x000f901c01007387 */ /* 0x0101e80000100800 */
[----:B0-----:R-:W2:Y:S04]  /*22240*/  LDL.LU R28, [R1+0xea4] ;  /* 0x000ea400011c7983 */ /* 0x001ea80000300800 */
[----:B------:R-:W4:Y:S04]  /*22250*/  LDL.LU R29, [R1+0xebc] ;  /* 0x000ebc00011d7983 */ /* 0x000f280000300800 */
[----:B------:R-:W3:Y:S02]  /*22260*/  LDL.LU R23, [R1+0xf98] ;  /* 0x000f980001177983 */ /* 0x000ee40000300800 */
[----:B---3--:R-:W-:-:S02]  /*22270*/  IMAD R21, R21, 0x100, R23 ;  /* 0x0000010015157824 */ /* 0x008fc400078e0217 */
[----:B------:R-:W3:Y:S02]  /*22280*/  LDL.LU R23, [R1+0xf94] ;  /* 0x000f940001177983 */ /* 0x000ee40000300800 */
[----:B---3--:R-:W-:Y:S02]  /*22290*/  IMAD R22, R23, 0x100, R22 ;  /* 0x0000010017167824 */ /* 0x008fe400078e0216 */
[----:B------:R-:W3:Y:S04]  /*222a0*/  LDL.LU R23, [R1+0xedc] ;  /* 0x000edc0001177983 */ /* 0x000ee80000300800 */
[----:B---3--:R0:W-:Y:S04]  /*222b0*/  STL [R1+0xf78], R23 ;  /* 0x000f781701007387 */ /* 0x0081e80000100800 */
[----:B0-----:R-:W3:Y:S04]  /*222c0*/  LDL.LU R23, [R1+0xed4] ;  /* 0x000ed40001177983 */ /* 0x001ee80000300800 */
[----:B---3--:R0:W-:Y:S04]  /*222d0*/  STL [R1+0xf7c], R23 ;  /* 0x000f7c1701007387 */ /* 0x0081e80000100800 */
[----:B0-----:R-:W3:Y:S01]  /*222e0*/  LDL.LU R23, [R1+0xec0] ;  /* 0x000ec00001177983 */ /* 0x001ee20000300800 */
[----:B------:R-:W-:Y:S07]  /*222f0*/  HMMA.16816.F32 R8, R4, R2, R8 ;  /* 0x000000020408723c */ /* 0x000fee0000001808 */
[----:B------:R-:W-:-:S02]  /*22300*/  F2FP.F16.E4M3.UNPACK_B R4, R0 ;  /* 0x00000000ff04723e */ /* 0x000fc400020006ff */
[----:B------:R-:W-:Y:S02]  /*22310*/  F2FP.F16.E4M3.UNPACK_B R6, R20 ;  /* 0x00000014ff06723e */ /* 0x000fe400020006ff */
[----:B------:R-:W-:Y:S01]  /*22320*/  F2FP.F16.E4M3.UNPACK_B R5, R21 ;  /* 0x00000015ff05723e */ /* 0x000fe200020006ff */
[----:B---3--:R0:W-:Y:S04]  /*22330*/  STL [R1+0xf80], R23 ;  /* 0x000f801701007387 */ /* 0x0081e80000100800 */
[----:B0-----:R-:W3:Y:S04]  /*22340*/  LDL.LU R23, [R1+0xec8] ;  /* 0x000ec80001177983 */ /* 0x001ee80000300800 */
[----:B------:R-:W5:Y:S04]  /*22350*/  LDL.LU R2, [R1+0x30] ;  /* 0x0000300001027983 */ /* 0x000f680000300800 */
[----:B------:R-:W2:Y:S04]  /*22360*/  LDL.LU R3, [R1+0x34] ;  /* 0x0000340001037983 */ /* 0x000ea80000300800 */
[----:B------:R-:W4:Y:S04]  /*22370*/  LDL.LU R0, [R1+0xea0] ;  /* 0x000ea00001007983 */ /* 0x000f280000300800 */
[----:B------:R-:W3:Y:S04]  /*22380*/  LDL.LU R20, [R1+0x20] ;  /* 0x0000200001147983 */ /* 0x000ee80000300800 */
[----:B------:R-:W5:Y:S01]  /*22390*/  LDL.LU R21, [R1+0x24] ;  /* 0x0000240001157983 */ /* 0x000f620000300800 */
[----:B------:R-:W-:-:S03]  /*223a0*/  F2FP.F16.E4M3.UNPACK_B R7, R22 ;  /* 0x00000016ff07723e */ /* 0x000fc600020006ff */
[----:B------:R-:W4:Y:S01]  /*223b0*/  LDL.LU R22, [R1+0xeb8] ;  /* 0x000eb80001167983 */ /* 0x000f220000300800 */
[----:B---3--:R-:W-:Y:S02]  /*223c0*/  F2FP.F16.E4M3.UNPACK_B R20, R20.H1 ;  /* 0x00000014ff14723e */ /* 0x008fe400030006ff */
[----:B-----5:R-:W-:-:S07]  /*223d0*/  F2FP.F16.E4M3.UNPACK_B R21, R21.H1 ;  /* 0x00000015ff15723e */ /* 0x020fce00030006ff */
[----:B------:R-:W-:Y:S01]  /*223e0*/  HMMA.16816.F32 R12, R4, R20, R12 ;  /* 0x00000014040c723c */ /* 0x000fe2000000180c */
[----:B------:R-:W3:Y:S04]  /*223f0*/  LDL.LU R20, [R1+0x10] ;  /* 0x0000100001147983 */ /* 0x000ee80000300800 */
[----:B------:R-:W5:Y:S01]  /*22400*/  LDL.LU R21, [R1+0x14] ;  /* 0x0000140001157983 */ /* 0x000f620000300800 */
[----:B------:R-:W-:Y:S02]  /*22410*/  F2FP.F16.E4M3.UNPACK_B R2, R2.H1 ;  /* 0x00000002ff02723e */ /* 0x000fe400030006ff */
[----:B--2---:R-:W-:Y:S01]  /*22420*/  F2FP.F16.E4M3.UNPACK_B R3, R3.H1 ;  /* 0x00000003ff03723e */ /* 0x004fe200030006ff */
[----:B----4-:R-:W-:-:S06]  /*22430*/  IMAD R0, R0, 0x100, R28 ;  /* 0x0000010000007824 */ /* 0x010fcc00078e021c */
[----:B------:R-:W-:Y:S01]  /*22440*/  HMMA.16816.F32 R16, R4, R2, R16 ;  /* 0x000000020410723c */ /* 0x000fe20000001810 */
[----:B------:R-:W2:Y:S04]  /*22450*/  LDL.LU R2, [R1] ;  /* 0x0000000001027983 */ /* 0x000ea80000300800 */
[----:B------:R-:W4:Y:S01]  /*22460*/  LDL.LU R3, [R1+0x4] ;  /* 0x0000040001037983 */ /* 0x000f220000300800 */
[----:B---3--:R-:W-:Y:S02]  /*22470*/  F2FP.F16.E4M3.UNPACK_B R20, R20.H1 ;  /* 0x00000014ff14723e */ /* 0x008fe400030006ff */
[----:B-----5:R-:W-:-:S07]  /*22480*/  F2FP.F16.E4M3.UNPACK_B R21, R21.H1 ;  /* 0x00000015ff15723e */ /* 0x020fce00030006ff */
[----:B------:R-:W-:Y:S01]  /*22490*/  HMMA.16816.F32 R24, R4, R20, R24 ;  /* 0x000000140418723c */ /* 0x000fe20000001818 */
[----:B------:R-:W3:Y:S04]  /*224a0*/  LDL.LU R20, [R1+0xeb0] ;  /* 0x000eb00001147983 */ /* 0x000ee80000300800 */
[----:B------:R-:W5:Y:S04]  /*224b0*/  LDL.LU R21, [R1+0xea8] ;  /* 0x000ea80001157983 */ /* 0x000f680000300800 */
[----:B------:R-:W3:Y:S01]  /*224c0*/  LDL.LU R28, [R1+0xf90] ;  /* 0x000f9000011c7983 */ /* 0x000ee20000300800 */
[----:B--2---:R-:W-:-:S02]  /*224d0*/  F2FP.F16.E4M3.UNPACK_B R2, R2.H1 ;  /* 0x00000002ff02723e */ /* 0x004fc400030006ff */
[----:B----4-:R-:W-:Y:S01]  /*224e0*/  F2FP.F16.E4M3.UNPACK_B R3, R3.H1 ;  /* 0x00000003ff03723e */ /* 0x010fe200030006ff */
[----:B---3--:R-:W-:Y:S02]  /*224f0*/  IMAD R20, R20, 0x100, R28 ;  /* 0x0000010014147824 */ /* 0x008fe400078e021c */
[----:B------:R-:W5:Y:S01]  /*22500*/  LDL.LU R28, [R1+0xf8c] ;  /* 0x000f8c00011c7983 */ /* 0x000f620000300800 */
[----:B------:R-:W-:-:S03]  /*22510*/  IMAD R22, R22, 0x100, R29 ;  /* 0x0000010016167824 */ /* 0x000fc600078e021d */
[----:B------:R-:W-:Y:S07]  /*22520*/  HMMA.16816.F32 R8, R4, R2, R8 ;  /* 0x000000020408723c */ /* 0x000fee0000001808 */
[----:B------:R-:W-:Y:S02]  /*22530*/  F2FP.F16.E4M3.UNPACK_B R4, R0 ;  /* 0x00000000ff04723e */ /* 0x000fe400020006ff */
[----:B------:R-:W-:Y:S01]  /*22540*/  F2FP.F16.E4M3.UNPACK_B R6, R20 ;  /* 0x00000014ff06723e */ /* 0x000fe200020006ff */
[----:B-----5:R-:W-:-:S02]  /*22550*/  IMAD R21, R21, 0x100, R28 ;  /* 0x0000010015157824 */ /* 0x020fc400078e021c */
[----:B------:R-:W2:Y:S04]  /*22560*/  LDL.LU R28, [R1+0xf88] ;  /* 0x000f8800011c7983 */ /* 0x000ea80000300800 */
[----:B------:R-:W3:Y:S04]  /*22570*/  LDL.LU R29, [R1+0xf84] ;  /* 0x000f8400011d7983 */ /* 0x000ee80000300800 */
[----:B------:R-:W4:Y:S04]  /*22580*/  LDL R2, [R1+0x38] ;  /* 0x0000380001027983 */ /* 0x000f280000100800 */
[----:B------:R-:W5:Y:S04]  /*22590*/  LDL R3, [R1+0x3c] ;  /* 0x00003c0001037983 */ /* 0x000f680000100800 */
[----:B------:R-:W2:Y:S01]  /*225a0*/  LDL.LU R0, [R1+0xec4] ;  /* 0x000ec40001007983 */ /* 0x000ea20000300800 */
[----:B------:R-:W-:-:S03]  /*225b0*/  F2FP.F16.E4M3.UNPACK_B R5, R21 ;  /* 0x00000015ff05723e */ /* 0x000fc600020006ff */
[----:B------:R-:W3:Y:S04]  /*225c0*/  LDL R20, [R1+0x28] ;  /* 0x0000280001147983 */ /* 0x000ee80000100800 */
[----:B------:R-:W4:Y:S01]  /*225d0*/  LDL R21, [R1+0x2c] ;  /* 0x00002c0001157983 */ /* 0x000f220000100800 */
[----:B------:R-:W-:-:S03]  /*225e0*/  F2FP.F16.E4M3.UNPACK_B R7, R22 ;  /* 0x00000016ff07723e */ /* 0x000fc600020006ff */
[----:B------:R-:W2:Y:S01]  /*225f0*/  LDL.LU R22, [R1+0xecc] ;  /* 0x000ecc0001167983 */ /* 0x000ea20000300800 */
[----:B---3--:R-:W-:Y:S02]  /*22600*/  F2FP.F16.E4M3.UNPACK_B R20, R20 ;  /* 0x00000014ff14723e */ /* 0x008fe400020006ff */
[----:B----4-:R-:W-:Y:S02]  /*22610*/  F2FP.F16.E4M3.UNPACK_B R21, R21 ;  /* 0x00000015ff15723e */ /* 0x010fe400020006ff */
[----:B------:R-:W-:Y:S02]  /*22620*/  F2FP.F16.E4M3.UNPACK_B R2, R2 ;  /* 0x00000002ff02723e */ /* 0x000fe400020006ff */
[----:B-----5:R-:W-:-:S03]  /*22630*/  F2FP.F16.E4M3.UNPACK_B R3, R3 ;  /* 0x00000003ff03723e */ /* 0x020fc600020006ff */
[C---:B------:R-:W-:Y:S06]  /*22640*/  HMMA.16816.F32 R12, R4.reuse, R20, R12 ;  /* 0x00000014040c723c */ /* 0x040fec000000180c */
[----:B------:R-:W-:Y:S01]  /*22650*/  HMMA.16816.F32 R16, R4, R2, R16 ;  /* 0x000000020410723c */ /* 0x000fe20000001810 */
[----:B------:R-:W3:Y:S04]  /*22660*/  LDL R2, [R1+0x8] ;  /* 0x0000080001027983 */ /* 0x000ee80000100800 */
[----:B------:R-:W4:Y:S01]  /*22670*/  LDL R3, [R1+0xc] ;  /* 0x00000c0001037983 */ /* 0x000f220000100800 */
[----:B------:R-:W-:-:S02]  /*22680*/  F2FP.F16.E4M3.UNPACK_B R20, R29 ;  /* 0x0000001dff14723e */ /* 0x000fc400020006ff */
[----:B--2---:R-:W-:Y:S01]  /*22690*/  F2FP.F16.E4M3.UNPACK_B R21, R28 ;  /* 0x0000001cff15723e */ /* 0x004fe200020006ff */
[----:B------:R-:W-:-:S06]  /*226a0*/  IMAD R0, R0, 0x100, R23 ;  /* 0x0000010000007824 */ /* 0x000fcc00078e0217 */
[----:B------:R-:W-:Y:S01]  /*226b0*/  HMMA.16816.F32 R24, R4, R20, R24 ;  /* 0x000000140418723c */ /* 0x000fe20000001818 */
[----:B------:R-:W2:Y:S04]  /*226c0*/  LDL.LU R20, [R1+0xed8] ;  /* 0x000ed80001147983 */ /* 0x000ea80000300800 */
[----:B------:R-:W5:Y:S04]  /*226d0*/  LDL.LU R21, [R1+0xed0] ;  /* 0x000ed00001157983 */ /* 0x000f680000300800 */
[----:B------:R-:W2:Y:S02]  /*226e0*/  LDL.LU R23, [R1+0xf80] ;  /* 0x000f800001177983 */ /* 0x000ea40000300800 */
[----:B--2---:R-:W-:-:S02]  /*226f0*/  IMAD R20, R20, 0x100, R23 ;  /* 0x0000010014147824 */ /* 0x004fc400078e0217 */
[----:B------:R-:W5:Y:S01]  /*22700*/  LDL.LU R23, [R1+0xf7c] ;  /* 0x000f7c0001177983 */ /* 0x000f620000300800 */
[----:B---3--:R-:W-:Y:S02]  /*22710*/  F2FP.F16.E4M3.UNPACK_B R2, R2 ;  /* 0x00000002ff02723e */ /* 0x008fe400020006ff */
[----:B----4-:R-:W-:-:S07]  /*22720*/  F2FP.F16.E4M3.UNPACK_B R3, R3 ;  /* 0x00000003ff03723e */ /* 0x010fce00020006ff */
[----:B------:R-:W-:Y:S07]  /*22730*/  HMMA.16816.F32 R8, R4, R2, R8 ;  /* 0x000000020408723c */ /* 0x000fee0000001808 */
[----:B------:R-:W-:Y:S02]  /*22740*/  F2FP.F16.E4M3.UNPACK_B R4, R0 ;  /* 0x00000000ff04723e */ /* 0x000fe400020006ff */
[----:B------:R-:W-:Y:S01]  /*22750*/  F2FP.F16.E4M3.UNPACK_B R6, R20 ;  /* 0x00000014ff06723e */ /* 0x000fe200020006ff */
[----:B-----5:R-:W-:-:S02]  /*22760*/  IMAD R21, R21, 0x100, R23 ;  /* 0x0000010015157824 */ /* 0x020fc400078e0217 */
[----:B------:R-:W2:Y:S04]  /*22770*/  LDL.LU R23, [R1+0xf78] ;  /* 0x000f780001177983 */ /* 0x000ea80000300800 */
[----:B------:R-:W3:Y:S04]  /*22780*/  LDL.LU R2, [R1+0x28] ;  /* 0x0000280001027983 */ /* 0x000ee80000300800 */
[----:B------:R-:W4:Y:S04]  /*22790*/  LDL.LU R3, [R1+0x2c] ;  /* 0x00002c0001037983 */ /* 0x000f280000300800 */
[----:B------:R-:W5:Y:S04]  /*227a0*/  LDL.LU R0, [R1+0x3c] ;  /* 0x00003c0001007983 */ /* 0x000f680000300800 */
[----:B------:R-:W5:Y:S01]  /*227b0*/  LDL.LU R20, [R1+0x38] ;  /* 0x0000380001147983 */ /* 0x000f620000300800 */
[----:B------:R-:W-:Y:S01]  /*227c0*/  F2FP.F16.E4M3.UNPACK_B R5, R21 ;  /* 0x00000015ff05723e */ /* 0x000fe200020006ff */
[----:B--2---:R-:W-:Y:S01]  /*227d0*/  IMAD R22, R22, 0x100, R23 ;  /* 0x0000010016167824 */ /* 0x004fe200078e0217 */
[----:B---3--:R-:W-:-:S02]  /*227e0*/  F2FP.F16.E4M3.UNPACK_B R2, R2.H1 ;  /* 0x00000002ff02723e */ /* 0x008fc400030006ff */
[----:B----4-:R-:W-:Y:S02]  /*227f0*/  F2FP.F16.E4M3.UNPACK_B R3, R3.H1 ;  /* 0x00000003ff03723e */ /* 0x010fe400030006ff */
[----:B-----5:R-:W-:Y:S02]  /*22800*/  F2FP.F16.E4M3.UNPACK_B R21, R0.H1 ;  /* 0x00000000ff15723e */ /* 0x020fe400030006ff */
[----:B------:R-:W-:Y:S02]  /*22810*/  F2FP.F16.E4M3.UNPACK_B R20, R20.H1 ;  /* 0x00000014ff14723e */ /* 0x000fe400030006ff */
[----:B------:R-:W-:Y:S01]  /*22820*/  F2FP.F16.E4M3.UNPACK_B R7, R22 ;  /* 0x00000016ff07723e */ /* 0x000fe200020006ff */
[----:B------:R-:W0:Y:S06]  /*22830*/  LDC R23, c[0x0][0x230] ;  /* 0x00008c00ff177b82 */ /* 0x000e2c0000000800 */
[C---:B------:R-:W-:Y:S06]  /*22840*/  HMMA.16816.F32 R12, R4.reuse, R2, R12 ;  /* 0x00000002040c723c */ /* 0x040fec000000180c */
[----:B------:R-:W-:Y:S01]  /*22850*/  HMMA.16816.F32 R16, R4, R20, R16 ;  /* 0x000000140410723c */ /* 0x000fe20000001810 */
[----:B------:R-:W-:-:S02]  /*22860*/  F2FP.F16.E4M3.UNPACK_B R2, R29.H1 ;  /* 0x0000001dff02723e */ /* 0x000fc400030006ff */
[----:B------:R-:W-:-:S07]  /*22870*/  F2FP.F16.E4M3.UNPACK_B R3, R28.H1 ;  /* 0x0000001cff03723e */ /* 0x000fce00030006ff */
[----:B------:R-:W-:Y:S07]  /*22880*/  HMMA.16816.F32 R24, R4, R2, R24 ;  /* 0x000000020418723c */ /* 0x000fee0000001818 */
[----:B------:R1:W-:Y:S04]  /*22890*/  STL.64 [R1+0x70], R12 ;  /* 0x0000700c01007387 */ /* 0x0003e80000100a00 */
[----:B------:R-:W-:Y:S04]  /*228a0*/  STL.64 [R1+0x78], R14 ;  /* 0x0000780e01007387 */ /* 0x000fe80000100a00 */
[----:B-1----:R-:W2:Y:S04]  /*228b0*/  LDL.LU R12, [R1+0x8] ;  /* 0x00000800010c7983 */ /* 0x002ea80000300800 */
[----:B------:R-:W3:Y:S04]  /*228c0*/  LDL.LU R13, [R1+0xc] ;  /* 0x00000c00010d7983 */ /* 0x000ee80000300800 */
[----:B------:R-:W4:Y:S04]  /*228d0*/  LDL.LU R20, [R1+0xd68] ;  /* 0x000d680001147983 */ /* 0x000f280000300800 */
[----:B------:R-:W5:Y:S04]  /*228e0*/  LDL.LU R21, [R1+0xe78] ;  /* 0x000e780001157983 */ /* 0x000f680000300800 */
[----:B------:R1:W-:Y:S04]  /*228f0*/  STL.64 [R1+0x60], R16 ;  /* 0x0000601001007387 */ /* 0x0003e80000100a00 */
[----:B------:R1:W-:Y:S01]  /*22900*/  STL.64 [R1+0x68], R18 ;  /* 0x0000681201007387 */ /* 0x0003e20000100a00 */
[----:B0-----:R-:W-:-:S03]  /*22910*/  VIADD R0, R23, 0xff ;  /* 0x000000ff17007836 */ /* 0x001fc60000000000 */
[----:B-1----:R-:W4:Y:S04]  /*22920*/  LDL.LU R16, [R1+0xde0] ;  /* 0x000de00001107983 */ /* 0x002f280000300800 */
        /* <DEDUP_REMOVED lines=8> */
[----:B------:R-:W5:Y:S04]  /*229b0*/  LDL.LU R2, [R1+0xe98] ;  /* 0x000e980001027983 */ /* 0x000f680000300800 */
[----:B------:R-:W4:Y:S01]  /*229c0*/  LDL.LU R3, [R1+0xe94] ;  /* 0x000e940001037983 */ /* 0x000f220000300800 */
[----:B------:R-:W-:-:S03]  /*229d0*/  SHF.R.S32.HI R14, RZ, 0x1f, R0 ;  /* 0x0000001fff0e7819 */ /* 0x000fc60000011400 */
[----:B------:R0:W-:Y:S04]  /*229e0*/  STL.64 [R1+0x80], R24 ;  /* 0x0000801801007387 */ /* 0x0001e80000100a00 */
[----:B------:R1:W-:Y:S01]  /*229f0*/  STL.64 [R1+0x88], R26 ;  /* 0x0000881a01007387 */ /* 0x0003e20000100a00 */
[----:B------:R-:W-:-:S03]  /*22a00*/  LEA.HI R0, R14, R0, RZ, 0x8 ;  /* 0x000000000e007211 */ /* 0x000fc600078f40ff */
[----:B0-----:R-:W4:Y:S04]  /*22a10*/  LDL.LU R24, [R1+0xe8c] ;  /* 0x000e8c0001187983 */ /* 0x001f280000300800 */
[----:B------:R-:W4:Y:S04]  /*22a20*/  LDL.LU R25, [R1+0xd7c] ;  /* 0x000d7c0001197983 */ /* 0x000f280000300800 */
[----:B-1----:R-:W4:Y:S04]  /*22a30*/  LDL.LU R26, [R1+0x5d0] ;  /* 0x0005d000011a7983 */ /* 0x002f280000300800 */
[----:B------:R-:W4:Y:S04]  /*22a40*/  LDL.LU R27, [R1+0xe70] ;  /* 0x000e7000011b7983 */ /* 0x000f280000300800 */
[----:B------:R-:W4:Y:S01]  /*22a50*/  LDL.LU R14, [R1+0xe9c] ;  /* 0x000e9c00010e7983 */ /* 0x000f220000300800 */
[----:B------:R-:W-:-:S02]  /*22a60*/  USHF.L.U32 UR7, UR14, 0x8, URZ ;  /* 0x000000080e077899 */ /* 0x000fc4000800063f */
[----:B------:R-:W-:Y:S02]  /*22a70*/  USHF.L.U32 UR5, UR11, 0x8, URZ ;  /* 0x000000080b057899 */ /* 0x000fe4000800063f */
[----:B------:R-:W-:Y:S02]  /*22a80*/  USHF.R.S32.HI UR12, URZ, 0x1f, UR7 ;  /* 0x0000001f3f0c7899 */ /* 0x000fe40008011407 */
[----:B------:R-:W-:Y:S01]  /*22a90*/  UIADD3 UR4, UR4, 0x1, URZ ;  /* 0x0000000104047890 */ /* 0x000fe2000fffe03f */
[----:B------:R-:W-:-:S05]  /*22aa0*/  SHF.R.S32.HI R0, RZ, 0x8, R0 ;  /* 0x00000008ff007819 */ /* 0x000fca0000011400 */
[----:B------:R-:W-:Y:S02]  /*22ab0*/  ISETP.NE.U32.AND P0, PT, R0, UR4, PT ;  /* 0x0000000400007c0c */ /* 0x000fe4000bf05070 */
[----:B--2---:R-:W-:Y:S02]  /*22ac0*/  F2FP.F16.E4M3.UNPACK_B R12, R12.H1 ;  /* 0x0000000cff0c723e */ /* 0x004fe400030006ff */
[----:B---3--:R-:W-:-:S07]  /*22ad0*/  F2FP.F16.E4M3.UNPACK_B R13, R13.H1 ;  /* 0x0000000dff0d723e */ /* 0x008fce00030006ff */
[----:B------:R-:W-:Y:S01]  /*22ae0*/  HMMA.16816.F32 R4, R4, R12, R8 ;  /* 0x0000000c0404723c */ /* 0x000fe20000001808 */
[----:B-----5:R-:W-:Y:S02]  /*22af0*/  IADD3 R2, P5, R2, UR7, RZ ;  /* 0x0000000702027c10 */ /* 0x020fe4000ffbe0ff */
[----:B----4-:R-:W-:-:S15]  /*22b00*/  IADD3 R3, P6, R3, UR7, RZ ;  /* 0x0000000703037c10 */ /* 0x010fde000ffde0ff */
[----:B------:R-:W-:-:S05]  /*22b10*/  NOP ;  /* 0x0000000000007918 */ /* 0x000fca0000000000 */
[----:B------:R-:W-:Y:S04]  /*22b20*/  STL.64 [R1+0x90], R4 ;  /* 0x0000900401007387 */ /* 0x000fe80000100a00 */
[----:B------:R-:W-:Y:S01]  /*22b30*/  STL.64 [R1+0x98], R6 ;  /* 0x0000980601007387 */ /* 0x000fe20000100a00 */
[----:B------:R-:W-:Y:S02]  /*22b40*/  IADD3.X R21, R21, UR12, RZ, P5, !PT ;  /* 0x0000000c15157c10 */ /* 0x000fe4000affe4ff */
[----:B------:R-:W-:Y:S02]  /*22b50*/  IADD3 R16, P5, R16, UR7, RZ ;  /* 0x0000000710107c10 */ /* 0x000fe4000ffbe0ff */
[----:B------:R-:W-:Y:S02]  /*22b60*/  IADD3 R24, P2, R24, UR7, RZ ;  /* 0x0000000718187c10 */ /* 0x000fe4000ff5e0ff */
[----:B------:R-:W-:-:S02]  /*22b70*/  IADD3 R14, P1, R14, UR7, RZ ;  /* 0x000000070e0e7c10 */ /* 0x000fc4000ff3e0ff */
[----:B------:R-:W-:Y:S02]  /*22b80*/  IADD3 R25, P3, R25, UR5, RZ ;  /* 0x0000000519197c10 */ /* 0x000fe4000ff7e0ff */
[----:B------:R-:W-:Y:S02]  /*22b90*/  IADD3 R26, P4, R26, UR5, RZ ;  /* 0x000000051a1a7c10 */ /* 0x000fe4000ff9e0ff */
[----:B------:R-:W-:Y:S01]  /*22ba0*/  IADD3.X R27, R27, UR12, RZ, P1, !PT ;  /* 0x0000000c1b1b7c10 */ /* 0x000fe20008ffe4ff */
[----:B------:R-:W-:Y:S04]  /*22bb0*/  STL [R1+0xe9c], R14 ;  /* 0x000e9c0e01007387 */ /* 0x000fe80000100800 */
[----:B------:R-:W-:Y:S04]  /*22bc0*/  STL [R1+0xe98], R2 ;  /* 0x000e980201007387 */ /* 0x000fe80000100800 */
[----:B------:R-:W-:Y:S01]  /*22bd0*/  STL [R1+0xe94], R3 ;  /* 0x000e940301007387 */ /* 0x000fe20000100800 */
[----:B------:R-:W-:-:S03]  /*22be0*/  IADD3 R20, P1, R20, UR5, RZ ;  /* 0x0000000514147c10 */ /* 0x000fc6000ff3e0ff */
[----:B------:R-:W-:Y:S04]  /*22bf0*/  STL [R1+0xe8c], R24 ;  /* 0x000e8c1801007387 */ /* 0x000fe80000100800 */
[----:B------:R-:W-:Y:S04]  /*22c00*/  STL [R1+0xd7c], R25 ;  /* 0x000d7c1901007387 */ /* 0x000fe80000100800 */
[----:B------:R-:W-:Y:S01]  /*22c10*/  STL [R1+0x5d0], R26 ;  /* 0x0005d01a01007387 */ /* 0x000fe20000100800 */
[----:B------:R-:W-:-:S03]  /*22c20*/  IADD3.X R17, R17, UR12, RZ, P6, !PT ;  /* 0x0000000c11117c10 */ /* 0x000fc6000b7fe4ff */
[----:B------:R-:W-:Y:S01]  /*22c30*/  STL [R1+0xe70], R27 ;  /* 0x000e701b01007387 */ /* 0x000fe20000100800 */
[----:B------:R-:W-:-:S03]  /*22c40*/  IADD3 R18, P6, R18, UR5, RZ ;  /* 0x0000000512127c10 */ /* 0x000fc6000ffde0ff */
[----:B------:R-:W-:Y:S01]  /*22c50*/  STL [R1+0xd68], R20 ;  /* 0x000d681401007387 */ /* 0x000fe20000100800 */
[----:B------:R-:W-:-:S03]  /*22c60*/  IADD3.X R19, R19, UR12, RZ, P2, !PT ;  /* 0x0000000c13137c10 */ /* 0x000fc600097fe4ff */
[----:B------:R-:W-:Y:S01]  /*22c70*/  STL [R1+0xe78], R21 ;  /* 0x000e781501007387 */ /* 0x000fe20000100800 */
[----:B------:R-:W-:-:S03]  /*22c80*/  IADD3.X R23, R23, UR12, RZ, P5, !PT ;  /* 0x0000000c17177c10 */ /* 0x000fc6000affe4ff */
[----:B------:R-:W-:Y:S01]  /*22c90*/  STL [R1+0xde0], R16 ;  /* 0x000de01001007387 */ /* 0x000fe20000100800 */
[----:B------:R-:W-:-:S03]  /*22ca0*/  IADD3 R15, P5, R15, UR5, RZ ;  /* 0x000000050f0f7c10 */ /* 0x000fc6000ffbe0ff */
[----:B------:R-:W-:Y:S04]  /*22cb0*/  STL [R1+0xe80], R17 ;  /* 0x000e801101007387 */ /* 0x000fe80000100800 */
[----:B------:R-:W-:Y:S04]  /*22cc0*/  STL [R1+0xd60], R18 ;  /* 0x000d601201007387 */ /* 0x000fe80000100800 */
[----:B------:R-:W-:Y:S04]  /*22cd0*/  STL [R1+0xe84], R19 ;  /* 0x000e841301007387 */ /* 0x000fe80000100800 */
[----:B------:R-:W-:Y:S04]  /*22ce0*/  STL [R1+0xdc8], R23 ;  /* 0x000dc81701007387 */ /* 0x000fe80000100800 */
[----:B------:R-:W-:Y:S04]  /*22cf0*/  STL [R1+0xd74], R15 ;  /* 0x000d740f01007387 */ /* 0x000fe80000100800 */
[----:B------:R-:W2:Y:S01]  /*22d00*/  LDL.LU R0, [R1+0x5cc] ;  /* 0x0005cc0001007983 */ /* 0x000ea20000300800 */
[----:B------:R-:W-:-:S02]  /*22d10*/  USHF.R.S32.HI UR6, URZ, 0x1f, UR5 ;  /* 0x0000001f3f067899 */ /* 0x000fc40008011405 */
[----:B------:R-:W-:-:S04]  /*22d20*/  IADD3 R22, P2, R22, UR5, RZ ;  /* 0x0000000516167c10 */ /* 0x000fc8000ff5e0ff */
[----:B------:R-:W-:Y:S01]  /*22d30*/  IADD3.X R28, R28, UR6, RZ, P3, !PT ;  /* 0x000000061c1c7c10 */ /* 0x000fe20009ffe4ff */
[----:B------:R-:W-:Y:S04]  /*22d40*/  STL [R1+0xd58], R22 ;  /* 0x000d581601007387 */ /* 0x000fe80000100800 */
[----:B--2---:R0:W-:Y:S04]  /*22d50*/  STL [R1+0xf70], R0 ;  /* 0x000f700001007387 */ /* 0x0041e80000100800 */
[----:B------:R-:W-:Y:S04]  /*22d60*/  STL [R1+0xd78], R28 ;  /* 0x000d781c01007387 */ /* 0x000fe80000100800 */
[----:B0-----:R-:W2:Y:S01]  /*22d70*/  LDL.LU R0, [R1+0xd50] ;  /* 0x000d500001007983 */ /* 0x001ea20000300800 */
[----:B------:R-:W-:-:S05]  /*22d80*/  IADD3 R29, P3, R29, UR5, RZ ;  /* 0x000000051d1d7c10 */ /* 0x000fca000ff7e0ff */
[----:B------:R-:W-:Y:S04]  /*22d90*/  STL [R1+0x5d4], R29 ;  /* 0x0005d41d01007387 */ /* 0x000fe80000100800 */
[----:B--2---:R0:W-:Y:S04]  /*22da0*/  STL [R1+0xf74], R0 ;  /* 0x000f740001007387 */ /* 0x0041e80000100800 */
[----:B0-----:R-:W2:Y:S04]  /*22db0*/  LDL.LU R0, [R1+0xd70] ;  /* 0x000d700001007983 */ /* 0x001ea80000300800 */
[----:B------:R-:W3:Y:S04]  /*22dc0*/  LDL.LU R4, [R1+0xd64] ;  /* 0x000d640001047983 */ /* 0x000ee80000300800 */
[----:B------:R-:W4:Y:S04]  /*22dd0*/  LDL.LU R5, [R1+0x5c8] ;  /* 0x0005c80001057983 */ /* 0x000f280000300800 */
[----:B------:R-:W5:Y:S04]  /*22de0*/  LDL.LU R6, [R1+0xd40] ;  /* 0x000d400001067983 */ /* 0x000f680000300800 */
[----:B------:R-:W3:Y:S04]  /*22df0*/  LDL.LU R7, [R1+0x5c4] ;  /* 0x0005c40001077983 */ /* 0x000ee80000300800 */
        /* <DEDUP_REMOVED lines=23> */
[----:B------:R-:W3:Y:S01]  /*22f70*/  LDL.LU R29, [R1+0xd1c] ;  /* 0x000d1c00011d7983 */ /* 0x000ee20000300800 */
[----:B--2---:R-:W-:-:S05]  /*22f80*/  IADD3.X R0, R0, UR6, RZ, P5, !PT ;  /* 0x0000000600007c10 */ /* 0x004fca000affe4ff */
[----:B------:R0:W-:Y:S04]  /*22f90*/  STL [R1+0xd70], R0 ;  /* 0x000d700001007387 */ /* 0x0001e80000100800 */
[----:B0-----:R-:W2:Y:S02]  /*22fa0*/  LDL.LU R0, [R1+0xf74] ;  /* 0x000f740001007983 */ /* 0x001ea40000300800 */
[----:B--2---:R-:W-:-:S05]  /*22fb0*/  IADD3 R0, P5, R0, UR5, RZ ;  /* 0x0000000500007c10 */ /* 0x004fca000ffbe0ff */
[----:B------:R0:W-:Y:S04]  /*22fc0*/  STL [R1+0xd50], R0 ;  /* 0x000d500001007387 */ /* 0x0001e80000100800 */
[----:B0-----:R-:W2:Y:S01]  /*22fd0*/  LDL.LU R0, [R1+0xf70] ;  /* 0x000f700001007983 */ /* 0x001ea20000300800 */
[----:B----4-:R-:W-:Y:S02]  /*22fe0*/  IADD3.X R5, R5, UR6, RZ, P3, !PT ;  /* 0x0000000605057c10 */ /* 0x010fe40009ffe4ff */
[----:B-----5:R-:W-:Y:S02]  /*22ff0*/  IADD3 R6, P3, R6, UR5, RZ ;  /* 0x0000000506067c10 */ /* 0x020fe4000ff7e0ff */
[----:B---3--:R-:W-:Y:S02]  /*23000*/  IADD3.X R7, R7, UR6, RZ, P1, !PT ;  /* 0x0000000607077c10 */ /* 0x008fe40008ffe4ff */
[----:B------:R-:W-:-:S02]  /*23010*/  IADD3 R12, P1, R12, UR5, RZ ;  /* 0x000000050c0c7c10 */ /* 0x000fc4000ff3e0ff */
[----:B------:R-:W-:Y:S02]  /*23020*/  IADD3.X R9, R9, UR6, RZ, P6, !PT ;  /* 0x0000000609097c10 */ /* 0x000fe4000b7fe4ff */
[----:B------:R-:W-:Y:S02]  /*23030*/  IADD3 R10, P6, R10, UR5, RZ ;  /* 0x000000050a0a7c10 */ /* 0x000fe4000ffde0ff */
[----:B------:R-:W-:Y:S02]  /*23040*/  IADD3.X R11, R11, UR6, RZ, P1, !PT ;  /* 0x000000060b0b7c10 */ /* 0x000fe40008ffe4ff */
[----:B------:R-:W-:Y:S02]  /*23050*/  IADD3 R14, P1, R14, UR5, RZ ;  /* 0x000000050e0e7c10 */ /* 0x000fe4000ff3e0ff */
[----:B------:R-:W-:Y:S02]  /*23060*/  IADD3.X R2, R2, UR6, RZ, P2, !PT ;  /* 0x0000000602027c10 */ /* 0x000fe400097fe4ff */
        /* <DEDUP_REMOVED lines=11> */
[----:B--2---:R-:W-:Y:S02]  /*23120*/  IADD3.X R0, R0, UR6, RZ, P4, !PT ;  /* 0x0000000600007c10 */ /* 0x004fe4000a7fe4ff */
[----:B------:R-:W-:-:S03]  /*23130*/  IADD3 R4, P4, R4, UR5, RZ ;  /* 0x0000000504047c10 */ /* 0x000fc6000ff9e0ff */
[----:B------:R0:W-:Y:S04]  /*23140*/  STL [R1+0x5cc], R0 ;  /* 0x0005cc0001007387 */ /* 0x0001e80000100800 */
        /* <DEDUP_REMOVED lines=29> */
[----:B0-----:R-:W2:Y:S01]  /*23320*/  LDL.LU R0, [R1+0xcd0] ;  /* 0x000cd00001007983 */ /* 0x001ea20000300800 */
[----:B------:R-:W-:-:S02]  /*23330*/  IADD3.X R22, R22, UR6, RZ, P3, !PT ;  /* 0x0000000616167c10 */ /* 0x000fc40009ffe4ff */
[----:B------:R-:W-:-:S03]  /*23340*/  IADD3 R28, P3, R28, UR5, RZ ;  /* 0x000000051c1c7c10 */ /* 0x000fc6000ff7e0ff */
[----:B------:R-:W-:Y:S04]  /*23350*/  STL [R1+0xd24], R22 ;  /* 0x000d241601007387 */ /* 0x000fe80000100800 */
[----:B--2---:R0:W-:Y:S04]  /*23360*/  STL [R1+0xf68], R0 ;  /* 0x000f680001007387 */ /* 0x0041e80000100800 */
[----:B------:R-:W-:Y:S04]  /*23370*/  STL [R1+0xce0], R28 ;  /* 0x000ce01c01007387 */ /* 0x000fe80000100800 */
[----:B0-----:R-:W2:Y:S01]  /*23380*/  LDL.LU R0, [R1+0xd14] ;  /* 0x000d140001007983 */ /* 0x001ea20000300800 */
[----:B------:R-:W-:-:S05]  /*23390*/  IADD3.X R29, R29, UR6, RZ, P1, !PT ;  /* 0x000000061d1d7c10 */ /* 0x000fca0008ffe4ff */
[----:B------:R-:W-:Y:S04]  /*233a0*/  STL [R1+0xd1c], R29 ;  /* 0x000d1c1d01007387 */ /* 0x000fe80000100800 */
        /* <DEDUP_REMOVED lines=30> */
[----:B--2---:R-:W-:-:S05]  /*23590*/  IADD3 R0, P1, R0, UR5, RZ ;  /* 0x0000000500007c10 */ /* 0x004fca000ff3e0ff */
[----:B------:R0:W-:Y:S04]  /*235a0*/  STL [R1+0xd08], R0 ;  /* 0x000d080001007387 */ /* 0x0001e80000100800 */
[----:B0-----:R-:W2:Y:S02]  /*235b0*/  LDL.LU R0, [R1+0xf6c] ;  /* 0x000f6c0001007983 */ /* 0x001ea40000300800 */
[----:B--2---:R-:W-:-:S05]  /*235c0*/  IADD3.X R0, R0, UR6, RZ, P4, !PT ;  /* 0x0000000600007c10 */ /* 0x004fca000a7fe4ff */
[----:B------:R0:W-:Y:S04]  /*235d0*/  STL [R1+0xd14], R0 ;  /* 0x000d140001007387 */ /* 0x0001e80000100800 */
[----:B0-----:R-:W2:Y:S01]  /*235e0*/  LDL.LU R0, [R1+0xf68] ;  /* 0x000f680001007983 */ /* 0x001ea20000300800 */
[----:B---3--:R-:W-:Y:S02]  /*235f0*/  IADD3.X R4, R4, UR6, RZ, P6, !PT ;  /* 0x0000000604047c10 */ /* 0x008fe4000b7fe4ff */
[----:B----4-:R-:W-:Y:S02]  /*23600*/  IADD3 R5, P6, R5, UR5, RZ ;  /* 0x0000000505057c10 */ /* 0x010fe4000ffde0ff */
[----:B-----5:R-:W-:Y:S02]  /*23610*/  IADD3.X R6, R6, UR6, RZ, P1, !PT ;  /* 0x0000000606067c10 */ /* 0x020fe40008ffe4ff */
        /* <DEDUP_REMOVED lines=18> */
[----:B--2---:R-:W-:-:S05]  /*23740*/  IADD3 R0, P4, R0, UR5, RZ ;  /* 0x0000000500007c10 */ /* 0x004fca000ff9e0ff */
[----:B------:R0:W-:Y:S04]  /*23750*/  STL [R1+0xcd0], R0 ;  /* 0x000cd00001007387 */ /* 0x0001e80000100800 */
        /* <DEDUP_REMOVED lines=29> */
[----:B0-----:R-:W2:Y:S01]  /*23930*/  LDL.LU R0, [R1+0xc94] ;  /* 0x000c940001007983 */ /* 0x001ea20000300800 */
[----:B------:R-:W-:-:S02]  /*23940*/  IADD3 R22, P6, R22, UR5, RZ ;  /* 0x0000000516167c10 */ /* 0x000fc4000ffde0ff */
[----:B------:R-:W-:-:S03]  /*23950*/  IADD3.X R28, R28, UR6, RZ, P1, !PT ;  /* 0x000000061c1c7c10 */ /* 0x000fc60008ffe4ff */
        /* <DEDUP_REMOVED lines=160> */
[----:B--2---:R-:W-:-:S04]  /*24360*/  IADD3 R0, P3, R0, UR5, RZ ;  /* 0x0000000500007c10 */ /* 0x004fc8000ff7e0ff */
[----:B------:R-:W-:Y:S01]  /*24370*/  IADD3.X R12, R12, UR6, RZ, P3, !PT ;  /* 0x000000060c0c7c10 */ /* 0x000fe20009ffe4ff */
[----:B------:R0:W-:Y:S04]  /*24380*/  STL [R1+0xc08], R0 ;  /* 0x000c080001007387 */ /* 0x0001e80000100800 */
        /* <DEDUP_REMOVED lines=1231> */
[----:B--2---:R-:W-:-:S05]  /*29080*/  IADD3.X R0, R0, UR6, RZ, P3, !PT ;  /* 0x0000000600007c10 */ /* 0x004fca0009ffe4ff */
        /* <DEDUP_REMOVED lines=118> */
[----:B------:R-:W-:Y:S02]  /*297f0*/  IADD3 R18, P6, R18, UR7, RZ ;  /* 0x0000000712127c10 */ /* 0x000fe4000ffde0ff */
[----:B------:R-:W-:Y:S02]  /*29800*/  IADD3.X R19, R19, UR6, RZ, P1, !PT ;  /* 0x0000000613137c10 */ /* 0x000fe40008ffe4ff */
[----:B------:R-:W-:Y:S02]  /*29810*/  IADD3.X R23, R23, UR12, RZ, P5, !PT ;  /* 0x0000000c17177c10 */ /* 0x000fe4000affe4ff */
[----:B------:R-:W-:Y:S02]  /*29820*/  IADD3.X R22, R22, UR12, RZ, P3, !PT ;  /* 0x0000000c16167c10 */ /* 0x000fe40009ffe4ff */
[----:B------:R-:W-:Y:S02]  /*29830*/  IADD3.X R29, R29, UR12, RZ, P6, !PT ;  /* 0x0000000c1d1d7c10 */ /* 0x000fe4000b7fe4ff */
[----:B------:R-:W-:-:S02]  /*29840*/  IADD3.X R28, R28, UR12, RZ, P2, !PT ;  /* 0x0000000c1c1c7c10 */ /* 0x000fc400097fe4ff */
[----:B--2---:R-:W-:Y:S02]  /*29850*/  IADD3.X R0, R0, UR12, RZ, P4, !PT ;  /* 0x0000000c00007c10 */ /* 0x004fe4000a7fe4ff */
[----:B------:R-:W-:-:S03]  /*29860*/  IADD3 R4, P4, R4, UR7, RZ ;  /* 0x0000000704047c10 */ /* 0x000fc6000ff9e0ff */
[----:B------:R0:W-:Y:S04]  /*29870*/  STL [R1+0xde4], R0 ;  /* 0x000de40001007387 */ /* 0x0001e80000100800 */
[----:B------:R0:W-:Y:S04]  /*29880*/  STL [R1+0xe38], R4 ;  /* 0x000e380401007387 */ /* 0x0001e80000100800 */
[----:B------:R0:W-:Y:S04]  /*29890*/  STL [R1+0xdf4], R5 ;  /* 0x000df40501007387 */ /* 0x0001e80000100800 */
[----:B------:R0:W-:Y:S01]  /*298a0*/  STL [R1+0xe40], R6 ;  /* 0x000e400601007387 */ /* 0x0001e20000100800 */
[----:B------:R-:W-:-:S03]  /*298b0*/  IADD3.X R9, R9, UR12, RZ, P4, !PT ;  /* 0x0000000c09097c10 */ /* 0x000fc6000a7fe4ff */
[----:B------:R0:W-:Y:S01]  /*298c0*/  STL [R1+0xdfc], R7 ;  /* 0x000dfc0701007387 */ /* 0x0001e20000100800 */
[----:B------:R-:W-:-:S03]  /*298d0*/  IADD3 R10, P4, R10, UR7, RZ ;  /* 0x000000070a0a7c10 */ /* 0x000fc6000ff9e0ff */
[----:B------:R0:W-:Y:S04]  /*298e0*/  STL [R1+0xe48], R12 ;  /* 0x000e480c01007387 */ /* 0x0001e80000100800 */
[----:B------:R0:W-:Y:S04]  /*298f0*/  STL [R1+0xe04], R13 ;  /* 0x000e040d01007387 */ /* 0x0001e80000100800 */
[----:B------:R0:W-:Y:S04]  /*29900*/  STL [R1+0xe50], R8 ;  /* 0x000e500801007387 */ /* 0x0001e80000100800 */
        /* <DEDUP_REMOVED lines=24> */
[----:B------:R-:W-:Y:S05]  /*29a90*/  @P0 BRA `(.L_x_2) ;  /* 0xfffffe7c008c0947 */ /* 0x000fea000383ffff */
.L_x_1:
[----:B0-----:R-:W2:Y:S01]  /*29aa0*/  LDL.LU R19, [R1+0x70] ;  /* 0x0000700001137983 */ /* 0x001ea20000300800 */
[----:B-1----:R-:W0:Y:S01]  /*29ab0*/  S2R R0, SR_TID.X ;  /* 0x0000000000007919 */ /* 0x002e220000002100 */
[----:B------:R-:W1:Y:S01]  /*29ac0*/  S2UR UR5, SR_CgaCtaId ;  /* 0x00000000000579c3 */ /* 0x000e620000008800 */
[----:B------:R-:W-:Y:S01]  /*29ad0*/  UMOV UR4, 0x400 ;  /* 0x0000040000047882 */ /* 0x000fe20000000000 */
[----:B------:R-:W-:Y:S01]  /*29ae0*/  ULDC.64 UR12, c[0x0][0x228] ;  /* 0x00008a00000c7ab9 */ /* 0x000fe20000000a00 */
[----:B------:R-:W2:Y:S01]  /*29af0*/  LDL.LU R4, [R1+0x74] ;  /* 0x0000740001047983 */ /* 0x000ea20000300800 */
[----:B------:R-:W-:-:S03]  /*29b00*/  ULDC.64 UR6, c[0x0][0x220] ;  /* 0x0000880000067ab9 */ /* 0x000fc60000000a00 */
[----:B------:R-:W3:Y:S04]  /*29b10*/  LDL.LU R18, [R1+0x78] ;  /* 0x0000780001127983 */ /* 0x000ee80000300800 */
[----:B------:R-:W3:Y:S04]  /*29b20*/  LDL.LU R5, [R1+0x7c] ;  /* 0x00007c0001057983 */ /* 0x000ee80000300800 */
[----:B------:R-:W4:Y:S04]  /*29b30*/  LDL.LU R17, [R1+0x60] ;  /* 0x0000600001117983 */ /* 0x000f280000300800 */
        /* <DEDUP_REMOVED lines=12> */
[----:B-1----:R-:W-:Y:S01]  /*29c00*/  ULEA UR4, UR5, UR4, 0x18 ;  /* 0x0000000405047291 */ /* 0x002fe2000f8ec03f */
[----:B0-----:R-:W-:-:S02]  /*29c10*/  SHF.R.U32.HI R23, RZ, 0x4, R0 ;  /* 0x00000004ff177819 */ /* 0x001fc40000011600 */
[----:B------:R-:W-:Y:S01]  /*29c20*/  ULDC UR5, c[0x0][0x244] ;  /* 0x0000910000057ab9 */ /* 0x000fe20000000800 */
[----:B------:R-:W-:Y:S01]  /*29c30*/  BAR.SYNC.DEFER_BLOCKING 0x0 ;  /* 0x0000000000007b1d */ /* 0x000fe20000010000 */
[----:B--2---:R-:W-:Y:S02]  /*29c40*/  F2FP.SATFINITE.E4M3.F32.PACK_AB_MERGE_C R4, R4, R19, RZ ;  /* 0x000000130404723e */ /* 0x004fe400048070ff */
[----:B---3--:R-:W-:-:S03]  /*29c50*/  F2FP.SATFINITE.E4M3.F32.PACK_AB_MERGE_C R5, R5, R18, RZ ;  /* 0x000000120505723e */ /* 0x008fc600048070ff */
[----:B------:R-:W2:Y:S04]  /*29c60*/  LDL.LU R18, [R1+0xee0] ;  /* 0x000ee00001127983 */ /* 0x000ea80000300800 */
[----:B------:R-:W3:Y:S01]  /*29c70*/  LDL.LU R25, [R1+0x168] ;  /* 0x0001680001197983 */ /* 0x000ee20000300800 */
[----:B----4-:R-:W-:Y:S02]  /*29c80*/  F2FP.SATFINITE.E4M3.F32.PACK_AB_MERGE_C R13, R13, R17, RZ ;  /* 0x000000110d0d723e */ /* 0x010fe400048070ff */
[----:B-----5:R-:W-:Y:S02]  /*29c90*/  F2FP.SATFINITE.E4M3.F32.PACK_AB_MERGE_C R9, R9, R16, RZ ;  /* 0x000000100909723e */ /* 0x020fe400048070ff */
[----:B------:R-:W-:Y:S02]  /*29ca0*/  F2FP.SATFINITE.E4M3.F32.PACK_AB_MERGE_C R12, R12, R15, RZ ;  /* 0x0000000f0c0c723e */ /* 0x000fe400048070ff */
[----:B------:R-:W-:-:S02]  /*29cb0*/  LOP3.LUT R9, R9, 0xffff, RZ, 0xc0, !PT ;  /* 0x0000ffff09097812 */ /* 0x000fc400078ec0ff */
[----:B------:R-:W-:Y:S02]  /*29cc0*/  LOP3.LUT R12, R12, 0xffff, RZ, 0xc0, !PT ;  /* 0x0000ffff0c0c7812 */ /* 0x000fe400078ec0ff */
[----:B------:R-:W-:Y:S02]  /*29cd0*/  F2FP.SATFINITE.E4M3.F32.PACK_AB_MERGE_C R11, R10, R11, RZ ;  /* 0x0000000b0a0b723e */ /* 0x000fe400048070ff */
[----:B------:R-:W-:Y:S02]  /*29ce0*/  LOP3.LUT R10, R4, 0xffff, RZ, 0xc0, !PT ;  /* 0x0000ffff040a7812 */ /* 0x000fe400078ec0ff */
[----:B------:R-:W-:Y:S02]  /*29cf0*/  LOP3.LUT R4, R5, 0xffff, RZ, 0xc0, !PT ;  /* 0x0000ffff05047812 */ /* 0x000fe400078ec0ff */
[----:B------:R-:W-:Y:S02]  /*29d00*/  LOP3.LUT R11, R11, 0xffff, RZ, 0xc0, !PT ;  /* 0x0000ffff0b0b7812 */ /* 0x000fe400078ec0ff */
[----:B------:R-:W-:-:S02]  /*29d10*/  LOP3.LUT R13, R13, 0xffff, RZ, 0xc0, !PT ;  /* 0x0000ffff0d0d7812 */ /* 0x000fc400078ec0ff */
[----:B------:R-:W-:Y:S02]  /*29d20*/  PRMT R15, R12, 0x3340, R1 ;  /* 0x000033400c0f7816 */ /* 0x000fe40000000001 */
[----:B------:R-:W-:Y:S02]  /*29d30*/  F2FP.SATFINITE.E4M3.F32.PACK_AB_MERGE_C R2, R2, R8, RZ ;  /* 0x000000080202723e */ /* 0x000fe400048070ff */
[----:B------:R-:W-:Y:S02]  /*29d40*/  PRMT R16, R4, 0x3340, R9 ;  /* 0x0000334004107816 */ /* 0x000fe40000000009 */
[----:B------:R-:W-:Y:S01]  /*29d50*/  F2FP.SATFINITE.E4M3.F32.PACK_AB_MERGE_C R3, R3, R7, RZ ;  /* 0x000000070303723e */ /* 0x000fe200048070ff */
[C---:B------:R-:W-:Y:S01]  /*29d60*/  IMAD.SHL.U32 R7, R0.reuse, 0x20, RZ ;  /* 0x0000002000077824 */ /* 0x040fe200078e00ff */
[----:B------:R-:W-:Y:S02]  /*29d70*/  SHF.R.U32.HI R12, RZ, 0x8, R12 ;  /* 0x00000008ff0c7819 */ /* 0x000fe4000001160c */
[----:B------:R-:W-:-:S02]  /*29d80*/  LOP3.LUT R8, R0, 0x1c, RZ, 0xc0, !PT ;  /* 0x0000001c00087812 */ /* 0x000fc400078ec0ff */
[----:B------:R-:W-:Y:S02]  /*29d90*/  PRMT R17, R11, 0x3340, R14 ;  /* 0x000033400b117816 */ /* 0x000fe4000000000e */
[----:B------:R-:W-:Y:S02]  /*29da0*/  SHF.R.U32.HI R4, RZ, 0x8, R4 ;  /* 0x00000008ff047819 */ /* 0x000fe40000011604 */
[----:B------:R-:W-:Y:S02]  /*29db0*/  SHF.R.U32.HI R9, RZ, 0x8, R9 ;  /* 0x00000008ff097819 */ /* 0x000fe40000011609 */
[--C-:B------:R-:W-:Y:S02]  /*29dc0*/  PRMT R14, R10, 0x3340, R13.reuse ;  /* 0x000033400a0e7816 */ /* 0x100fe4000000000d */
[----:B------:R-:W-:Y:S02]  /*29dd0*/  SHF.R.U32.HI R10, RZ, 0x8, R10 ;  /* 0x00000008ff0a7819 */ /* 0x000fe4000001160a */
[----:B------:R-:W-:-:S02]  /*29de0*/  SHF.R.U32.HI R13, RZ, 0x8, R13 ;  /* 0x00000008ff0d7819 */ /* 0x000fc4000001160d */
[----:B------:R-:W-:Y:S02]  /*29df0*/  SHF.R.U32.HI R11, RZ, 0x8, R11 ;  /* 0x00000008ff0b7819 */ /* 0x000fe4000001160b */
[----:B------:R-:W-:Y:S02]  /*29e00*/  LOP3.LUT R12, R12, 0xffff, RZ, 0xc0, !PT ;  /* 0x0000ffff0c0c7812 */ /* 0x000fe400078ec0ff */
[----:B------:R-:W-:Y:S02]  /*29e10*/  LOP3.LUT R7, R8, 0x60, R7, 0xf8, !PT ;  /* 0x0000006008077812 */ /* 0x000fe400078ef807 */
[----:B------:R-:W-:Y:S02]  /*29e20*/  LOP3.LUT R9, R9, 0xffff, RZ, 0xc0, !PT ;  /* 0x0000ffff09097812 */ /* 0x000fe400078ec0ff */
[----:B------:R-:W-:Y:S02]  /*29e30*/  LOP3.LUT R4, R4, 0xffff, RZ, 0xc0, !PT ;  /* 0x0000ffff04047812 */ /* 0x000fe400078ec0ff */
[----:B------:R-:W-:-:S02]  /*29e40*/  PRMT R8, R14, 0x5410, R15 ;  /* 0x000054100e087816 */ /* 0x000fc4000000000f */
[----:B------:R-:W-:Y:S02]  /*29e50*/  LOP3.LUT R13, R13, 0xffff, RZ, 0xc0, !PT ;  /* 0x0000ffff0d0d7812 */ /* 0x000fe400078ec0ff */
[----:B------:R-:W-:Y:S02]  /*29e60*/  LOP3.LUT R10, R10, 0xffff, RZ, 0xc0, !PT ;  /* 0x0000ffff0a0a7812 */ /* 0x000fe400078ec0ff */
[----:B------:R-:W-:Y:S02]  /*29e70*/  LOP3.LUT R14, R11, 0xffff, RZ, 0xc0, !PT ;  /* 0x0000ffff0b0e7812 */ /* 0x000fe400078ec0ff */
[----:B------:R-:W-:Y:S01]  /*29e80*/  PRMT R11, R12, 0x3340, R1 ;  /* 0x000033400c0b7816 */ /* 0x000fe20000000001 */
[----:B------:R-:W-:Y:S01]  /*29e90*/  IMAD.SHL.U32 R5, R0, 0x4, RZ ;  /* 0x0000000400057824 */ /* 0x000fe200078e00ff */
[----:B------:R-:W-:Y:S02]  /*29ea0*/  PRMT R12, R4, 0x3340, R9 ;  /* 0x00003340040c7816 */ /* 0x000fe40000000009 */
[----:B------:R-:W-:-:S02]  /*29eb0*/  LOP3.LUT R4, R0, 0x60, RZ, 0xc0, !PT ;  /* 0x0000006000047812 */ /* 0x000fc400078ec0ff */
[----:B------:R-:W-:Y:S02]  /*29ec0*/  LOP3.LUT R6, R6, 0x600, RZ, 0xc0, !PT ;  /* 0x0000060006067812 */ /* 0x000fe400078ec0ff */
[----:B------:R-:W-:Y:S02]  /*29ed0*/  PRMT R10, R10, 0x3340, R13 ;  /* 0x000033400a0a7816 */ /* 0x000fe4000000000d */
[----:B------:R-:W-:Y:S01]  /*29ee0*/  PRMT R13, R14, 0x3340, R1 ;  /* 0x000033400e0d7816 */ /* 0x000fe20000000001 */
[----:B------:R-:W-:Y:S01]  /*29ef0*/  IMAD R7, R4, 0x4, R7 ;  /* 0x0000000404077824 */ /* 0x000fe200078e0207 */
[----:B------:R-:W-:Y:S02]  /*29f00*/  LOP3.LUT R5, R6, 0x7c, R5, 0xf8, !PT ;  /* 0x0000007c06057812 */ /* 0x000fe400078ef805 */
[----:B------:R-:W-:Y:S02]  /*29f10*/  LOP3.LUT R9, R2, 0xffff, RZ, 0xc0, !PT ;  /* 0x0000ffff02097812 */ /* 0x000fe400078ec0ff */
[----:B------:R-:W-:-:S02]  /*29f20*/  PRMT R6, R16, 0x5410, R17 ;  /* 0x0000541010067816 */ /* 0x000fc40000000011 */
[----:B------:R-:W-:Y:S02]  /*29f30*/  PRMT R10, R10, 0x5410, R11 ;  /* 0x000054100a0a7816 */ /* 0x000fe4000000000b */
[----:B------:R-:W-:Y:S02]  /*29f40*/  PRMT R12, R12, 0x5410, R13 ;  /* 0x000054100c0c7816 */ /* 0x000fe4000000000d */
[----:B------:R-:W-:Y:S02]  /*29f50*/  LOP3.LUT R3, R3, 0xffff, RZ, 0xc0, !PT ;  /* 0x0000ffff03037812 */ /* 0x000fe400078ec0ff */
[--C-:B------:R-:W-:Y:S02]  /*29f60*/  PRMT R8, R8, 0x4210, R9.reuse ;  /* 0x0000421008087816 */ /* 0x100fe40000000009 */
[----:B------:R-:W-:Y:S02]  /*29f70*/  PRMT R9, R10, 0x5210, R9 ;  /* 0x000052100a097816 */ /* 0x000fe40000000009 */
[----:B------:R-:W-:-:S02]  /*29f80*/  LOP3.LUT R2, R7, 0x40, RZ, 0x3c, !PT ;  /* 0x0000004007027812 */ /* 0x000fc400078e3cff */
[--C-:B------:R-:W-:Y:S02]  /*29f90*/  PRMT R6, R6, 0x4210, R3.reuse ;  /* 0x0000421006067816 */ /* 0x100fe40000000003 */
[----:B------:R-:W-:Y:S02]  /*29fa0*/  PRMT R12, R12, 0x5210, R3 ;  /* 0x000052100c0c7816 */ /* 0x000fe40000000003 */
[C---:B------:R-:W-:Y:S02]  /*29fb0*/  LOP3.LUT R3, R7.reuse, 0x20, RZ, 0x3c, !PT ;  /* 0x0000002007037812 */ /* 0x040fe400078e3cff */
[----:B------:R-:W-:Y:S01]  /*29fc0*/  LOP3.LUT R11, R7, 0x60, RZ, 0x3c, !PT ;  /* 0x00000060070b7812 */ /* 0x000fe200078e3cff */
[----:B------:R-:W-:Y:S04]  /*29fd0*/  STS [R7+UR4], R8 ;  /* 0x0000000807007988 */ /* 0x000fe80008000804 */
[----:B------:R-:W-:Y:S04]  /*29fe0*/  STS [R2+UR4+0x400], R9 ;  /* 0x0004000902007988 */ /* 0x000fe80008000804 */
[----:B------:R-:W-:Y:S04]  /*29ff0*/  STS [R3+UR4+0x200], R6 ;  /* 0x0002000603007988 */ /* 0x000fe80008000804 */
[----:B------:R-:W-:Y:S01]  /*2a000*/  STS [R11+UR4+0x600], R12 ;  /* 0x0006000c0b007988 */ /* 0x000fe20008000804 */
[----:B------:R-:W-:Y:S01]  /*2a010*/  LOP3.LUT R16, R5, 0x60, R0, 0x78, !PT ;  /* 0x0000006005107812 */ /* 0x000fe200078e7800 */
[----:B------:R-:W-:Y:S01]  /*2a020*/  BAR.SYNC.DEFER_BLOCKING 0x0 ;  /* 0x0000000000007b1d */ /* 0x000fe20000010000 */
[----:B------:R-:W-:-:S05]  /*2a030*/  SGXT.U32 R23, R23, 0x3 ;  /* 0x000000031717781a */ /* 0x000fca0000000000 */
[----:B------:R-:W-:Y:S04]  /*2a040*/  LDS R10, [R16+UR4] ;  /* 0x00000004100a7984 */ /* 0x000fe80008000800 */
[----:B------:R-:W0:Y:S04]  /*2a050*/  LDS R8, [R16+UR4+0x80] ;  /* 0x0000800410087984 */ /* 0x000e280008000800 */
[----:B------:R-:W1:Y:S04]  /*2a060*/  LDS R5, [R16+UR4+0x100] ;  /* 0x0001000410057984 */ /* 0x000e680008000800 */
[----:B------:R4:W5:Y:S01]  /*2a070*/  LDS R2, [R16+UR4+0x180] ;  /* 0x0001800410027984 */ /* 0x0009620008000800 */
[----:B------:R-:W-:-:S02]  /*2a080*/  LEA.HI R19, R0, 0x38, RZ, 0x1c ;  /* 0x0000003800137811 */ /* 0x000fc400078fe0ff */
[----:B0-----:R-:W-:Y:S02]  /*2a090*/  PRMT R27, R8, 0x7770, RZ ;  /* 0x00007770081b7816 */ /* 0x001fe400000000ff */
[----:B-1----:R-:W-:Y:S01]  /*2a0a0*/  PRMT R29, R5, 0x7770, RZ ;  /* 0x00007770051d7816 */ /* 0x002fe200000000ff */
[C---:B--2---:R-:W-:Y:S01]  /*2a0b0*/  IMAD R4, R18.reuse, UR5, RZ ;  /* 0x0000000512047c24 */ /* 0x044fe2000f8e02ff */
[----:B------:R-:W-:Y:S01]  /*2a0c0*/  ISETP.GE.AND P0, PT, R18, UR12, PT ;  /* 0x0000000c12007c0c */ /* 0x000fe2000bf06270 */
[----:B------:R-:W-:Y:S01]  /*2a0d0*/  ULDC UR5, c[0x0][0x248] ;  /* 0x0000920000057ab9 */ /* 0x000fe20000000800 */
[C---:B---3--:R-:W-:Y:S02]  /*2a0e0*/  LOP3.LUT R14, R25.reuse, R23, RZ, 0xfc, !PT ;  /* 0x00000017190e7212 */ /* 0x048fe400078efcff */
[----:B------:R-:W-:Y:S02]  /*2a0f0*/  IADD3 R9, P1, R4, UR6, RZ ;  /* 0x0000000604097c10 */ /* 0x000fe4000ff3e0ff */
[----:B------:R-:W-:Y:S01]  /*2a100*/  LOP3.LUT R17, R25, 0x8, R23, 0xfe, !PT ;  /* 0x0000000819117812 */ /* 0x000fe200078efe17 */
[C---:B------:R-:W-:Y:S01]  /*2a110*/  IMAD R15, R14.reuse, UR5, RZ ;  /* 0x000000050e0f7c24 */ /* 0x040fe2000f8e02ff */
[----:B------:R-:W-:-:S02]  /*2a120*/  ISETP.LT.AND P2, PT, R14, UR13, !P0 ;  /* 0x0000000d0e007c0c */ /* 0x000fc4000c741270 */
[----:B------:R-:W-:Y:S02]  /*2a130*/  LEA.HI R18, R0, 0x78, RZ, 0x1c ;  /* 0x0000007800127811 */ /* 0x000fe400078fe0ff */
[----:B------:R-:W-:Y:S02]  /*2a140*/  LEA.HI.X.SX32 R4, R4, UR7, 0x1, P1 ;  /* 0x0000000704047c11 */ /* 0x000fe400088f0eff */
[C---:B------:R-:W-:Y:S01]  /*2a150*/  ISETP.LT.AND P5, PT, R17.reuse, UR13, !P0 ;  /* 0x0000000d11007c0c */ /* 0x040fe2000c7a1270 */
[----:B------:R-:W-:Y:S01]  /*2a160*/  IMAD R17, R17, UR5, RZ ;  /* 0x0000000511117c24 */ /* 0x000fe2000f8e02ff */
[----:B------:R-:W-:Y:S02]  /*2a170*/  IADD3 R14, P3, R15, R9, RZ ;  /* 0x000000090f0e7210 */ /* 0x000fe40007f7e0ff */
[C-C-:B------:R-:W-:Y:S02]  /*2a180*/  LOP3.LUT R24, R25.reuse, 0x10, R23.reuse, 0xfe, !PT ;  /* 0x0000001019187812 */ /* 0x140fe400078efe17 */
[----:B------:R-:W-:-:S02]  /*2a190*/  LOP3.LUT R11, R25, 0x70, R23, 0xfe, !PT ;  /* 0x00000070190b7812 */ /* 0x000fc400078efe17 */
[C-C-:B------:R-:W-:Y:S02]  /*2a1a0*/  LOP3.LUT R0, R25.reuse, 0x68, R23.reuse, 0xfe, !PT ;  /* 0x0000006819007812 */ /* 0x140fe400078efe17 */
[C-C-:B------:R-:W-:Y:S02]  /*2a1b0*/  LOP3.LUT R7, R25.reuse, 0x60, R23.reuse, 0xfe, !PT ;  /* 0x0000006019077812 */ /* 0x140fe400078efe17 */
[C-C-:B------:R-:W-:Y:S02]  /*2a1c0*/  LOP3.LUT R3, R25.reuse, 0x58, R23.reuse, 0xfe, !PT ;  /* 0x0000005819037812 */ /* 0x140fe400078efe17 */
[C-C-:B------:R-:W-:Y:S02]  /*2a1d0*/  LOP3.LUT R6, R25.reuse, 0x50, R23.reuse, 0xfe, !PT ;  /* 0x0000005019067812 */ /* 0x140fe400078efe17 */
[C-C-:B------:R-:W-:Y:S02]  /*2a1e0*/  LOP3.LUT R12, R25.reuse, 0x48, R23.reuse, 0xfe, !PT ;  /* 0x00000048190c7812 */ /* 0x140fe400078efe17 */
[----:B------:R-:W-:-:S02]  /*2a1f0*/  LOP3.LUT R13, R25, 0x40, R23, 0xfe, !PT ;  /* 0x00000040190d7812 */ /* 0x000fc400078efe17 */
[C-C-:B------:R-:W-:Y:S02]  /*2a200*/  LOP3.LUT R20, R25.reuse, 0x30, R23.reuse, 0xfe, !PT ;  /* 0x0000003019147812 */ /* 0x140fe400078efe17 */
[C-C-:B------:R-:W-:Y:S02]  /*2a210*/  LOP3.LUT R21, R25.reuse, 0x28, R23.reuse, 0xfe, !PT ;  /* 0x0000002819157812 */ /* 0x140fe400078efe17 */
[C-C-:B------:R-:W-:Y:S02]  /*2a220*/  LOP3.LUT R22, R25.reuse, 0x20, R23.reuse, 0xfe, !PT ;  /* 0x0000002019167812 */ /* 0x140fe400078efe17 */
[C---:B------:R-:W-:Y:S02]  /*2a230*/  LOP3.LUT R18, R25.reuse, R18, RZ, 0xfc, !PT ;  /* 0x0000001219127212 */ /* 0x040fe400078efcff */
[C---:B------:R-:W-:Y:S02]  /*2a240*/  LOP3.LUT R19, R25.reuse, R19, RZ, 0xfc, !PT ;  /* 0x0000001319137212 */ /* 0x040fe400078efcff */
[----:B------:R-:W-:-:S02]  /*2a250*/  LOP3.LUT R23, R25, 0x18, R23, 0xfe, !PT ;  /* 0x0000001819177812 */ /* 0x000fc400078efe17 */
[-C--:B------:R-:W-:Y:S02]  /*2a260*/  LEA.HI.X.SX32 R15, R15, R4.reuse, 0x1, P3 ;  /* 0x000000040f0f7211 */ /* 0x080fe400018f0eff */
[----:B------:R-:W-:Y:S02]  /*2a270*/  PRMT R25, R10, 0x7770, RZ ;  /* 0x000077700a197816 */ /* 0x000fe400000000ff */
[C---:B------:R-:W-:Y:S01]  /*2a280*/  ISETP.LT.AND P1, PT, R24.reuse, UR13, !P0 ;  /* 0x0000000d18007c0c */ /* 0x040fe2000c721270 */
[----:B------:R-:W-:Y:S01]  /*2a290*/  IMAD R24, R24, UR5, RZ ;  /* 0x0000000518187c24 */ /* 0x000fe2000f8e02ff */
[----:B----4-:R-:W-:Y:S01]  /*2a2a0*/  IADD3 R16, P4, R17, R9, RZ ;  /* 0x0000000911107210 */ /* 0x010fe20007f9e0ff */
[----:B------:R0:W-:Y:S01]  /*2a2b0*/  @P2 STG.E.U8 desc[UR8][R14.64], R25 ;  /* 0x000000190e002986 */ /* 0x0001e2000c101108 */
[C---:B------:R-:W-:Y:S01]  /*2a2c0*/  ISETP.LT.AND P2, PT, R23.reuse, UR13, !P0 ;  /* 0x0000000d17007c0c */ /* 0x040fe2000c741270 */
[----:B------:R-:W-:Y:S01]  /*2a2d0*/  IMAD R23, R23, UR5, RZ ;  /* 0x0000000517177c24 */ /* 0x000fe2000f8e02ff */
[----:B------:R-:W-:-:S05]  /*2a2e0*/  LEA.HI.X.SX32 R17, R17, R4, 0x1, P4 ;  /* 0x0000000411117211 */ /* 0x000fca00020f0eff */
[----:B------:R1:W-:Y:S01]  /*2a2f0*/  @P5 STG.E.U8 desc[UR8][R16.64], R27 ;  /* 0x0000001b10005986 */ /* 0x0003e2000c101108 */
[----:B0-----:R-:W-:-:S04]  /*2a300*/  IADD3 R14, P3, R24, R9, RZ ;  /* 0x00000009180e7210 */ /* 0x001fc80007f7e0ff */
[----:B------:R-:W-:Y:S02]  /*2a310*/  LEA.HI.X.SX32 R15, R24, R4, 0x1, P3 ;  /* 0x00000004180f7211 */ /* 0x000fe400018f0eff */
[----:B-1----:R-:W-:-:S03]  /*2a320*/  IADD3 R16, P4, R23, R9, RZ ;  /* 0x0000000917107210 */ /* 0x002fc60007f9e0ff */
[----:B------:R0:W-:Y:S01]  /*2a330*/  @P1 STG.E.U8 desc[UR8][R14.64], R29 ;  /* 0x0000001d0e001986 */ /* 0x0001e2000c101108 */
[C---:B------:R-:W-:Y:S02]  /*2a340*/  ISETP.LT.AND P3, PT, R22.reuse, UR13, !P0 ;  /* 0x0000000d16007c0c */ /* 0x040fe4000c761270 */
[----:B------:R-:W-:Y:S01]  /*2a350*/  LEA.HI.X.SX32 R17, R23, R4, 0x1, P4 ;  /* 0x0000000417117211 */ /* 0x000fe200020f0eff */
[----:B------:R-:W-:Y:S01]  /*2a360*/  IMAD R22, R22, UR5, RZ ;  /* 0x0000000516167c24 */ /* 0x000fe2000f8e02ff */
[C---:B------:R-:W-:Y:S01]  /*2a370*/  ISETP.LT.AND P1, PT, R21.reuse, UR13, !P0 ;  /* 0x0000000d15007c0c */ /* 0x040fe2000c721270 */
[----:B------:R-:W-:Y:S01]  /*2a380*/  IMAD R21, R21, UR5, RZ ;  /* 0x0000000515157c24 */ /* 0x000fe2000f8e02ff */
[----:B-----5:R-:W-:-:S05]  /*2a390*/  PRMT R23, R2, 0x7770, RZ ;  /* 0x0000777002177816 */ /* 0x020fca00000000ff */
[----:B------:R1:W-:Y:S01]  /*2a3a0*/  @P2 STG.E.U8 desc[UR8][R16.64], R23 ;  /* 0x0000001710002986 */ /* 0x0003e2000c101108 */
[-C--:B0-----:R-:W-:Y:S02]  /*2a3b0*/  IADD3 R14, P5, R22, R9.reuse, RZ ;  /* 0x00000009160e7210 */ /* 0x081fe40007fbe0ff */
[----:B------:R-:W-:Y:S02]  /*2a3c0*/  PRMT R25, R10, 0x7771, RZ ;  /* 0x000077710a197816 */ /* 0x000fe400000000ff */
[----:B------:R-:W-:Y:S02]  /*2a3d0*/  LEA.HI.X.SX32 R15, R22, R4, 0x1, P5 ;  /* 0x00000004160f7211 */ /* 0x000fe400028f0eff */
[C---:B------:R-:W-:Y:S02]  /*2a3e0*/  ISETP.LT.AND P2, PT, R20.reuse, UR13, !P0 ;  /* 0x0000000d14007c0c */ /* 0x040fe4000c741270 */
[----:B-1----:R-:W-:Y:S01]  /*2a3f0*/  IADD3 R16, P4, R21, R9, RZ ;  /* 0x0000000915107210 */ /* 0x002fe20007f9e0ff */
[----:B------:R-:W-:-:S03]  /*2a400*/  IMAD R20, R20, UR5, RZ ;  /* 0x0000000514147c24 */ /* 0x000fc6000f8e02ff */
[----:B------:R-:W-:Y:S02]  /*2a410*/  LEA.HI.X.SX32 R17, R21, R4, 0x1, P4 ;  /* 0x0000000415117211 */ /* 0x000fe400020f0eff */
[----:B------:R-:W-:Y:S01]  /*2a420*/  PRMT R21, R8, 0x7771, RZ ;  /* 0x0000777108157816 */ /* 0x000fe200000000ff */
[----:B------:R-:W-:Y:S01]  /*2a430*/  @P3 STG.E.U8 desc[UR8][R14.64], R25 ;  /* 0x000000190e003986 */ /* 0x000fe2000c101108 */
[C---:B------:R-:W-:Y:S01]  /*2a440*/  ISETP.LT.AND P3, PT, R19.reuse, UR13, !P0 ;  /* 0x0000000d13007c0c */ /* 0x040fe2000c761270 */
[----:B------:R-:W-:Y:S02]  /*2a450*/  IMAD R19, R19, UR5, RZ ;  /* 0x0000000513137c24 */ /* 0x000fe4000f8e02ff */
[----:B------:R0:W-:Y:S01]  /*2a460*/  @P1 STG.E.U8 desc[UR8][R16.64], R21 ;  /* 0x0000001510001986 */ /* 0x0001e2000c101108 */
[C---:B------:R-:W-:Y:S01]  /*2a470*/  ISETP.LT.AND P1, PT, R13.reuse, UR13, !P0 ;  /* 0x0000000d0d007c0c */ /* 0x040fe2000c721270 */
[----:B------:R-:W-:Y:S01]  /*2a480*/  IMAD R13, R13, UR5, RZ ;  /* 0x000000050d0d7c24 */ /* 0x000fe2000f8e02ff */
[----:B------:R-:W-:-:S02]  /*2a490*/  PRMT R23, R5, 0x7771, RZ ;  /* 0x0000777105177816 */ /* 0x000fc400000000ff */
[CC--:B0-----:R-:W-:Y:S02]  /*2a4a0*/  IADD3 R16, P4, R20.reuse, R9.reuse, RZ ;  /* 0x0000000914107210 */ /* 0x0c1fe40007f9e0ff */
[CC--:B------:R-:W-:Y:S02]  /*2a4b0*/  IADD3 R14, P5, R19.reuse, R9.reuse, RZ ;  /* 0x00000009130e7210 */ /* 0x0c0fe40007fbe0ff */
[-C--:B------:R-:W-:Y:S01]  /*2a4c0*/  LEA.HI.X.SX32 R17, R20, R4.reuse, 0x1, P4 ;  /* 0x0000000414117211 */ /* 0x080fe200020f0eff */
[C---:B------:R-:W-:Y:S01]  /*2a4d0*/  IMAD R20, R12.reuse, UR5, RZ ;  /* 0x000000050c147c24 */ /* 0x040fe2000f8e02ff */
[----:B------:R-:W-:Y:S02]  /*2a4e0*/  ISETP.LT.AND P4, PT, R12, UR13, !P0 ;  /* 0x0000000d0c007c0c */ /* 0x000fe4000c781270 */
[----:B------:R-:W-:Y:S01]  /*2a4f0*/  LEA.HI.X.SX32 R15, R19, R4, 0x1, P5 ;  /* 0x00000004130f7211 */ /* 0x000fe200028f0eff */
[----:B------:R0:W-:Y:S01]  /*2a500*/  @P2 STG.E.U8 desc[UR8][R16.64], R23 ;  /* 0x0000001710002986 */ /* 0x0001e2000c101108 */
[----:B------:R-:W-:-:S02]  /*2a510*/  IADD3 R12, P2, R13, R9, RZ ;  /* 0x000000090d0c7210 */ /* 0x000fc40007f5e0ff */
[----:B------:R-:W-:Y:S02]  /*2a520*/  PRMT R25, R2, 0x7771, RZ ;  /* 0x0000777102197816 */ /* 0x000fe400000000ff */
[-C--:B------:R-:W-:Y:S02]  /*2a530*/  LEA.HI.X.SX32 R13, R13, R4.reuse, 0x1, P2 ;  /* 0x000000040d0d7211 */ /* 0x080fe400010f0eff */
[----:B------:R-:W-:Y:S02]  /*2a540*/  PRMT R27, R10, 0x7772, RZ ;  /* 0x000077720a1b7816 */ /* 0x000fe400000000ff */
[----:B0-----:R-:W-:Y:S02]  /*2a550*/  IADD3 R16, P5, R20, R9, RZ ;  /* 0x0000000914107210 */ /* 0x001fe40007fbe0ff */
[----:B------:R-:W-:Y:S02]  /*2a560*/  PRMT R29, R8, 0x7772, RZ ;  /* 0x00007772081d7816 */ /* 0x000fe400000000ff */
[----:B------:R-:W-:Y:S01]  /*2a570*/  LEA.HI.X.SX32 R17, R20, R4, 0x1, P5 ;  /* 0x0000000414117211 */ /* 0x000fe200028f0eff */
[----:B------:R-:W-:Y:S04]  /*2a580*/  @P3 STG.E.U8 desc[UR8][R14.64], R25 ;  /* 0x000000190e003986 */ /* 0x000fe8000c101108 */
[----:B------:R0:W-:Y:S04]  /*2a590*/  @P1 STG.E.U8 desc[UR8][R12.64], R27 ;  /* 0x0000001b0c001986 */ /* 0x0001e8000c101108 */
[----:B------:R1:W-:Y:S01]  /*2a5a0*/  @P4 STG.E.U8 desc[UR8][R16.64], R29 ;  /* 0x0000001d10004986 */ /* 0x0003e2000c101108 */
[C---:B------:R-:W-:Y:S01]  /*2a5b0*/  ISETP.LT.AND P4, PT, R3.reuse, UR13, !P0 ;  /* 0x0000000d03007c0c */ /* 0x040fe2000c781270 */
[----:B------:R-:W-:Y:S01]  /*2a5c0*/  IMAD R3, R3, UR5, RZ ;  /* 0x0000000503037c24 */ /* 0x000fe2000f8e02ff */
[----:B------:R-:W-:Y:S01]  /*2a5d0*/  ISETP.LT.AND P5, PT, R6, UR13, !P0 ;  /* 0x0000000d06007c0c */ /* 0x000fe2000c7a1270 */
[----:B------:R-:W-:-:S02]  /*2a5e0*/  IMAD R19, R7, UR5, RZ ;  /* 0x0000000507137c24 */ /* 0x000fc4000f8e02ff */
[----:B------:R-:W-:Y:S02]  /*2a5f0*/  IMAD R6, R6, UR5, RZ ;  /* 0x0000000506067c24 */ /* 0x000fe4000f8e02ff */
[----:B------:R-:W-:Y:S01]  /*2a600*/  IMAD R22, R11, UR5, RZ ;  /* 0x000000050b167c24 */ /* 0x000fe2000f8e02ff */
[-C--:B0-----:R-:W-:Y:S01]  /*2a610*/  IADD3 R12, P2, R3, R9.reuse, RZ ;  /* 0x00000009030c7210 */ /* 0x081fe20007f5e0ff */
[C---:B------:R-:W-:Y:S01]  /*2a620*/  IMAD R21, R18.reuse, UR5, RZ ;  /* 0x0000000512157c24 */ /* 0x040fe2000f8e02ff */
[----:B------:R-:W-:Y:S01]  /*2a630*/  ISETP.LT.AND P1, PT, R18, UR13, !P0 ;  /* 0x0000000d12007c0c */ /* 0x000fe2000c721270 */
[----:B------:R-:W-:Y:S01]  /*2a640*/  IMAD R20, R0, UR5, RZ ;  /* 0x0000000500147c24 */ /* 0x000fe2000f8e02ff */
[-C--:B-1----:R-:W-:Y:S02]  /*2a650*/  IADD3 R16, P3, R19, R9.reuse, RZ ;  /* 0x0000000913107210 */ /* 0x082fe40007f7e0ff */
[----:B------:R-:W-:Y:S02]  /*2a660*/  LEA.HI.X.SX32 R13, R3, R4, 0x1, P2 ;  /* 0x00000004030d7211 */ /* 0x000fe400010f0eff */
[----:B------:R-:W-:-:S02]  /*2a670*/  IADD3 R14, P6, R6, R9, RZ ;  /* 0x00000009060e7210 */ /* 0x000fc40007fde0ff */
[-C--:B------:R-:W-:Y:S02]  /*2a680*/  IADD3 R18, P2, R22, R9.reuse, RZ ;  /* 0x0000000916127210 */ /* 0x080fe40007f5e0ff */
[-C--:B------:R-:W-:Y:S02]  /*2a690*/  LEA.HI.X.SX32 R17, R19, R4.reuse, 0x1, P3 ;  /* 0x0000000413117211 */ /* 0x080fe400018f0eff */
[-C--:B------:R-:W-:Y:S02]  /*2a6a0*/  LEA.HI.X.SX32 R15, R6, R4.reuse, 0x1, P6 ;  /* 0x00000004060f7211 */ /* 0x080fe400030f0eff */
[----:B------:R-:W-:Y:S02]  /*2a6b0*/  ISETP.LT.AND P3, PT, R7, UR13, !P0 ;  /* 0x0000000d07007c0c */ /* 0x000fe4000c761270 */
[----:B------:R-:W-:Y:S02]  /*2a6c0*/  LEA.HI.X.SX32 R19, R22, R4, 0x1, P2 ;  /* 0x0000000416137211 */ /* 0x000fe400010f0eff */
[----:B------:R-:W-:-:S02]  /*2a6d0*/  IADD3 R6, P6, R20, R9, RZ ;  /* 0x0000000914067210 */ /* 0x000fc40007fde0ff */
[----:B------:R-:W-:Y:S02]  /*2a6e0*/  ISETP.LT.AND P2, PT, R0, UR13, !P0 ;  /* 0x0000000d00007c0c */ /* 0x000fe4000c741270 */
[----:B------:R-:W-:Y:S02]  /*2a6f0*/  ISETP.LT.AND P0, PT, R11, UR13, !P0 ;  /* 0x0000000d0b007c0c */ /* 0x000fe4000c701270 */
[----:B------:R-:W-:Y:S02]  /*2a700*/  LEA.HI.X.SX32 R7, R20, R4, 0x1, P6 ;  /* 0x0000000414077211 */ /* 0x000fe400030f0eff */
[----:B------:R-:W-:Y:S02]  /*2a710*/  IADD3 R20, P6, R21, R9, RZ ;  /* 0x0000000915147210 */ /* 0x000fe40007fde0ff */
[----:B------:R-:W-:Y:S02]  /*2a720*/  PRMT R3, R5, 0x7772, RZ ;  /* 0x0000777205037816 */ /* 0x000fe400000000ff */
[----:B------:R-:W-:-:S02]  /*2a730*/  PRMT R9, R2, 0x7772, RZ ;  /* 0x0000777202097816 */ /* 0x000fc400000000ff */
[----:B------:R-:W-:Y:S02]  /*2a740*/  PRMT R11, R10, 0x7773, RZ ;  /* 0x000077730a0b7816 */ /* 0x000fe400000000ff */
[----:B------:R-:W-:Y:S01]  /*2a750*/  PRMT R23, R8, 0x7773, RZ ;  /* 0x0000777308177816 */ /* 0x000fe200000000ff */
[----:B------:R0:W-:Y:S01]  /*2a760*/  @P5 STG.E.U8 desc[UR8][R14.64], R3 ;  /* 0x000000030e005986 */ /* 0x0001e2000c101108 */
[----:B------:R-:W-:-:S03]  /*2a770*/  PRMT R5, R5, 0x7773, RZ ;  /* 0x0000777305057816 */ /* 0x000fc600000000ff */
[----:B------:R0:W-:Y:S04]  /*2a780*/  @P4 STG.E.U8 desc[UR8][R12.64], R9 ;  /* 0x000000090c004986 */ /* 0x0001e8000c101108 */
[----:B------:R0:W-:Y:S04]  /*2a790*/  @P3 STG.E.U8 desc[UR8][R16.64], R11 ;  /* 0x0000000b10003986 */ /* 0x0001e8000c101108 */
[----:B------:R0:W-:Y:S01]  /*2a7a0*/  @P2 STG.E.U8 desc[UR8][R6.64], R23 ;  /* 0x0000001706002986 */ /* 0x0001e2000c101108 */
[----:B------:R-:W-:-:S03]  /*2a7b0*/  LEA.HI.X.SX32 R21, R21, R4, 0x1, P6 ;  /* 0x0000000415157211 */ /* 0x000fc600030f0eff */
[----:B------:R0:W-:Y:S01]  /*2a7c0*/  @P0 STG.E.U8 desc[UR8][R18.64], R5 ;  /* 0x0000000512000986 */ /* 0x0001e2000c101108 */
[----:B------:R-:W-:Y:S01]  /*2a7d0*/  PRMT R25, R2, 0x7773, RZ ;  /* 0x0000777302197816 */ /* 0x000fe200000000ff */
[----:B------:R-:W-:Y:S06]  /*2a7e0*/  @!P1 EXIT ;  /* 0x000000000000994d */ /* 0x000fec0003800000 */
[----:B------:R-:W-:Y:S01]  /*2a7f0*/  STG.E.U8 desc[UR8][R20.64], R25 ;  /* 0x0000001914007986 */ /* 0x000fe2000c101108 */
[----:B------:R-:W-:Y:S05]  /*2a800*/  EXIT ;  /* 0x000000000000794d */ /* 0x000fea0003800000 */
.L_x_3:
[----:B------:R-:W-:-:S00]  /*2a810*/  BRA `(.L_x_3) ;  /* 0xfffffffc00fc7947 */ /* 0x000fc0000383ffff */
[----:B------:R-:W-:-:S00]  /*2a820*/  NOP ;  /* 0x0000000000007918 */ /* 0x000fc00000000000 */
        /* <DEDUP_REMOVED lines=13> */
.L_x_4:


//--------------------- .nv.shared.matmul_kernel  --------------------------
	.section	.nv.shared.matmul_kernel,"aw",@nobits
	.sectionflags	@""
	.align	16
	.zero		1024


//--------------------- .nv.shared.reserved.0     --------------------------
	.section	.nv.shared.reserved.0,"aw",@nobits
	.weak		__nv_reservedSMEM_offset_0_alias
	.size		__nv_reservedSMEM_offset_0_alias, 0, 0
	.other		__nv_reservedSMEM_offset_0_alias,@"STO_CUDA_RESERVED_SHARED STV_DEFAULT"
__nv_reservedSMEM_offset_0_alias:
	.zero		0


//--------------------- .nv.constant0.matmul_kernel --------------------------
	.section	.nv.constant0.matmul_kernel,"a",@progbits
	.sectionflags	@""
	.align	4
.nv.constant0.matmul_kernel:
	.zero		608


//--------------------- SYMBOLS --------------------------

	.type		.nv.reservedSmem.offset0,@object
	.size		.nv.reservedSmem.offset0,0x4
